	.target	sm_80

	.elftype	@"ET_EXEC"


//--------------------- .note.nv.tkinfo           --------------------------
	.section	.note.nv.tkinfo,"",@"SHT_NOTE"
	.sectionflags	@"SHF_NOTE_NV_TKINFO"
	.tkinfo
        /*0018*/ 	.word	0x00000002
        /*0030*/ 	.string	""
        /*0030*/ 	.string	"ptxas"
        /*0030*/ 	.string	"Cuda compilation tools, release 13.0, V13.0.88"
        /*0030*/ 	.string	"Build cuda_13.0.r13.0/compiler.36424714_0"
        /*0030*/ 	.string	"-v  -suppress-debug-info  -lineinfo  -arch sm_80 "



//--------------------- .note.nv.cuinfo           --------------------------
	.section	.note.nv.cuinfo,"",@"SHT_NOTE"
	.sectionflags	@"SHF_NOTE_NV_CUINFO"
        /*0018*/ 	.short	0x0002
        /*001a*/ 	.short	0x0050
        /*001c*/ 	.short	0x0082
	.zero		2


//--------------------- .nv.info                  --------------------------
	.section	.nv.info,"",@"SHT_CUDA_INFO"
	.align	4


	//----- nvinfo : EIATTR_REGCOUNT
	.align		4
        /*0000*/ 	.byte	0x04, 0x2f
        /*0002*/ 	.short	(.L_1 - .L_0)
	.align		4
.L_0:
        /*0004*/ 	.word	index@(matmul_kernel)
        /*0008*/ 	.word	0x000000ff


	//----- nvinfo : EIATTR_FRAME_SIZE
	.align		4
.L_1:
        /*000c*/ 	.byte	0x04, 0x11
        /*000e*/ 	.short	(.L_3 - .L_2)
	.align		4
.L_2:
        /*0010*/ 	.word	index@(matmul_kernel)
        /*0014*/ 	.word	0x00000ac0


	//----- nvinfo : EIATTR_MIN_STACK_SIZE
	.align		4
.L_3:
        /*0018*/ 	.byte	0x04, 0x12
        /*001a*/ 	.short	(.L_5 - .L_4)
	.align		4
.L_4:
        /*001c*/ 	.word	index@(matmul_kernel)
        /*0020*/ 	.word	0x00000ac0
.L_5:


//--------------------- .nv.info.matmul_kernel    --------------------------
	.section	.nv.info.matmul_kernel,"",@"SHT_CUDA_INFO"
	.sectionflags	@""
	.align	4


	//----- nvinfo : EIATTR_CUDA_API_VERSION
	.align		4
        /*0000*/ 	.byte	0x04, 0x37
        /*0002*/ 	.short	(.L_7 - .L_6)
.L_6:
        /*0004*/ 	.word	0x00000082


	//----- nvinfo : EIATTR_SW2861232_WAR
	.align		4
.L_7:
        /*0008*/ 	.byte	0x01, 0x35
	.zero		2


	//----- nvinfo : EIATTR_PARAM_CBANK
	.align		4
        /*000c*/ 	.byte	0x04, 0x0a
        /*000e*/ 	.short	(.L_9 - .L_8)
	.align		4
.L_8:
        /*0010*/ 	.word	index@(.nv.constant0.matmul_kernel)
        /*0014*/ 	.short	0x0160
        /*0016*/ 	.short	0x0050


	//----- nvinfo : EIATTR_CBANK_PARAM_SIZE
	.align		4
.L_9:
        /*0018*/ 	.byte	0x03, 0x19
        /*001a*/ 	.short	0x0050


	//----- nvinfo : EIATTR_KPARAM_INFO
	.align		4
        /*001c*/ 	.byte	0x04, 0x17
        /*001e*/ 	.short	(.L_11 - .L_10)
.L_10:
        /*0020*/ 	.word	0x00000000
        /*0024*/ 	.short	0x000d
        /*0026*/ 	.short	0x0048
        /*0028*/ 	.byte	0x00, 0xf4, 0x21, 0x00


	//----- nvinfo : EIATTR_KPARAM_INFO
	.align		4
.L_11:
        /*002c*/ 	.byte	0x04, 0x17
        /*002e*/ 	.short	(.L_13 - .L_12)
.L_12:
        /*0030*/ 	.word	0x00000000
        /*0034*/ 	.short	0x000c
        /*0036*/ 	.short	0x0040
        /*0038*/ 	.byte	0x00, 0xf4, 0x21, 0x00


	//----- nvinfo : EIATTR_KPARAM_INFO
	.align		4
.L_13:
        /*003c*/ 	.byte	0x04, 0x17
        /*003e*/ 	.short	(.L_15 - .L_14)
.L_14:
        /*0040*/ 	.word	0x00000000
        /*0044*/ 	.short	0x000b
        /*0046*/ 	.short	0x0038
        /*0048*/ 	.byte	0x00, 0xf0, 0x11, 0x00


	//----- nvinfo : EIATTR_KPARAM_INFO
	.align		4
.L_15:
        /*004c*/ 	.byte	0x04, 0x17
        /*004e*/ 	.short	(.L_17 - .L_16)
.L_16:
        /*0050*/ 	.word	0x00000000
        /*0054*/ 	.short	0x000a
        /*0056*/ 	.short	0x0034
        /*0058*/ 	.byte	0x00, 0xf0, 0x11, 0x00


	//----- nvinfo : EIATTR_KPARAM_INFO
	.align		4
.L_17:
        /*005c*/ 	.byte	0x04, 0x17
        /*005e*/ 	.short	(.L_19 - .L_18)
.L_18:
        /*0060*/ 	.word	0x00000000
        /*0064*/ 	.short	0x0009
        /*0066*/ 	.short	0x0030
        /*0068*/ 	.byte	0x00, 0xf0, 0x11, 0x00


	//----- nvinfo : EIATTR_KPARAM_INFO
	.align		4
.L_19:
        /*006c*/ 	.byte	0x04, 0x17
        /*006e*/ 	.short	(.L_21 - .L_20)
.L_20:
        /*0070*/ 	.word	0x00000000
        /*0074*/ 	.short	0x0008
        /*0076*/ 	.short	0x002c
        /*0078*/ 	.byte	0x00, 0xf0, 0x11, 0x00


	//----- nvinfo : EIATTR_KPARAM_INFO
	.align		4
.L_21:
        /*007c*/ 	.byte	0x04, 0x17
        /*007e*/ 	.short	(.L_23 - .L_22)
.L_22:
        /*0080*/ 	.word	0x00000000
        /*0084*/ 	.short	0x0007
        /*0086*/ 	.short	0x0028
        /*0088*/ 	.byte	0x00, 0xf0, 0x11, 0x00


	//----- nvinfo : EIATTR_KPARAM_INFO
	.align		4
.L_23:
        /*008c*/ 	.byte	0x04, 0x17
        /*008e*/ 	.short	(.L_25 - .L_24)
.L_24:
        /*0090*/ 	.word	0x00000000
        /*0094*/ 	.short	0x0006
        /*0096*/ 	.short	0x0024
        /*0098*/ 	.byte	0x00, 0xf0, 0x11, 0x00


	//----- nvinfo : EIATTR_KPARAM_INFO
	.align		4
.L_25:
        /*009c*/ 	.byte	0x04, 0x17
        /*009e*/ 	.short	(.L_27 - .L_26)
.L_26:
        /*00a0*/ 	.word	0x00000000
        /*00a4*/ 	.short	0x0005
        /*00a6*/ 	.short	0x0020
        /*00a8*/ 	.byte	0x00, 0xf0, 0x11, 0x00


	//----- nvinfo : EIATTR_KPARAM_INFO
	.align		4
.L_27:
        /*00ac*/ 	.byte	0x04, 0x17
        /*00ae*/ 	.short	(.L_29 - .L_28)
.L_28:
        /*00b0*/ 	.word	0x00000000
        /*00b4*/ 	.short	0x0004
        /*00b6*/ 	.short	0x001c
        /*00b8*/ 	.byte	0x00, 0xf0, 0x11, 0x00


	//----- nvinfo : EIATTR_KPARAM_INFO
	.align		4
.L_29:
        /*00bc*/ 	.byte	0x04, 0x17
        /*00be*/ 	.short	(.L_31 - .L_30)
.L_30:
        /*00c0*/ 	.word	0x00000000
        /*00c4*/ 	.short	0x0003
        /*00c6*/ 	.short	0x0018
        /*00c8*/ 	.byte	0x00, 0xf0, 0x11, 0x00


	//----- nvinfo : EIATTR_KPARAM_INFO
	.align		4
.L_31:
        /*00cc*/ 	.byte	0x04, 0x17
        /*00ce*/ 	.short	(.L_33 - .L_32)
.L_32:
        /*00d0*/ 	.word	0x00000000
        /*00d4*/ 	.short	0x0002
        /*00d6*/ 	.short	0x0010
        /*00d8*/ 	.byte	0x00, 0xf4, 0x21, 0x00


	//----- nvinfo : EIATTR_KPARAM_INFO
	.align		4
.L_33:
        /*00dc*/ 	.byte	0x04, 0x17
        /*00de*/ 	.short	(.L_35 - .L_34)
.L_34:
        /*00e0*/ 	.word	0x00000000
        /*00e4*/ 	.short	0x0001
        /*00e6*/ 	.short	0x0008
        /*00e8*/ 	.byte	0x00, 0xf4, 0x21, 0x00


	//----- nvinfo : EIATTR_KPARAM_INFO
	.align		4
.L_35:
        /*00ec*/ 	.byte	0x04, 0x17
        /*00ee*/ 	.short	(.L_37 - .L_36)
.L_36:
        /*00f0*/ 	.word	0x00000000
        /*00f4*/ 	.short	0x0000
        /*00f6*/ 	.short	0x0000
        /*00f8*/ 	.byte	0x00, 0xf4, 0x21, 0x00


	//----- nvinfo : EIATTR_MAXREG_COUNT
	.align		4
.L_37:
        /*00fc*/ 	.byte	0x03, 0x1b
        /*00fe*/ 	.short	0x00ff


	//----- nvinfo : EIATTR_NUM_BARRIERS
	.align		4
        /*0100*/ 	.byte	0x02, 0x4c
        /*0102*/ 	.byte	0x01
	.zero		1


	//----- nvinfo : EIATTR_ANNOTATIONS
	.align		4
        /*0104*/ 	.byte	0x04, 0x55
        /*0106*/ 	.short	(.L_39 - .L_38)


	//   ....[0]....
.L_38:
        /*0108*/ 	.word	0x00000001
        /*010c*/ 	.byte	0x00, 0x06, 0x00, 0x00, 0x01, 0x00, 0x00, 0x00, 0x40, 0x06, 0x00, 0x00, 0x01, 0x00, 0x00, 0x00
        /* <DEDUP_REMOVED lines=1304> */
        /*529c*/ 	.byte	0xb0, 0x95, 0x02, 0x00, 0x01, 0x00, 0x00, 0x00, 0xd0, 0x95, 0x02, 0x00


	//----- nvinfo : EIATTR_MERCURY_ISA_VERSION
	.align		4
.L_39:
        /*52a8*/ 	.byte	0x03, 0x5f
        /*52aa*/ 	.short	0x0000


	//----- nvinfo : EIATTR_EXIT_INSTR_OFFSETS
	.align		4
        /*52ac*/ 	.byte	0x04, 0x1c
        /*52ae*/ 	.short	(.L_41 - .L_40)


	//   ....[0]....
.L_40:
        /*52b0*/ 	.word	0x000298d0


	//   ....[1]....
        /*52b4*/ 	.word	0x000298f0


	//----- nvinfo : EIATTR_REQNTID
	.align		4
.L_41:
        /*52b8*/ 	.byte	0x04, 0x10
        /*52ba*/ 	.short	(.L_43 - .L_42)
.L_42:
        /*52bc*/ 	.word	0x00000080
        /*52c0*/ 	.word	0x00000001
        /*52c4*/ 	.word	0x00000001
.L_43:


//--------------------- .nv.callgraph             --------------------------
	.section	.nv.callgraph,"",@"SHT_CUDA_CALLGRAPH"
	.align	4
	.sectionentsize	8
	.align		4
        /*0000*/ 	.word	0x00000000
	.align		4
        /*0004*/ 	.word	0xffffffff
	.align		4
        /*0008*/ 	.word	0x00000000
	.align		4
        /*000c*/ 	.word	0xfffffffe
	.align		4
        /*0010*/ 	.word	0x00000000
	.align		4
        /*0014*/ 	.word	0xfffffffd
	.align		4
        /*0018*/ 	.word	0x00000000
	.align		4
        /*001c*/ 	.word	0xfffffffc


//--------------------- .nv.rel.action            --------------------------
	.section	.nv.rel.action,"",@"SHT_CUDA_RELOCINFO"
	.align	8
	.sectionentsize	8
        /*0000*/ 	.byte	0x73, 0x00, 0x00, 0x00, 0x00, 0x00, 0x00, 0x00, 0x00, 0x00, 0x00, 0x11, 0x25, 0x00, 0x05, 0x36


//--------------------- .nv.constant0.matmul_kernel --------------------------
	.section	.nv.constant0.matmul_kernel,"a",@progbits
	.sectionflags	@""
	.align	4
.nv.constant0.matmul_kernel:
	.zero		432


//--------------------- .text.matmul_kernel       --------------------------
	.section	.text.matmul_kernel,"ax",@progbits
	.sectioninfo	@"SHI_REGISTERS=255"
	.align	128
        .global         matmul_kernel
        .type           matmul_kernel,@function
        .size           matmul_kernel,(.L_x_3 - matmul_kernel)
        .other          matmul_kernel,@"STO_CUDA_ENTRY STV_DEFAULT"
matmul_kernel:
.text.matmul_kernel:
[----:B------:R-:W-:-:S03]  /*0000*/  IMAD.MOV.U32 R1, RZ, RZ, c[0x0][0x28] ;  /* 0x00000a00ff017624 */ /* 0x000fc600078e00ff */
[----:B------:R-:W-:Y:S01]  /*0010*/  IMAD.MOV.U32 R11, RZ, RZ, 0x7f ;  /* 0x0000007fff0b7424 */ /* 0x000fe200078e00ff */
[----:B------:R-:W1:Y:S01]  /*0020*/  S2R R7, SR_CTAID.X ;  /* 0x0000000000077919 */ /* 0x000e620000002500 */
[----:B------:R-:W-:-:S03]  /*0030*/  IADD3 R1, R1, -0xac0, RZ ;  /* 0xfffff54001017810 */ /* 0x000fc60007ffe0ff */
[----:B------:R-:W-:Y:S01]  /*0040*/  IADD3 R0, R11, c[0x0][0x17c], RZ ;  /* 0x00005f000b007a10 */ /* 0x000fe20007ffe0ff */
[----:B------:R-:W2:Y:S03]  /*0050*/  S2R R250, SR_TID.X ;  /* 0x0000000000fa7919 */ /* 0x000ea60000002100 */
[----:B------:R-:W-:-:S04]  /*0060*/  SHF.R.S32.HI R3, RZ, 0x1f, R0 ;  /* 0x0000001fff037819 */ /* 0x000fc80000011400 */
[----:B------:R-:W-:-:S04]  /*0070*/  LEA.HI R3, R3, R0, RZ, 0x7 ;  /* 0x0000000003037211 */ /* 0x000fc800078f38ff */
[----:B------:R-:W-:-:S05]  /*0080*/  SHF.R.S32.HI R3, RZ, 0x7, R3 ;  /* 0x00000007ff037819 */ /* 0x000fca0000011403 */
[----:B------:R-:W-:Y:S01]  /*0090*/  IMAD.SHL.U32 R4, R3, 0x8, RZ ;  /* 0x0000000803047824 */ /* 0x000fe200078e00ff */
[----:B-1----:R-:W-:-:S04]  /*00a0*/  IABS R8, R7 ;  /* 0x0000000700087213 */ /* 0x002fc80000000000 */
[-C--:B------:R-:W-:Y:S02]  /*00b0*/  IABS R5, R4.reuse ;  /* 0x0000000400057213 */ /* 0x080fe40000000000 */
[----:B------:R-:W-:Y:S02]  /*00c0*/  IABS R10, R4 ;  /* 0x00000004000a7213 */ /* 0x000fe40000000000 */
[----:B------:R-:W1:Y:S01]  /*00d0*/  I2F.RP R0, R5 ;  /* 0x0000000500007306 */ /* 0x000e620000209400 */
[----:B--2---:R-:W-:-:S07]  /*00e0*/  LOP3.LUT R106, R250, 0x7f, RZ, 0xc0, !PT ;  /* 0x0000007ffa6a7812 */ /* 0x004fce00078ec0ff */
[----:B-1----:R-:W1:Y:S02]  /*00f0*/  MUFU.RCP R0, R0 ;  /* 0x0000000000007308 */ /* 0x002e640000001000 */
[----:B-1----:R-:W-:Y:S01]  /*0100*/  IADD3 R2, R0, 0xffffffe, RZ ;  /* 0x0ffffffe00027810 */ /* 0x002fe20007ffe0ff */
[----:B------:R-:W-:-:S05]  /*0110*/  IMAD.MOV R0, RZ, RZ, -R10 ;  /* 0x000000ffff007224 */ /* 0x000fca00078e0a0a */
[----:B------:R1:W2:Y:S02]  /*0120*/  F2I.FTZ.U32.TRUNC.NTZ R3, R2 ;  /* 0x0000000200037305 */ /* 0x0002a4000021f000 */
[----:B-1----:R-:W-:Y:S02]  /*0130*/  IMAD.MOV.U32 R2, RZ, RZ, RZ ;  /* 0x000000ffff027224 */ /* 0x002fe400078e00ff */
[----:B--2---:R-:W-:-:S04]  /*0140*/  IMAD.MOV R6, RZ, RZ, -R3 ;  /* 0x000000ffff067224 */ /* 0x004fc800078e0a03 */
[----:B------:R-:W-:Y:S02]  /*0150*/  IMAD R9, R6, R5, RZ ;  /* 0x0000000506097224 */ /* 0x000fe400078e02ff */
[----:B------:R-:W-:Y:S02]  /*0160*/  IMAD.MOV.U32 R6, RZ, RZ, R8 ;  /* 0x000000ffff067224 */ /* 0x000fe400078e0008 */
[----:B------:R-:W-:-:S06]  /*0170*/  IMAD.HI.U32 R3, R3, R9, R2 ;  /* 0x0000000903037227 */ /* 0x000fcc00078e0002 */
[----:B------:R-:W-:-:S04]  /*0180*/  IMAD.HI.U32 R3, R3, R6, RZ ;  /* 0x0000000603037227 */ /* 0x000fc800078e00ff */
[----:B------:R-:W-:-:S05]  /*0190*/  IMAD R0, R3, R0, R6 ;  /* 0x0000000003007224 */ /* 0x000fca00078e0206 */
[----:B------:R-:W-:-:S13]  /*01a0*/  ISETP.GT.U32.AND P1, PT, R5, R0, PT ;  /* 0x000000000500720c */ /* 0x000fda0003f24070 */
[----:B------:R-:W-:Y:S01]  /*01b0*/  @!P1 IMAD.IADD R0, R0, 0x1, -R5 ;  /* 0x0000000100009824 */ /* 0x000fe200078e0a05 */
[----:B------:R-:W-:Y:S02]  /*01c0*/  @!P1 IADD3 R3, R3, 0x1, RZ ;  /* 0x0000000103039810 */ /* 0x000fe40007ffe0ff */
[----:B------:R-:W-:Y:S02]  /*01d0*/  ISETP.NE.AND P1, PT, R4, RZ, PT ;  /* 0x000000ff0400720c */ /* 0x000fe40003f25270 */
[----:B------:R-:W-:Y:S02]  /*01e0*/  ISETP.GE.U32.AND P0, PT, R0, R5, PT ;  /* 0x000000050000720c */ /* 0x000fe40003f06070 */
[----:B------:R-:W-:Y:S02]  /*01f0*/  LOP3.LUT R0, R7, R4, RZ, 0x3c, !PT ;  /* 0x0000000407007212 */ /* 0x000fe400078e3cff */
[----:B------:R-:W-:Y:S02]  /*0200*/  IABS R5, c[0x0][0x178] ;  /* 0x00005e0000057a13 */ /* 0x000fe40000000000 */
[----:B------:R-:W-:-:S02]  /*0210*/  ISETP.GE.AND P2, PT, R0, RZ, PT ;  /* 0x000000ff0000720c */ /* 0x000fc40003f46270 */
[----:B------:R-:W-:Y:S01]  /*0220*/  IADD3 R0, R11, c[0x0][0x178], RZ ;  /* 0x00005e000b007a10 */ /* 0x000fe20007ffe0ff */
[----:B------:R-:W1:Y:S04]  /*0230*/  I2F.RP R8, R5 ;  /* 0x0000000500087306 */ /* 0x000e680000209400 */
[----:B------:R-:W-:-:S05]  /*0240*/  @P0 IADD3 R3, R3, 0x1, RZ ;  /* 0x0000000103030810 */ /* 0x000fca0007ffe0ff */
[----:B------:R-:W-:Y:S01]  /*0250*/  IMAD.MOV.U32 R2, RZ, RZ, R3 ;  /* 0x000000ffff027224 */ /* 0x000fe200078e0003 */
[----:B------:R-:W-:-:S03]  /*0260*/  SHF.R.S32.HI R3, RZ, 0x1f, R0 ;  /* 0x0000001fff037819 */ /* 0x000fc60000011400 */
[----:B------:R-:W-:Y:S01]  /*0270*/  @!P2 IMAD.MOV R2, RZ, RZ, -R2 ;  /* 0x000000ffff02a224 */ /* 0x000fe200078e0a02 */
[----:B------:R-:W-:Y:S02]  /*0280*/  @!P1 LOP3.LUT R2, RZ, R4, RZ, 0x33, !PT ;  /* 0x00000004ff029212 */ /* 0x000fe400078e33ff */
[----:B------:R-:W-:Y:S01]  /*0290*/  LEA.HI R3, R3, R0, RZ, 0x7 ;  /* 0x0000000003037211 */ /* 0x000fe200078f38ff */
[----:B-1----:R-:W-:Y:S01]  /*02a0*/  MUFU.RCP R8, R8 ;  /* 0x0000000800087308 */ /* 0x002fe20000001000 */
[----:B------:R-:W-:Y:S01]  /*02b0*/  IABS R0, c[0x0][0x17c] ;  /* 0x00005f0000007a13 */ /* 0x000fe20000000000 */
[----:B------:R-:W-:Y:S02]  /*02c0*/  IMAD.SHL.U32 R12, R2, 0x8, RZ ;  /* 0x00000008020c7824 */ /* 0x000fe400078e00ff */
[----:B------:R-:W-:-:S03]  /*02d0*/  IMAD.MOV R2, RZ, RZ, -R2 ;  /* 0x000000ffff027224 */ /* 0x000fc600078e0a02 */
[----:B------:R-:W-:Y:S01]  /*02e0*/  LEA.HI.SX32 R3, R3, -R12, 0x19 ;  /* 0x8000000c03037211 */ /* 0x000fe200078fcaff */
[----:B------:R-:W-:Y:S01]  /*02f0*/  IMAD R15, R4, R2, R7 ;  /* 0x00000002040f7224 */ /* 0x000fe200078e0207 */
[----:B------:R-:W1:Y:S01]  /*0300*/  I2F.RP R9, R0 ;  /* 0x0000000000097306 */ /* 0x000e620000209400 */
[----:B------:R-:W-:Y:S01]  /*0310*/  IMAD.MOV.U32 R2, RZ, RZ, RZ ;  /* 0x000000ffff027224 */ /* 0x000fe200078e00ff */
[----:B------:R-:W-:Y:S02]  /*0320*/  IMNMX R14, R3, 0x8, PT ;  /* 0x00000008030e7817 */ /* 0x000fe40003800200 */
[----:B------:R-:W-:Y:S02]  /*0330*/  IABS R4, R15 ;  /* 0x0000000f00047213 */ /* 0x000fe40000000000 */
[----:B------:R-:W-:-:S04]  /*0340*/  IABS R10, R14 ;  /* 0x0000000e000a7213 */ /* 0x000fc80000000000 */
[----:B------:R-:W2:Y:S08]  /*0350*/  I2F.RP R6, R10 ;  /* 0x0000000a00067306 */ /* 0x000eb00000209400 */
[----:B-1----:R-:W-:Y:S08]  /*0360*/  MUFU.RCP R9, R9 ;  /* 0x0000000900097308 */ /* 0x002ff00000001000 */
[----:B--2---:R-:W1:Y:S02]  /*0370*/  MUFU.RCP R6, R6 ;  /* 0x0000000600067308 */ /* 0x004e640000001000 */
[----:B-1----:R-:W-:-:S02]  /*0380*/  IADD3 R3, R6, 0xffffffe, RZ ;  /* 0x0ffffffe06037810 */ /* 0x002fc40007ffe0ff */
[----:B------:R-:W-:-:S04]  /*0390*/  IABS R6, R14 ;  /* 0x0000000e00067213 */ /* 0x000fc80000000000 */
[----:B------:R-:W1:Y:S02]  /*03a0*/  F2I.FTZ.U32.TRUNC.NTZ R3, R3 ;  /* 0x0000000300037305 */ /* 0x000e64000021f000 */
[----:B-1----:R-:W-:-:S04]  /*03b0*/  IMAD.MOV R11, RZ, RZ, -R3 ;  /* 0x000000ffff0b7224 */ /* 0x002fc800078e0a03 */
[----:B------:R-:W-:-:S04]  /*03c0*/  IMAD R7, R11, R10, RZ ;  /* 0x0000000a0b077224 */ /* 0x000fc800078e02ff */
[----:B------:R-:W-:Y:S01]  /*03d0*/  IMAD.HI.U32 R2, R3, R7, R2 ;  /* 0x0000000703027227 */ /* 0x000fe200078e0002 */
[----:B------:R-:W-:-:S03]  /*03e0*/  IADD3 R7, R9, 0xffffffe, RZ ;  /* 0x0ffffffe09077810 */ /* 0x000fc60007ffe0ff */
[----:B------:R-:W-:Y:S02]  /*03f0*/  IMAD.MOV.U32 R3, RZ, RZ, R4 ;  /* 0x000000ffff037224 */ /* 0x000fe400078e0004 */
[----:B------:R-:W-:Y:S01]  /*0400*/  IMAD.MOV R4, RZ, RZ, -R6 ;  /* 0x000000ffff047224 */ /* 0x000fe200078e0a06 */
[----:B------:R-:W-:Y:S01]  /*0410*/  IADD3 R6, R8, 0xffffffe, RZ ;  /* 0x0ffffffe08067810 */ /* 0x000fe20007ffe0ff */
[----:B------:R-:W-:Y:S01]  /*0420*/  IMAD.HI.U32 R2, R2, R3, RZ ;  /* 0x0000000302027227 */ /* 0x000fe200078e00ff */
[----:B------:R-:W1:Y:S03]  /*0430*/  F2I.FTZ.U32.TRUNC.NTZ R7, R7 ;  /* 0x0000000700077305 */ /* 0x000e66000021f000 */
[----:B------:R-:W-:Y:S01]  /*0440*/  IMAD R3, R2, R4, R3 ;  /* 0x0000000402037224 */ /* 0x000fe200078e0203 */
[----:B------:R-:W-:-:S04]  /*0450*/  LOP3.LUT R4, R15, R14, RZ, 0x3c, !PT ;  /* 0x0000000e0f047212 */ /* 0x000fc800078e3cff */
[----:B------:R-:W-:Y:S02]  /*0460*/  ISETP.GT.U32.AND P1, PT, R10, R3, PT ;  /* 0x000000030a00720c */ /* 0x000fe40003f24070 */
[----:B------:R-:W-:Y:S01]  /*0470*/  ISETP.GE.AND P2, PT, R4, RZ, PT ;  /* 0x000000ff0400720c */ /* 0x000fe20003f46270 */
[----:B-1----:R-:W-:-:S04]  /*0480*/  IMAD.MOV R11, RZ, RZ, -R7 ;  /* 0x000000ffff0b7224 */ /* 0x002fc800078e0a07 */
[----:B------:R-:W-:-:S06]  /*0490*/  IMAD R11, R11, R0, RZ ;  /* 0x000000000b0b7224 */ /* 0x000fcc00078e02ff */
[----:B------:R-:W-:Y:S01]  /*04a0*/  @!P1 IADD3 R2, R2, 0x1, RZ ;  /* 0x0000000102029810 */ /* 0x000fe20007ffe0ff */
[----:B------:R-:W-:Y:S01]  /*04b0*/  @!P1 IMAD.IADD R3, R3, 0x1, -R10 ;  /* 0x0000000103039824 */ /* 0x000fe200078e0a0a */
[----:B------:R-:W-:-:S04]  /*04c0*/  ISETP.NE.AND P1, PT, R14, RZ, PT ;  /* 0x000000ff0e00720c */ /* 0x000fc80003f25270 */
[----:B------:R-:W-:Y:S02]  /*04d0*/  ISETP.GE.U32.AND P0, PT, R3, R10, PT ;  /* 0x0000000a0300720c */ /* 0x000fe40003f06070 */
[----:B------:R1:W2:Y:S02]  /*04e0*/  F2I.FTZ.U32.TRUNC.NTZ R3, R6 ;  /* 0x0000000600037305 */ /* 0x0002a4000021f000 */
[----:B-1----:R-:W-:-:S09]  /*04f0*/  IMAD.MOV.U32 R6, RZ, RZ, RZ ;  /* 0x000000ffff067224 */ /* 0x002fd200078e00ff */
[----:B------:R-:W-:Y:S01]  /*0500*/  @P0 IADD3 R2, R2, 0x1, RZ ;  /* 0x0000000102020810 */ /* 0x000fe20007ffe0ff */
[----:B------:R-:W-:-:S04]  /*0510*/  IMAD.HI.U32 R4, R7, R11, R6 ;  /* 0x0000000b07047227 */ /* 0x000fc800078e0006 */
[----:B------:R-:W-:Y:S02]  /*0520*/  IMAD.MOV.U32 R97, RZ, RZ, R2 ;  /* 0x000000ffff617224 */ /* 0x000fe400078e0002 */
[----:B--2---:R-:W-:Y:S02]  /*0530*/  IMAD.MOV R2, RZ, RZ, -R3 ;  /* 0x000000ffff027224 */ /* 0x004fe400078e0a03 */
[----:B------:R-:W-:Y:S01]  /*0540*/  @!P2 IMAD.MOV R97, RZ, RZ, -R97 ;  /* 0x000000ffff61a224 */ /* 0x000fe200078e0a61 */
[----:B------:R-:W-:Y:S01]  /*0550*/  @!P1 LOP3.LUT R97, RZ, R14, RZ, 0x33, !PT ;  /* 0x0000000eff619212 */ /* 0x000fe200078e33ff */
[----:B------:R-:W-:Y:S02]  /*0560*/  IMAD R9, R2, R5, RZ ;  /* 0x0000000502097224 */ /* 0x000fe400078e02ff */
[----:B------:R-:W-:Y:S02]  /*0570*/  IMAD.MOV.U32 R2, RZ, RZ, RZ ;  /* 0x000000ffff027224 */ /* 0x000fe400078e00ff */
[----:B------:R-:W-:-:S02]  /*0580*/  IMAD.SHL.U32 R199, R97, 0x80, RZ ;  /* 0x0000008061c77824 */ /* 0x000fc400078e00ff */
[----:B------:R-:W-:-:S03]  /*0590*/  IMAD.HI.U32 R3, R3, R9, R2 ;  /* 0x0000000903037227 */ /* 0x000fc600078e0002 */
[C---:B------:R-:W-:Y:S01]  /*05a0*/  IADD3 R16, R199.reuse, 0x2, RZ ;  /* 0x00000002c7107810 */ /* 0x040fe20007ffe0ff */
[----:B------:R-:W-:Y:S01]  /*05b0*/  IMAD.MOV R97, RZ, RZ, -R97 ;  /* 0x000000ffff617224 */ /* 0x000fe200078e0a61 */
[C---:B------:R-:W-:Y:S02]  /*05c0*/  IADD3 R13, R199.reuse, 0x7f, RZ ;  /* 0x0000007fc70d7810 */ /* 0x040fe40007ffe0ff */
[----:B------:R-:W-:Y:S01]  /*05d0*/  IABS R11, R16 ;  /* 0x00000010000b7213 */ /* 0x000fe20000000000 */
[----:B------:R-:W-:Y:S01]  /*05e0*/  IMAD R97, R14, R97, R15 ;  /* 0x000000610e617224 */ /* 0x000fe200078e020f */
[C---:B------:R-:W-:Y:S01]  /*05f0*/  IADD3 R17, R199.reuse, 0x1, RZ ;  /* 0x00000001c7117810 */ /* 0x040fe20007ffe0ff */
[----:B------:R1:W-:Y:S01]  /*0600*/  STL [R1+0x7bc], R13 ;  /* 0x0007bc0d01007387 */ /* 0x0003e20000100800 */
[----:B------:R-:W-:Y:S01]  /*0610*/  IABS R9, R199 ;  /* 0x000000c700097213 */ /* 0x000fe20000000000 */
[C---:B------:R-:W-:Y:S01]  /*0620*/  IMAD.HI.U32 R7, R4.reuse, R11, RZ ;  /* 0x0000000b04077227 */ /* 0x040fe200078e00ff */
[----:B------:R-:W-:Y:S01]  /*0630*/  IABS R29, R17 ;  /* 0x00000011001d7213 */ /* 0x000fe20000000000 */
[----:B------:R2:W-:Y:S01]  /*0640*/  STL [R1+0x820], R17 ;  /* 0x0008201101007387 */ /* 0x0005e20000100800 */
[C---:B------:R-:W-:Y:S01]  /*0650*/  IADD3 R252, R199.reuse, 0x6, RZ ;  /* 0x00000006c7fc7810 */ /* 0x040fe20007ffe0ff */
[----:B------:R-:W-:Y:S01]  /*0660*/  IMAD.HI.U32 R2, R4, R9, RZ ;  /* 0x0000000904027227 */ /* 0x000fe200078e00ff */
[C---:B------:R-:W-:Y:S01]  /*0670*/  IADD3 R10, R199.reuse, 0x5, RZ ;  /* 0x00000005c70a7810 */ /* 0x040fe20007ffe0ff */
[----:B------:R3:W-:Y:S01]  /*0680*/  STL [R1+0x81c], R16 ;  /* 0x00081c1001007387 */ /* 0x0007e20000100800 */
[C---:B------:R-:W-:Y:S01]  /*0690*/  IADD3 R249, R199.reuse, 0x8, RZ ;  /* 0x00000008c7f97810 */ /* 0x040fe20007ffe0ff */
[----:B------:R-:W-:Y:S01]  /*06a0*/  IMAD.MOV R7, RZ, RZ, -R7 ;  /* 0x000000ffff077224 */ /* 0x000fe200078e0a07 */
[----:B-1----:R-:W-:Y:S01]  /*06b0*/  IABS R13, R13 ;  /* 0x0000000d000d7213 */ /* 0x002fe20000000000 */
[----:B------:R-:W-:Y:S01]  /*06c0*/  IMAD.MOV R2, RZ, RZ, -R2 ;  /* 0x000000ffff027224 */ /* 0x000fe200078e0a02 */
[----:B------:R-:W-:Y:S01]  /*06d0*/  IABS R37, R10 ;  /* 0x0000000a00257213 */ /* 0x000fe20000000000 */
[----:B------:R-:W-:Y:S01]  /*06e0*/  IMAD R30, R0, R7, R11 ;  /* 0x00000007001e7224 */ /* 0x000fe200078e020b */
[C---:B--2---:R-:W-:Y:S01]  /*06f0*/  IADD3 R17, R199.reuse, 0x3, RZ ;  /* 0x00000003c7117810 */ /* 0x044fe20007ffe0ff */
[----:B------:R-:W-:Y:S01]  /*0700*/  IMAD.HI.U32 R8, R4, R13, RZ ;  /* 0x0000000d04087227 */ /* 0x000fe200078e00ff */
[----:B------:R-:W-:-:S02]  /*0710*/  IADD3 R251, R199, 0x7, RZ ;  /* 0x00000007c7fb7810 */ /* 0x000fc40007ffe0ff */
[C---:B---3--:R-:W-:Y:S01]  /*0720*/  IADD3 R16, R199.reuse, 0x4, RZ ;  /* 0x00000004c7107810 */ /* 0x048fe20007ffe0ff */
[----:B------:R-:W-:Y:S01]  /*0730*/  IMAD.MOV R8, RZ, RZ, -R8 ;  /* 0x000000ffff087224 */ /* 0x000fe200078e0a08 */
[----:B------:R-:W-:Y:S01]  /*0740*/  IABS R33, R17 ;  /* 0x0000001100217213 */ /* 0x000fe20000000000 */
[----:B------:R-:W-:Y:S01]  /*0750*/  IMAD.HI.U32 R6, R4, R29, RZ ;  /* 0x0000001d04067227 */ /* 0x000fe200078e00ff */
[----:B------:R-:W-:Y:S01]  /*0760*/  IABS R11, R16 ;  /* 0x00000010000b7213 */ /* 0x000fe20000000000 */
[----:B------:R1:W-:Y:S01]  /*0770*/  STL [R1+0x818], R17 ;  /* 0x0008181101007387 */ /* 0x0003e20000100800 */
[----:B------:R-:W-:Y:S01]  /*0780*/  IABS R41, R251 ;  /* 0x000000fb00297213 */ /* 0x000fe20000000000 */
[C---:B------:R-:W-:Y:S01]  /*0790*/  IMAD R26, R0.reuse, R2, R9 ;  /* 0x00000002001a7224 */ /* 0x040fe200078e0209 */
[C---:B------:R-:W-:Y:S01]  /*07a0*/  IADD3 R248, R199.reuse, 0x9, RZ ;  /* 0x00000009c7f87810 */ /* 0x040fe20007ffe0ff */
[----:B------:R-:W-:Y:S01]  /*07b0*/  IMAD R2, R0, R8, R13 ;  /* 0x0000000800027224 */ /* 0x000fe200078e020d */
[----:B------:R-:W-:Y:S01]  /*07c0*/  IABS R13, R252 ;  /* 0x000000fc000d7213 */ /* 0x000fe20000000000 */
[----:B------:R-:W-:Y:S01]  /*07d0*/  IMAD.MOV R6, RZ, RZ, -R6 ;  /* 0x000000ffff067224 */ /* 0x000fe200078e0a06 */
[C---:B------:R-:W-:Y:S01]  /*07e0*/  IADD3 R247, R199.reuse, 0xa, RZ ;  /* 0x0000000ac7f77810 */ /* 0x040fe20007ffe0ff */
[----:B------:R-:W-:Y:S01]  /*07f0*/  IMAD.HI.U32 R7, R4, R11, RZ ;  /* 0x0000000b04077227 */ /* 0x000fe200078e00ff */
[----:B------:R-:W-:Y:S01]  /*0800*/  STL [R1+0x8ec], R16 ;  /* 0x0008ec1001007387 */ /* 0x000fe20000100800 */
[----:B------:R-:W-:-:S02]  /*0810*/  IADD3 R245, R199, 0xc, RZ ;  /* 0x0000000cc7f57810 */ /* 0x000fc40007ffe0ff */
[----:B------:R-:W-:Y:S01]  /*0820*/  IMAD R29, R0, R6, R29 ;  /* 0x00000006001d7224 */ /* 0x000fe200078e021d */
[----:B------:R2:W-:Y:S01]  /*0830*/  STL [R1+0x8e8], R10 ;  /* 0x0008e80a01007387 */ /* 0x0005e20000100800 */
[----:B------:R-:W-:Y:S01]  /*0840*/  IMAD.MOV R7, RZ, RZ, -R7 ;  /* 0x000000ffff077224 */ /* 0x000fe200078e0a07 */
[----:B------:R-:W-:Y:S01]  /*0850*/  IABS R15, R247 ;  /* 0x000000f7000f7213 */ /* 0x000fe20000000000 */
[C---:B------:R-:W-:Y:S01]  /*0860*/  IMAD.HI.U32 R6, R4.reuse, R33, RZ ;  /* 0x0000002104067227 */ /* 0x040fe200078e00ff */
[----:B------:R-:W-:Y:S01]  /*0870*/  IABS R19, R245 ;  /* 0x000000f500137213 */ /* 0x000fe20000000000 */
[----:B------:R-:W-:Y:S01]  /*0880*/  STL [R1+0x8f8], R252 ;  /* 0x0008f8fc01007387 */ /* 0x000fe20000100800 */
[C---:B------:R-:W-:Y:S01]  /*0890*/  IADD3 R244, R199.reuse, 0xd, RZ ;  /* 0x0000000dc7f47810 */ /* 0x040fe20007ffe0ff */
[----:B------:R-:W-:Y:S01]  /*08a0*/  IMAD.HI.U32 R9, R4, R13, RZ ;  /* 0x0000000d04097227 */ /* 0x000fe200078e00ff */
[C---:B------:R-:W-:Y:S01]  /*08b0*/  IADD3 R246, R199.reuse, 0xb, RZ ;  /* 0x0000000bc7f67810 */ /* 0x040fe20007ffe0ff */
[----:B------:R-:W-:Y:S01]  /*08c0*/  STL [R1+0x8f4], R251 ;  /* 0x0008f4fb01007387 */ /* 0x000fe20000100800 */
[C---:B------:R-:W-:Y:S01]  /*08d0*/  IADD3 R243, R199.reuse, 0xe, RZ ;  /* 0x0000000ec7f37810 */ /* 0x040fe20007ffe0ff */
[----:B------:R-:W-:Y:S01]  /*08e0*/  IMAD R36, R0, R7, R11 ;  /* 0x0000000700247224 */ /* 0x000fe200078e020b */
[----:B------:R-:W-:Y:S01]  /*08f0*/  IABS R11, R249 ;  /* 0x000000f9000b7213 */ /* 0x000fe20000000000 */
[----:B------:R-:W-:Y:S01]  /*0900*/  IMAD.MOV R6, RZ, RZ, -R6 ;  /* 0x000000ffff067224 */ /* 0x000fe200078e0a06 */
[----:B-1----:R-:W-:Y:S01]  /*0910*/  IABS R17, R246 ;  /* 0x000000f600117213 */ /* 0x002fe20000000000 */
[----:B------:R-:W-:Y:S01]  /*0920*/  IMAD.MOV R9, RZ, RZ, -R9 ;  /* 0x000000ffff097224 */ /* 0x000fe200078e0a09 */
[C---:B------:R-:W-:Y:S01]  /*0930*/  IADD3 R242, R199.reuse, 0xf, RZ ;  /* 0x0000000fc7f27810 */ /* 0x040fe20007ffe0ff */
[----:B------:R-:W-:Y:S01]  /*0940*/  IMAD.HI.U32 R8, R4, R37, RZ ;  /* 0x0000002504087227 */ /* 0x000fe200078e00ff */
[C---:B------:R-:W-:Y:S01]  /*0950*/  IADD3 R241, R199.reuse, 0x11, RZ ;  /* 0x00000011c7f17810 */ /* 0x040fe20007ffe0ff */
[----:B------:R-:W-:Y:S01]  /*0960*/  STL [R1+0x8fc], R249 ;  /* 0x0008fcf901007387 */ /* 0x000fe20000100800 */
[----:B------:R-:W-:Y:S01]  /*0970*/  IABS R57, R243 ;  /* 0x000000f300397213 */ /* 0x000fe20000000000 */
[C---:B------:R-:W-:Y:S01]  /*0980*/  IMAD R33, R0.reuse, R6, R33 ;  /* 0x0000000600217224 */ /* 0x040fe200078e0221 */
[C---:B------:R-:W-:Y:S01]  /*0990*/  IADD3 R225, R199.reuse, 0x10, RZ ;  /* 0x00000010c7e17810 */ /* 0x040fe20007ffe0ff */
[----:B------:R-:W-:Y:S01]  /*09a0*/  IMAD R40, R0, R9, R13 ;  /* 0x0000000900287224 */ /* 0x000fe200078e020d */
[----:B------:R-:W-:Y:S01]  /*09b0*/  IABS R13, R248 ;  /* 0x000000f8000d7213 */ /* 0x000fe20000000000 */
[----:B------:R-:W-:Y:S01]  /*09c0*/  IMAD.MOV R8, RZ, RZ, -R8 ;  /* 0x000000ffff087224 */ /* 0x000fe200078e0a08 */
[----:B------:R-:W-:Y:S01]  /*09d0*/  IABS R61, R225 ;  /* 0x000000e1003d7213 */ /* 0x000fe20000000000 */
[C---:B------:R-:W-:Y:S01]  /*09e0*/  IMAD.HI.U32 R6, R4.reuse, R11, RZ ;  /* 0x0000000b04067227 */ /* 0x040fe200078e00ff */
[C---:B------:R-:W-:Y:S01]  /*09f0*/  IADD3 R239, R199.reuse, 0x13, RZ ;  /* 0x00000013c7ef7810 */ /* 0x040fe20007ffe0ff */
[----:B------:R-:W-:Y:S01]  /*0a00*/  STL [R1+0x904], R248 ;  /* 0x000904f801007387 */ /* 0x000fe20000100800 */
[C---:B------:R-:W-:Y:S01]  /*0a10*/  IADD3 R240, R199.reuse, 0x12, RZ ;  /* 0x00000012c7f07810 */ /* 0x040fe20007ffe0ff */
[----:B--2---:R-:W-:Y:S01]  /*0a20*/  IMAD.HI.U32 R10, R4, R41, RZ ;  /* 0x00000029040a7227 */ /* 0x004fe200078e00ff */
[C---:B------:R-:W-:Y:S01]  /*0a30*/  IADD3 R237, R199.reuse, 0x15, RZ ;  /* 0x00000015c7ed7810 */ /* 0x040fe20007ffe0ff */
[----:B------:R-:W-:Y:S01]  /*0a40*/  STL [R1+0x908], R247 ;  /* 0x000908f701007387 */ /* 0x000fe20000100800 */
[C---:B------:R-:W-:Y:S01]  /*0a50*/  IADD3 R236, R199.reuse, 0x16, RZ ;  /* 0x00000016c7ec7810 */ /* 0x040fe20007ffe0ff */
[----:B------:R-:W-:Y:S01]  /*0a60*/  IMAD R37, R0, R8, R37 ;  /* 0x0000000800257224 */ /* 0x000fe200078e0225 */
[----:B------:R-:W-:Y:S01]  /*0a70*/  IABS R65, R240 ;  /* 0x000000f000417213 */ /* 0x000fe20000000000 */
[----:B------:R-:W-:Y:S01]  /*0a80*/  IMAD.MOV R6, RZ, RZ, -R6 ;  /* 0x000000ffff067224 */ /* 0x000fe200078e0a06 */
[C---:B------:R-:W-:Y:S01]  /*0a90*/  IADD3 R238, R199.reuse, 0x14, RZ ;  /* 0x00000014c7ee7810 */ /* 0x040fe20007ffe0ff */
[----:B------:R-:W-:Y:S01]  /*0aa0*/  IMAD.MOV R10, RZ, RZ, -R10 ;  /* 0x000000ffff0a7224 */ /* 0x000fe200078e0a0a */
[C---:B------:R-:W-:Y:S01]  /*0ab0*/  IADD3 R235, R199.reuse, 0x17, RZ ;  /* 0x00000017c7eb7810 */ /* 0x040fe20007ffe0ff */
        /* <DEDUP_REMOVED lines=8> */
[C---:B------:R-:W-:Y:S01]  /*0b40*/  IMAD R44, R0.reuse, R6, R11 ;  /* 0x00000006002c7224 */ /* 0x040fe200078e020b */
[----:B------:R-:W-:Y:S01]  /*0b50*/  IABS R11, R244 ;  /* 0x000000f4000b7213 */ /* 0x000fe20000000000 */
[----:B------:R-:W-:Y:S01]  /*0b60*/  IMAD R41, R0, R10, R41 ;  /* 0x0000000a00297224 */ /* 0x000fe200078e0229 */
[----:B------:R-:W-:Y:S01]  /*0b70*/  IABS R85, R231 ;  /* 0x000000e700557213 */ /* 0x000fe20000000000 */
[----:B------:R-:W-:Y:S01]  /*0b80*/  IMAD.MOV R7, RZ, RZ, -R7 ;  /* 0x000000ffff077224 */ /* 0x000fe200078e0a07 */
[C---:B------:R-:W-:Y:S01]  /*0b90*/  IADD3 R230, R199.reuse, 0x1c, RZ ;  /* 0x0000001cc7e67810 */ /* 0x040fe20007ffe0ff */
[----:B------:R-:W-:Y:S01]  /*0ba0*/  IMAD.MOV R8, RZ, RZ, -R8 ;  /* 0x000000ffff087224 */ /* 0x000fe200078e0a08 */
        /* <DEDUP_REMOVED lines=11> */
[C---:B------:R-:W-:Y:S01]  /*0c60*/  IMAD.HI.U32 R6, R4.reuse, R11, RZ ;  /* 0x0000000b04067227 */ /* 0x040fe200078e00ff */
[C---:B------:R-:W-:Y:S01]  /*0c70*/  IADD3 R224, R199.reuse, 0x21, RZ ;  /* 0x00000021c7e07810 */ /* 0x040fe20007ffe0ff */
[----:B------:R-:W-:Y:S01]  /*0c80*/  STL [R1+0x920], R243 ;  /* 0x000920f301007387 */ /* 0x000fe20000100800 */
[----:B------:R-:W-:Y:S01]  /*0c90*/  IABS R89, R229 ;  /* 0x000000e500597213 */ /* 0x000fe20000000000 */
[----:B------:R-:W-:Y:S01]  /*0ca0*/  IMAD.HI.U32 R9, R4, R17, RZ ;  /* 0x0000001104097227 */ /* 0x000fe200078e00ff */
        /* <DEDUP_REMOVED lines=10> */
[C---:B------:R-:W-:Y:S01]  /*0d50*/  IADD3 R215, R199.reuse, 0x28, RZ ;  /* 0x00000028c7d77810 */ /* 0x040fe20007ffe0ff */
[----:B------:R1:W-:Y:S01]  /*0d60*/  STL [R1+0x928], R225 ;  /* 0x000928e101007387 */ /* 0x0003e20000100800 */
        /* <DEDUP_REMOVED lines=14> */
[----:B------:R-:W-:Y:S01]  /*0e50*/  IABS R73, R216 ;  /* 0x000000d800497213 */ /* 0x000fe20000000000 */
[----:B------:R-:W-:Y:S01]  /*0e60*/  IMAD.MOV R8, RZ, RZ, -R8 ;  /* 0x000000ffff087224 */ /* 0x000fe200078e0a08 */
[C---:B------:R-:W-:Y:S01]  /*0e70*/  IADD3 R211, R199.reuse, 0x2b, RZ ;  /* 0x0000002bc7d37810 */ /* 0x040fe20007ffe0ff */
[----:B------:R-:W-:Y:S01]  /*0e80*/  IMAD.MOV R10, RZ, RZ, -R10 ;  /* 0x000000ffff0a7224 */ /* 0x000fe200078e0a0a */
[----:B------:R-:W-:Y:S01]  /*0e90*/  IABS R81, R219 ;  /* 0x000000db00517213 */ /* 0x000fe20000000000 */
[----:B------:R-:W-:Y:S01]  /*0ea0*/  IMAD.HI.U32 R9, R4, R61, RZ ;  /* 0x0000003d04097227 */ /* 0x000fe200078e00ff */
[C---:B------:R-:W-:Y:S01]  /*0eb0*/  IADD3 R210, R199.reuse, 0x2c, RZ ;  /* 0x0000002cc7d27810 */ /* 0x040fe20007ffe0ff */
[----:B------:R-:W-:Y:S01]  /*0ec0*/  STL [R1+0x938], R239 ;  /* 0x000938ef01007387 */ /* 0x000fe20000100800 */
[C---:B------:R-:W-:Y:S01]  /*0ed0*/  IADD3 R212, R199.reuse, 0x2a, RZ ;  /* 0x0000002ac7d47810 */ /* 0x040fe20007ffe0ff */
[C---:B------:R-:W-:Y:S01]  /*0ee0*/  IMAD R57, R0.reuse, R7, R57 ;  /* 0x0000000700397224 */ /* 0x040fe200078e0239 */
[C---:B------:R-:W-:Y:S01]  /*0ef0*/  IADD3 R208, R199.reuse, 0x2d, RZ ;  /* 0x0000002dc7d07810 */ /* 0x040fe20007ffe0ff */
[C---:B------:R-:W-:Y:S01]  /*0f00*/  IMAD R58, R0.reuse, R8, R13 ;  /* 0x00000008003a7224 */ /* 0x040fe200078e020d */
[----:B------:R-:W-:Y:S01]  /*0f10*/  IABS R13, R237 ;  /* 0x000000ed000d7213 */ /* 0x000fe20000000000 */
[----:B------:R-:W-:Y:S01]  /*0f20*/  IMAD R62, R0, R10, R15 ;  /* 0x0000000a003e7224 */ /* 0x000fe200078e020f */
[----:B------:R-:W-:Y:S01]  /*0f30*/  IABS R15, R236 ;  /* 0x000000ec000f7213 */ /* 0x000fe20000000000 */
[----:B------:R-:W-:Y:S01]  /*0f40*/  IMAD.MOV R9, RZ, RZ, -R9 ;  /* 0x000000ffff097224 */ /* 0x000fe200078e0a09 */
[C---:B------:R-:W-:Y:S01]  /*0f50*/  IADD3 R204, R199.reuse, 0x30, RZ ;  /* 0x00000030c7cc7810 */ /* 0x040fe20007ffe0ff */
[----:B------:R-:W-:Y:S01]  /*0f60*/  IMAD.HI.U32 R7, R4, R11, RZ ;  /* 0x0000000b04077227 */ /* 0x000fe200078e00ff */
[----:B------:R-:W-:Y:S01]  /*0f70*/  IABS R53, R208 ;  /* 0x000000d000357213 */ /* 0x000fe20000000000 */
[----:B------:R-:W-:Y:S01]  /*0f80*/  STL [R1+0x93c], R238 ;  /* 0x00093cee01007387 */ /* 0x000fe20000100800 */
[C---:B------:R-:W-:Y:S01]  /*0f90*/  IADD3 R206, R199.reuse, 0x2f, RZ ;  /* 0x0000002fc7ce7810 */ /* 0x040fe20007ffe0ff */
[----:B------:R-:W-:Y:S01]  /*0fa0*/  IMAD R61, R0, R9, R61 ;  /* 0x00000009003d7224 */ /* 0x000fe200078e023d */
[C---:B------:R-:W-:Y:S01]  /*0fb0*/  IADD3 R203, R199.reuse, 0x31, RZ ;  /* 0x00000031c7cb7810 */ /* 0x040fe20007ffe0ff */
[----:B------:R-:W-:Y:S01]  /*0fc0*/  IMAD.MOV R7, RZ, RZ, -R7 ;  /* 0x000000ffff077224 */ /* 0x000fe200078e0a07 */
[----:B------:R-:W-:Y:S01]  /*0fd0*/  IABS R45, R206 ;  /* 0x000000ce002d7213 */ /* 0x000fe20000000000 */
[C---:B------:R-:W-:Y:S01]  /*0fe0*/  IMAD.HI.U32 R6, R4.reuse, R65, RZ ;  /* 0x0000004104067227 */ /* 0x040fe200078e00ff */
[C---:B------:R-:W-:Y:S01]  /*0ff0*/  IADD3 R202, R199.reuse, 0x32, RZ ;  /* 0x00000032c7ca7810 */ /* 0x040fe20007ffe0ff */
[----:B------:R-:W-:Y:S01]  /*1000*/  STL [R1+0x944], R237 ;  /* 0x000944ed01007387 */ /* 0x000fe20000100800 */
        /* <DEDUP_REMOVED lines=30> */
[C---:B------:R-:W-:Y:S01]  /*11f0*/  IADD3 R173, R199.reuse, 0x47, RZ ;  /* 0x00000047c7ad7810 */ /* 0x040fe20007ffe0ff */
[----:B------:R-:W-:Y:S01]  /*1200*/  STL [R1+0x95c], R233 ;  /* 0x00095ce901007387 */ /* 0x000fe20000100800 */
[C---:B------:R-:W-:Y:S01]  /*1210*/  IADD3 R180, R199.reuse, 0x42, RZ ;  /* 0x00000042c7b47810 */ /* 0x040fe20007ffe0ff */
[----:B------:R-:W-:Y:S01]  /*1220*/  IMAD R69, R0, R8, R69 ;  /* 0x0000000800457224 */ /* 0x000fe200078e0245 */
[C---:B------:R-:W-:Y:S01]  /*1230*/  IADD3 R178, R199.reuse, 0x43, RZ ;  /* 0x00000043c7b27810 */ /* 0x040fe20007ffe0ff */
[----:B------:R-:W-:Y:S01]  /*1240*/  IMAD.MOV R6, RZ, RZ, -R6 ;  /* 0x000000ffff067224 */ /* 0x000fe200078e0a06 */
[C---:B------:R-:W-:Y:S01]  /*1250*/  IADD3 R207, R199.reuse, 0x2e, RZ ;  /* 0x0000002ec7cf7810 */ /* 0x040fe20007ffe0ff */
[C---:B------:R-:W-:Y:S01]  /*1260*/  IMAD.HI.U32 R7, R4.reuse, R13, RZ ;  /* 0x0000000d04077227 */ /* 0x040fe200078e00ff */
[----:B------:R-:W-:Y:S01]  /*1270*/  IABS R39, R173 ;  /* 0x000000ad00277213 */ /* 0x000fe20000000000 */
[----:B------:R-:W-:Y:S01]  /*1280*/  STL [R1+0x960], R232 ;  /* 0x000960e801007387 */ /* 0x000fe20000100800 */
[----:B------:R-:W-:Y:S01]  /*1290*/  IABS R23, R180 ;  /* 0x000000b400177213 */ /* 0x000fe20000000000 */
[----:B------:R-:W-:Y:S01]  /*12a0*/  IMAD.HI.U32 R8, R4, R15, RZ ;  /* 0x0000000f04087227 */ /* 0x000fe200078e00ff */
[----:B------:R-:W-:Y:S01]  /*12b0*/  IABS R27, R178 ;  /* 0x000000b2001b7213 */ /* 0x000fe20000000000 */
[----:B------:R-:W-:Y:S01]  /*12c0*/  STL [R1+0x968], R231 ;  /* 0x000968e701007387 */ /* 0x000fe20000100800 */
        /* <DEDUP_REMOVED lines=17> */
[----:B------:R-:W-:Y:S01]  /*13e0*/  IMAD.HI.U32 R6, R4, R11, RZ ;  /* 0x0000000b04067227 */ /* 0x000fe200078e00ff */
[----:B------:R-:W-:Y:S01]  /*13f0*/  IABS R43, R172 ;  /* 0x000000ac002b7213 */ /* 0x000fe20000000000 */
[----:B------:R-:W-:Y:S01]  /*1400*/  STL [R1+0x974], R229 ;  /* 0x000974e501007387 */ /* 0x000fe20000100800 */
[C---:B------:R-:W-:Y:S01]  /*1410*/  IADD3 R177, R199.reuse, 0x44, RZ ;  /* 0x00000044c7b17810 */ /* 0x040fe20007ffe0ff */
[----:B------:R-:W-:Y:S01]  /*1420*/  IMAD R85, R0, R10, R85 ;  /* 0x0000000a00557224 */ /* 0x000fe200078e0255 */
[C---:B------:R-:W-:Y:S01]  /*1430*/  IADD3 R160, R199.reuse, 0x51, RZ ;  /* 0x00000051c7a07810 */ /* 0x040fe20007ffe0ff */
[----:B------:R-:W-:Y:S01]  /*1440*/  IMAD.MOV R6, RZ, RZ, -R6 ;  /* 0x000000ffff067224 */ /* 0x000fe200078e0a06 */
[C---:B------:R-:W-:Y:S01]  /*1450*/  IADD3 R176, R199.reuse, 0x45, RZ ;  /* 0x00000045c7b07810 */ /* 0x040fe20007ffe0ff */
[C---:B------:R-:W-:Y:S01]  /*1460*/  IMAD.HI.U32 R8, R4.reuse, R13, RZ ;  /* 0x0000000d04087227 */ /* 0x040fe200078e00ff */
[C---:B------:R-:W-:Y:S01]  /*1470*/  IADD3 R165, R199.reuse, 0x4d, RZ ;  /* 0x0000004dc7a57810 */ /* 0x040fe20007ffe0ff */
[----:B------:R-:W-:Y:S01]  /*1480*/  STL [R1+0x978], R228 ;  /* 0x000978e401007387 */ /* 0x000fe20000100800 */
        /* <DEDUP_REMOVED lines=8> */
[C---:B------:R-:W-:Y:S01]  /*1510*/  IADD3 R170, R199.reuse, 0x49, RZ ;  /* 0x00000049c7aa7810 */ /* 0x040fe20007ffe0ff */
[----:B------:R-:W-:Y:S01]  /*1520*/  IMAD R86, R0, R6, R11 ;  /* 0x0000000600567224 */ /* 0x000fe200078e020b */
[----:B------:R-:W-:Y:S01]  /*1530*/  IABS R11, R224 ;  /* 0x000000e0000b7213 */ /* 0x000fe20000000000 */
[----:B------:R-:W-:Y:S01]  /*1540*/  IMAD.MOV R8, RZ, RZ, -R8 ;  /* 0x000000ffff087224 */ /* 0x000fe200078e0a08 */
[----:B------:R-:W-:Y:S01]  /*1550*/  STL [R1+0x98c], R224 ;  /* 0x00098ce001007387 */ /* 0x000fe20000100800 */
[----:B------:R-:W-:Y:S01]  /*1560*/  IMAD.MOV R10, RZ, RZ, -R10 ;  /* 0x000000ffff0a7224 */ /* 0x000fe200078e0a0a */
[----:B------:R-:W-:Y:S01]  /*1570*/  IABS R21, R193 ;  /* 0x000000c100157213 */ /* 0x000fe20000000000 */
[----:B------:R-:W-:Y:S01]  /*1580*/  IMAD.MOV R9, RZ, RZ, -R9 ;  /* 0x000000ffff097224 */ /* 0x000fe200078e0a09 */
[----:B------:R-:W-:Y:S01]  /*1590*/  STL [R1+0x990], R223 ;  /* 0x000990df01007387 */ /* 0x000fe20000100800 */
[----:B------:R-:W-:Y:S01]  /*15a0*/  IMAD.HI.U32 R7, R4, R89, RZ ;  /* 0x0000005904077227 */ /* 0x000fe200078e00ff */
[----:B------:R-:W-:-:S02]  /*15b0*/  IADD3 R153, R199, 0x56, RZ ;  /* 0x00000056c7997810 */ /* 0x000fc40007ffe0ff */
[----:B------:R-:W-:Y:S01]  /*15c0*/  STL [R1+0x998], R222 ;  /* 0x000998de01007387 */ /* 0x000fe20000100800 */
[C---:B------:R-:W-:Y:S01]  /*15d0*/  IMAD R90, R0.reuse, R8, R13 ;  /* 0x00000008005a7224 */ /* 0x040fe200078e020d */
[----:B------:R-:W-:Y:S01]  /*15e0*/  IABS R13, R223 ;  /* 0x000000df000d7213 */ /* 0x000fe20000000000 */
[C---:B------:R-:W-:Y:S01]  /*15f0*/  IMAD R96, R0.reuse, R10, R15 ;  /* 0x0000000a00607224 */ /* 0x040fe200078e020f */
[----:B------:R-:W-:Y:S01]  /*1600*/  IABS R15, R222 ;  /* 0x000000de000f7213 */ /* 0x000fe20000000000 */
[----:B------:R-:W-:Y:S01]  /*1610*/  IMAD R82, R0, R9, R17 ;  /* 0x0000000900527224 */ /* 0x000fe200078e0211 */
[----:B------:R-:W-:Y:S01]  /*1620*/  IABS R17, R220 ;  /* 0x000000dc00117213 */ /* 0x000fe20000000000 */
[----:B------:R-:W-:Y:S01]  /*1630*/  IMAD.MOV R7, RZ, RZ, -R7 ;  /* 0x000000ffff077224 */ /* 0x000fe200078e0a07 */
[----:B------:R-:W-:Y:S01]  /*1640*/  STL [R1+0x99c], R220 ;  /* 0x00099cdc01007387 */ /* 0x000fe20000100800 */
[----:B------:R-:W-:Y:S01]  /*1650*/  IMAD.HI.U32 R6, R4, R11, RZ ;  /* 0x0000000b04067227 */ /* 0x000fe200078e00ff */
[----:B------:R-:W-:-:S02]  /*1660*/  IADD3 R169, R199, 0x4a, RZ ;  /* 0x0000004ac7a97810 */ /* 0x000fc40007ffe0ff */
[----:B------:R-:W-:Y:S01]  /*1670*/  STL [R1+0x9a4], R219 ;  /* 0x0009a4db01007387 */ /* 0x000fe20000100800 */
[----:B------:R-:W-:Y:S01]  /*1680*/  IMAD.HI.U32 R9, R4, R93, RZ ;  /* 0x0000005d04097227 */ /* 0x000fe200078e00ff */
[----:B------:R-:W-:Y:S02]  /*1690*/  IABS R47, R170 ;  /* 0x000000aa002f7213 */ /* 0x000fe40000000000 */
[C---:B------:R-:W-:Y:S01]  /*16a0*/  IADD3 R158, R199.reuse, 0x52, RZ ;  /* 0x00000052c79e7810 */ /* 0x040fe20007ffe0ff */
[----:B------:R-:W-:Y:S01]  /*16b0*/  IMAD R89, R0, R7, R89 ;  /* 0x0000000700597224 */ /* 0x000fe200078e0259 */
[----:B------:R-:W-:Y:S01]  /*16c0*/  STL [R1+0x9a8], R218 ;  /* 0x0009a8da01007387 */ /* 0x000fe20000100800 */
[----:B------:R-:W-:Y:S01]  /*16d0*/  IMAD.MOV R6, RZ, RZ, -R6 ;  /* 0x000000ffff067224 */ /* 0x000fe200078e0a06 */
[----:B------:R-:W-:Y:S01]  /*16e0*/  IADD3 R186, R199, 0x3d, RZ ;  /* 0x0000003dc7ba7810 */ /* 0x000fe20007ffe0ff */
[----:B------:R-:W-:Y:S01]  /*16f0*/  IMAD.MOV R9, RZ, RZ, -R9 ;  /* 0x000000ffff097224 */ /* 0x000fe200078e0a09 */
[----:B------:R-:W-:Y:S01]  /*1700*/  STL [R1+0x9b0], R216 ;  /* 0x0009b0d801007387 */ /* 0x000fe20000100800 */
[----:B------:R-:W-:Y:S01]  /*1710*/  IMAD.HI.U32 R7, R4, R13, RZ ;  /* 0x0000000d04077227 */ /* 0x000fe200078e00ff */
[----:B------:R-:W-:-:S02]  /*1720*/  IABS R99, R153 ;  /* 0x0000009900637213 */ /* 0x000fc40000000000 */
[----:B------:R-:W-:Y:S01]  /*1730*/  STL [R1+0x9b4], R215 ;  /* 0x0009b4d701007387 */ /* 0x000fe20000100800 */
[----:B------:R-:W-:Y:S01]  /*1740*/  IMAD.HI.U32 R8, R4, R15, RZ ;  /* 0x0000000f04087227 */ /* 0x000fe200078e00ff */
[----:B------:R-:W-:Y:S02]  /*1750*/  IABS R51, R169 ;  /* 0x000000a900337213 */ /* 0x000fe40000000000 */
[----:B------:R-:W-:Y:S01]  /*1760*/  STL [R1+0x9ac], R214 ;  /* 0x0009acd601007387 */ /* 0x000fe20000100800 */
[C---:B------:R-:W-:Y:S01]  /*1770*/  IMAD R94, R0.reuse, R6, R11 ;  /* 0x00000006005e7224 */ /* 0x040fe200078e020b */
[----:B------:R-:W-:Y:S01]  /*1780*/  IABS R11, R215 ;  /* 0x000000d7000b7213 */ /* 0x000fe20000000000 */
[----:B------:R-:W-:Y:S01]  /*1790*/  IMAD R93, R0, R9, R93 ;  /* 0x00000009005d7224 */ /* 0x000fe200078e025d */
[----:B------:R-:W-:Y:S01]  /*17a0*/  IABS R83, R158 ;  /* 0x0000009e00537213 */ /* 0x000fe20000000000 */
[----:B------:R-:W-:Y:S01]  /*17b0*/  IMAD.MOV R7, RZ, RZ, -R7 ;  /* 0x000000ffff077224 */ /* 0x000fe200078e0a07 */
[C---:B------:R-:W-:Y:S01]  /*17c0*/  IADD3 R146, R199.reuse, 0x5b, RZ ;  /* 0x0000005bc7927810 */ /* 0x040fe20007ffe0ff */
[----:B------:R-:W-:Y:S01]  /*17d0*/  IMAD.MOV R8, RZ, RZ, -R8 ;  /* 0x000000ffff087224 */ /* 0x000fe200078e0a08 */
[----:B------:R-:W-:Y:S01]  /*17e0*/  STL [R1+0x9a0], R212 ;  /* 0x0009a0d401007387 */ /* 0x000fe20000100800 */
[----:B------:R-:W-:Y:S01]  /*17f0*/  IMAD.HI.U32 R9, R4, R17, RZ ;  /* 0x0000001104097227 */ /* 0x000fe200078e00ff */
[----:B------:R-:W-:-:S02]  /*1800*/  IADD3 R164, R199, 0x4e, RZ ;  /* 0x0000004ec7a47810 */ /* 0x000fc40007ffe0ff */
[----:B------:R-:W-:Y:S01]  /*1810*/  STL [R1+0x994], R211 ;  /* 0x000994d301007387 */ /* 0x000fe20000100800 */
[C---:B------:R-:W-:Y:S01]  /*1820*/  IMAD R92, R0.reuse, R7, R13 ;  /* 0x00000007005c7224 */ /* 0x040fe200078e020d */
[----:B------:R-:W-:Y:S01]  /*1830*/  IABS R13, R214 ;  /* 0x000000d6000d7213 */ /* 0x000fe20000000000 */
[----:B------:R-:W-:Y:S01]  /*1840*/  IMAD R88, R0, R8, R15 ;  /* 0x0000000800587224 */ /* 0x000fe200078e020f */
[----:B------:R-:W-:Y:S01]  /*1850*/  IABS R15, R212 ;  /* 0x000000d4000f7213 */ /* 0x000fe20000000000 */
[----:B------:R-:W-:Y:S01]  /*1860*/  IMAD.MOV R9, RZ, RZ, -R9 ;  /* 0x000000ffff097224 */ /* 0x000fe200078e0a09 */
[----:B------:R-:W-:Y:S01]  /*1870*/  STL [R1+0x988], R210 ;  /* 0x000988d201007387 */ /* 0x000fe20000100800 */
[----:B------:R-:W-:Y:S01]  /*1880*/  IMAD.HI.U32 R8, R4, R11, RZ ;  /* 0x0000000b04087227 */ /* 0x000fe200078e00ff */
[C---:B------:R-:W-:Y:S02]  /*1890*/  IADD3 R145, R199.reuse, 0x5c, RZ ;  /* 0x0000005cc7917810 */ /* 0x040fe40007ffe0ff */
[----:B------:R-:W-:Y:S01]  /*18a0*/  STL [R1+0x97c], R208 ;  /* 0x00097cd001007387 */ /* 0x000fe20000100800 */
[----:B------:R-:W-:Y:S01]  /*18b0*/  IMAD R84, R0, R9, R17 ;  /* 0x0000000900547224 */ /* 0x000fe200078e0211 */
[----:B------:R-:W-:Y:S01]  /*18c0*/  IABS R17, R200 ;  /* 0x000000c800117213 */ /* 0x000fe20000000000 */
[----:B------:R-:W-:Y:S01]  /*18d0*/  IMAD.MOV R8, RZ, RZ, -R8 ;  /* 0x000000ffff087224 */ /* 0x000fe200078e0a08 */
[----:B------:R-:W-:Y:S01]  /*18e0*/  IABS R107, R146 ;  /* 0x00000092006b7213 */ /* 0x000fe20000000000 */
[----:B------:R-:W-:Y:S01]  /*18f0*/  IMAD.HI.U32 R6, R4, R77, RZ ;  /* 0x0000004d04067227 */ /* 0x000fe200078e00ff */
[----:B------:R-:W-:Y:S01]  /*1900*/  STL [R1+0x970], R207 ;  /* 0x000970cf01007387 */ /* 0x000fe20000100800 */
[----:B------:R-:W-:-:S02]  /*1910*/  IADD3 R162, R199, 0x4f, RZ ;  /* 0x0000004fc7a27810 */ /* 0x000fc40007ffe0ff */
[----:B------:R-:W-:Y:S01]  /*1920*/  IMAD.HI.U32 R9, R4, R13, RZ ;  /* 0x0000000d04097227 */ /* 0x000fe200078e00ff */
[----:B------:R-:W-:Y:S01]  /*1930*/  IABS R67, R164 ;  /* 0x000000a400437213 */ /* 0x000fe20000000000 */
[----:B------:R-:W-:Y:S01]  /*1940*/  STL [R1+0x964], R206 ;  /* 0x000964ce01007387 */ /* 0x000fe20000100800 */
[----:B------:R-:W-:Y:S01]  /*1950*/  IADD3 R152, R199, 0x57, RZ ;  /* 0x00000057c7987810 */ /* 0x000fe20007ffe0ff */
[----:B------:R-:W-:Y:S01]  /*1960*/  IMAD R70, R0, R8, R11 ;  /* 0x0000000800467224 */ /* 0x000fe200078e020b */
[----:B------:R-:W-:Y:S01]  /*1970*/  IABS R11, R211 ;  /* 0x000000d3000b7213 */ /* 0x000fe20000000000 */
[----:B------:R-:W-:Y:S01]  /*1980*/  IMAD.MOV R6, RZ, RZ, -R6 ;  /* 0x000000ffff067224 */ /* 0x000fe200078e0a06 */
[----:B------:R-:W-:Y:S01]  /*1990*/  STL [R1+0x958], R204 ;  /* 0x000958cc01007387 */ /* 0x000fe20000100800 */
[----:B------:R-:W-:Y:S01]  /*19a0*/  IMAD.MOV R9, RZ, RZ, -R9 ;  /* 0x000000ffff097224 */ /* 0x000fe200078e0a09 */
[----:B------:R-:W-:Y:S01]  /*19b0*/  IABS R109, R145 ;  /* 0x00000091006d7213 */ /* 0x000fe20000000000 */
[----:B------:R-:W-:Y:S01]  /*19c0*/  IMAD.HI.U32 R7, R4, R73, RZ ;  /* 0x0000004904077227 */ /* 0x000fe200078e00ff */
[----:B------:R-:W-:Y:S01]  /*19d0*/  STL [R1+0x94c], R203 ;  /* 0x00094ccb01007387 */ /* 0x000fe20000100800 */
[----:B------:R-:W-:-:S02]  /*19e0*/  IABS R71, R162 ;  /* 0x000000a200477213 */ /* 0x000fc40000000000 */
[----:B------:R-:W-:Y:S01]  /*19f0*/  IMAD.HI.U32 R10, R4, R81, RZ ;  /* 0x00000051040a7227 */ /* 0x000fe200078e00ff */
[----:B------:R-:W-:Y:S01]  /*1a00*/  STL [R1+0x940], R202 ;  /* 0x000940ca01007387 */ /* 0x000fe20000100800 */
[----:B------:R-:W-:Y:S02]  /*1a10*/  IABS R101, R152 ;  /* 0x0000009800657213 */ /* 0x000fe40000000000 */
[C---:B------:R-:W-:Y:S01]  /*1a20*/  IMAD R77, R0.reuse, R6, R77 ;  /* 0x00000006004d7224 */ /* 0x040fe200078e024d */
[----:B------:R-:W-:Y:S01]  /*1a30*/  STL [R1+0x934], R200 ;  /* 0x000934c801007387 */ /* 0x000fe20000100800 */
[----:B------:R-:W-:Y:S01]  /*1a40*/  IMAD R66, R0, R9, R13 ;  /* 0x0000000900427224 */ /* 0x000fe200078e020d */
[----:B------:R-:W-:Y:S01]  /*1a50*/  IABS R13, R210 ;  /* 0x000000d2000d7213 */ /* 0x000fe20000000000 */
[----:B------:R-:W-:Y:S01]  /*1a60*/  IMAD.MOV R7, RZ, RZ, -R7 ;  /* 0x000000ffff077224 */ /* 0x000fe200078e0a07 */
[C---:B------:R-:W-:Y:S01]  /*1a70*/  IADD3 R157, R199.reuse, 0x53, RZ ;  /* 0x00000053c79d7810 */ /* 0x040fe20007ffe0ff */
[----:B------:R-:W-:Y:S01]  /*1a80*/  IMAD.HI.U32 R6, R4, R11, RZ ;  /* 0x0000000b04067227 */ /* 0x000fe200078e00ff */
[----:B------:R-:W-:Y:S01]  /*1a90*/  STL [R1+0x918], R198 ;  /* 0x000918c601007387 */ /* 0x000fe20000100800 */
[----:B------:R-:W-:-:S02]  /*1aa0*/  IADD3 R182, R199, 0x40, RZ ;  /* 0x00000040c7b67810 */ /* 0x000fc40007ffe0ff */
[----:B------:R-:W-:Y:S01]  /*1ab0*/  IMAD.MOV R10, RZ, RZ, -R10 ;  /* 0x000000ffff0a7224 */ /* 0x000fe200078e0a0a */
[----:B------:R-:W-:Y:S01]  /*1ac0*/  STL [R1+0x90c], R197 ;  /* 0x00090cc501007387 */ /* 0x000fe20000100800 */
[C---:B------:R-:W-:Y:S01]  /*1ad0*/  IMAD R73, R0.reuse, R7, R73 ;  /* 0x0000000700497224 */ /* 0x040fe200078e0249 */
[C---:B------:R-:W-:Y:S01]  /*1ae0*/  IADD3 R156, R199.reuse, 0x54, RZ ;  /* 0x00000054c79c7810 */ /* 0x040fe20007ffe0ff */
[----:B------:R-:W-:Y:S01]  /*1af0*/  IMAD.MOV R6, RZ, RZ, -R6 ;  /* 0x000000ffff067224 */ /* 0x000fe200078e0a06 */
[----:B------:R-:W-:Y:S01]  /*1b00*/  STL [R1+0x900], R196 ;  /* 0x000900c401007387 */ /* 0x000fe20000100800 */
[----:B------:R-:W-:Y:S01]  /*1b10*/  IMAD R81, R0, R10, R81 ;  /* 0x0000000a00517224 */ /* 0x000fe200078e0251 */
[----:B------:R-:W-:Y:S01]  /*1b20*/  IABS R87, R157 ;  /* 0x0000009d00577213 */ /* 0x000fe20000000000 */
[----:B------:R-:W-:Y:S01]  /*1b30*/  IMAD.HI.U32 R7, R4, R13, RZ ;  /* 0x0000000d04077227 */ /* 0x000fe200078e00ff */
[----:B------:R-:W-:Y:S01]  /*1b40*/  STL [R1+0x8f0], R194 ;  /* 0x0008f0c201007387 */ /* 0x000fe20000100800 */
[----:B------:R-:W-:-:S02]  /*1b50*/  IADD3 R144, R199, 0x5d, RZ ;  /* 0x0000005dc7907810 */ /* 0x000fc40007ffe0ff */
[----:B------:R-:W-:Y:S01]  /*1b60*/  IMAD.HI.U32 R10, R4, R15, RZ ;  /* 0x0000000f040a7227 */ /* 0x000fe200078e00ff */
[----:B------:R-:W-:Y:S01]  /*1b70*/  STL [R1+0x8e4], R193 ;  /* 0x0008e4c101007387 */ /* 0x000fe20000100800 */
[----:B------:R-:W-:Y:S02]  /*1b80*/  IABS R91, R156 ;  /* 0x0000009c005b7213 */ /* 0x000fe40000000000 */
[----:B------:R-:W-:Y:S01]  /*1b90*/  IMAD R60, R0, R6, R11 ;  /* 0x00000006003c7224 */ /* 0x000fe200078e020b */
[----:B------:R-:W-:Y:S01]  /*1ba0*/  IABS R11, R204 ;  /* 0x000000cc000b7213 */ /* 0x000fe20000000000 */
[----:B------:R-:W-:Y:S01]  /*1bb0*/  IMAD.MOV R7, RZ, RZ, -R7 ;  /* 0x000000ffff077224 */ /* 0x000fe200078e0a07 */
[----:B------:R-:W-:Y:S01]  /*1bc0*/  STL [R1+0x8e0], R192 ;  /* 0x0008e0c001007387 */ /* 0x000fe20000100800 */
[----:B------:R-:W-:Y:S01]  /*1bd0*/  IMAD.MOV R10, RZ, RZ, -R10 ;  /* 0x000000ffff0a7224 */ /* 0x000fe200078e0a0a */
[C---:B------:R-:W-:Y:S01]  /*1be0*/  IADD3 R150, R199.reuse, 0x58, RZ ;  /* 0x00000058c7967810 */ /* 0x040fe20007ffe0ff */
[----:B------:R-:W-:Y:S01]  /*1bf0*/  IMAD.HI.U32 R8, R4, R53, RZ ;  /* 0x0000003504087227 */ /* 0x000fe200078e00ff */
[----:B------:R-:W-:Y:S01]  /*1c00*/  STL [R1+0x8dc], R190 ;  /* 0x0008dcbe01007387 */ /* 0x000fe20000100800 */
[----:B------:R-:W-:-:S02]  /*1c10*/  IADD3 R141, R199, 0x5f, RZ ;  /* 0x0000005fc78d7810 */ /* 0x000fc40007ffe0ff */
[C---:B------:R-:W-:Y:S01]  /*1c20*/  IMAD R56, R0.reuse, R7, R13 ;  /* 0x0000000700387224 */ /* 0x040fe200078e020d */
[----:B------:R-:W-:Y:S01]  /*1c30*/  IABS R13, R203 ;  /* 0x000000cb000d7213 */ /* 0x000fe20000000000 */
[----:B------:R-:W-:Y:S01]  /*1c40*/  IMAD R64, R0, R10, R15 ;  /* 0x0000000a00407224 */ /* 0x000fe200078e020f */
[----:B------:R-:W-:Y:S01]  /*1c50*/  IABS R15, R202 ;  /* 0x000000ca000f7213 */ /* 0x000fe20000000000 */
[C---:B------:R-:W-:Y:S01]  /*1c60*/  IMAD.HI.U32 R6, R4.reuse, R11, RZ ;  /* 0x0000000b04067227 */ /* 0x040fe200078e00ff */
[----:B------:R-:W-:Y:S01]  /*1c70*/  STL [R1+0x8d8], R189 ;  /* 0x0008d8bd01007387 */ /* 0x000fe20000100800 */
[C---:B------:R-:W-:Y:S02]  /*1c80*/  IADD3 R174, R199.reuse, 0x46, RZ ;  /* 0x00000046c7ae7810 */ /* 0x040fe40007ffe0ff */
[----:B------:R-:W-:Y:S01]  /*1c90*/  IMAD.MOV R8, RZ, RZ, -R8 ;  /* 0x000000ffff087224 */ /* 0x000fe200078e0a08 */
[----:B------:R-:W-:Y:S01]  /*1ca0*/  STL [R1+0x8d4], R188 ;  /* 0x0008d4bc01007387 */ /* 0x000fe20000100800 */
[----:B------:R-:W-:Y:S01]  /*1cb0*/  IMAD.HI.U32 R10, R4, R45, RZ ;  /* 0x0000002d040a7227 */ /* 0x000fe200078e00ff */
[----:B------:R-:W-:-:S02]  /*1cc0*/  IADD3 R149, R199, 0x59, RZ ;  /* 0x00000059c7957810 */ /* 0x000fc40007ffe0ff */
[----:B------:R-:W-:Y:S01]  /*1cd0*/  STL [R1+0x8d0], R186 ;  /* 0x0008d0ba01007387 */ /* 0x000fe20000100800 */
[----:B------:R-:W-:Y:S01]  /*1ce0*/  IMAD.MOV R6, RZ, RZ, -R6 ;  /* 0x000000ffff067224 */ /* 0x000fe200078e0a06 */
[----:B------:R-:W-:Y:S01]  /*1cf0*/  IADD3 R138, R199, 0x61, RZ ;  /* 0x00000061c78a7810 */ /* 0x000fe20007ffe0ff */
[----:B------:R-:W-:Y:S01]  /*1d00*/  IMAD R53, R0, R8, R53 ;  /* 0x0000000800357224 */ /* 0x000fe200078e0235 */
[----:B------:R-:W-:Y:S01]  /*1d10*/  STL [R1+0x8cc], R185 ;  /* 0x0008ccb901007387 */ /* 0x000fe20000100800 */
[C---:B------:R-:W-:Y:S01]  /*1d20*/  IMAD.HI.U32 R7, R4.reuse, R13, RZ ;  /* 0x0000000d04077227 */ /* 0x040fe200078e00ff */
[----:B------:R-:W-:Y:S02]  /*1d30*/  IABS R115, R141 ;  /* 0x0000008d00737213 */ /* 0x000fe40000000000 */
[----:B------:R-:W-:Y:S01]  /*1d40*/  STL [R1+0x8c8], R184 ;  /* 0x0008c8b801007387 */ /* 0x000fe20000100800 */
[----:B------:R-:W-:Y:S01]  /*1d50*/  IMAD.MOV R10, RZ, RZ, -R10 ;  /* 0x000000ffff0a7224 */ /* 0x000fe200078e0a0a */
[----:B------:R-:W-:Y:S01]  /*1d60*/  IABS R35, R174 ;  /* 0x000000ae00237213 */ /* 0x000fe20000000000 */
[----:B------:R-:W-:Y:S01]  /*1d70*/  IMAD.HI.U32 R8, R4, R15, RZ ;  /* 0x0000000f04087227 */ /* 0x000fe200078e00ff */
[----:B------:R-:W-:Y:S01]  /*1d80*/  STL [R1+0x8c4], R182 ;  /* 0x0008c4b601007387 */ /* 0x000fe20000100800 */
[----:B------:R-:W-:-:S02]  /*1d90*/  IABS R103, R149 ;  /* 0x0000009500677213 */ /* 0x000fc40000000000 */
[C---:B------:R-:W-:Y:S01]  /*1da0*/  IMAD R42, R0.reuse, R6, R11 ;  /* 0x00000006002a7224 */ /* 0x040fe200078e020b */
[----:B------:R-:W-:Y:S01]  /*1db0*/  IABS R11, R196 ;  /* 0x000000c4000b7213 */ /* 0x000fe20000000000 */
[----:B------:R-:W-:Y:S01]  /*1dc0*/  IMAD.MOV R7, RZ, RZ, -R7 ;  /* 0x000000ffff077224 */ /* 0x000fe200078e0a07 */
[----:B------:R-:W-:Y:S01]  /*1dd0*/  STL [R1+0x8c0], R181 ;  /* 0x0008c0b501007387 */ /* 0x000fe20000100800 */
[----:B------:R-:W-:Y:S01]  /*1de0*/  IMAD R45, R0, R10, R45 ;  /* 0x0000000a002d7224 */ /* 0x000fe200078e022d */
[----:B------:R-:W-:Y:S01]  /*1df0*/  IABS R123, R138 ;  /* 0x0000008a007b7213 */ /* 0x000fe20000000000 */
[----:B------:R-:W-:Y:S01]  /*1e00*/  IMAD.MOV R8, RZ, RZ, -R8 ;  /* 0x000000ffff087224 */ /* 0x000fe200078e0a08 */
[----:B------:R-:W-:Y:S01]  /*1e10*/  STL [R1+0x8bc], R180 ;  /* 0x0008bcb401007387 */ /* 0x000fe20000100800 */
[----:B------:R-:W-:Y:S01]  /*1e20*/  IMAD.HI.U32 R10, R4, R19, RZ ;  /* 0x00000013040a7227 */ /* 0x000fe200078e00ff */
[C---:B------:R-:W-:Y:S02]  /*1e30*/  IADD3 R140, R199.reuse, 0x60, RZ ;  /* 0x00000060c78c7810 */ /* 0x040fe40007ffe0ff */
[----:B------:R-:W-:Y:S01]  /*1e40*/  STL [R1+0x8b8], R178 ;  /* 0x0008b8b201007387 */ /* 0x000fe20000100800 */
[C---:B------:R-:W-:Y:S01]  /*1e50*/  IMAD R38, R0.reuse, R7, R13 ;  /* 0x0000000700267224 */ /* 0x040fe200078e020d */
[----:B------:R-:W-:Y:S01]  /*1e60*/  IABS R13, R194 ;  /* 0x000000c2000d7213 */ /* 0x000fe20000000000 */
[----:B------:R-:W-:Y:S01]  /*1e70*/  IMAD R34, R0, R8, R15 ;  /* 0x0000000800227224 */ /* 0x000fe200078e020f */
[----:B------:R-:W-:Y:S01]  /*1e80*/  IABS R15, R192 ;  /* 0x000000c0000f7213 */ /* 0x000fe20000000000 */
[----:B------:R-:W-:Y:S01]  /*1e90*/  IMAD.HI.U32 R7, R4, R11, RZ ;  /* 0x0000000b04077227 */ /* 0x000fe200078e00ff */
[----:B------:R-:W-:Y:S01]  /*1ea0*/  STL [R1+0x8b4], R177 ;  /* 0x0008b4b101007387 */ /* 0x000fe20000100800 */
[----:B------:R-:W-:-:S02]  /*1eb0*/  IADD3 R137, R199, 0x62, RZ ;  /* 0x00000062c7897810 */ /* 0x000fc40007ffe0ff */
[----:B------:R-:W-:Y:S01]  /*1ec0*/  IMAD.MOV R10, RZ, RZ, -R10 ;  /* 0x000000ffff0a7224 */ /* 0x000fe200078e0a0a */
[----:B------:R-:W-:Y:S01]  /*1ed0*/  STL [R1+0x8b0], R176 ;  /* 0x0008b0b001007387 */ /* 0x000fe20000100800 */
[----:B------:R-:W-:Y:S01]  /*1ee0*/  IMAD.MOV R7, RZ, RZ, -R7 ;  /* 0x000000ffff077224 */ /* 0x000fe200078e0a07 */
[----:B------:R-:W-:Y:S01]  /*1ef0*/  IADD3 R168, R199, 0x4b, RZ ;  /* 0x0000004bc7a87810 */ /* 0x000fe20007ffe0ff */
[----:B------:R-:W-:Y:S01]  /*1f00*/  IMAD R28, R0, R10, R19 ;  /* 0x0000000a001c7224 */ /* 0x000fe200078e0213 */
[----:B------:R-:W-:Y:S01]  /*1f10*/  IABS R19, R185 ;  /* 0x000000b900137213 */ /* 0x000fe20000000000 */
[C---:B------:R-:W-:Y:S01]  /*1f20*/  IMAD.HI.U32 R6, R4.reuse, R25, RZ ;  /* 0x0000001904067227 */ /* 0x040fe200078e00ff */
[----:B------:R-:W-:Y:S01]  /*1f30*/  STL [R1+0x8ac], R174 ;  /* 0x0008acae01007387 */ /* 0x000fe20000100800 */
[----:B------:R-:W-:Y:S02]  /*1f40*/  IABS R119, R140 ;  /* 0x0000008c00777213 */ /* 0x000fe40000000000 */
[----:B------:R-:W-:Y:S01]  /*1f50*/  IMAD.HI.U32 R10, R4, R15, RZ ;  /* 0x0000000f040a7227 */ /* 0x000fe200078e00ff */
[----:B------:R-:W-:Y:S01]  /*1f60*/  STL [R1+0x8a8], R173 ;  /* 0x0008a8ad01007387 */ /* 0x000fe20000100800 */
[----:B------:R-:W-:-:S02]  /*1f70*/  IABS R127, R137 ;  /* 0x00000089007f7213 */ /* 0x000fc40000000000 */
[C---:B------:R-:W-:Y:S01]  /*1f80*/  IMAD R24, R0.reuse, R7, R11 ;  /* 0x0000000700187224 */ /* 0x040fe200078e020b */
[----:B------:R-:W-:Y:S01]  /*1f90*/  IABS R11, R190 ;  /* 0x000000be000b7213 */ /* 0x000fe20000000000 */
[----:B------:R-:W-:Y:S01]  /*1fa0*/  IMAD.MOV R6, RZ, RZ, -R6 ;  /* 0x000000ffff067224 */ /* 0x000fe200078e0a06 */
[----:B------:R-:W-:Y:S01]  /*1fb0*/  STL [R1+0x8a4], R172 ;  /* 0x0008a4ac01007387 */ /* 0x000fe20000100800 */
[----:B------:R-:W-:Y:S01]  /*1fc0*/  IMAD.MOV R10, RZ, RZ, -R10 ;  /* 0x000000ffff0a7224 */ /* 0x000fe200078e0a0a */
[C---:B------:R-:W-:Y:S01]  /*1fd0*/  IADD3 R142, R199.reuse, 0x5e, RZ ;  /* 0x0000005ec78e7810 */ /* 0x040fe20007ffe0ff */
[C---:B------:R-:W-:Y:S01]  /*1fe0*/  IMAD R25, R0.reuse, R6, R25 ;  /* 0x0000000600197224 */ /* 0x040fe200078e0219 */
[----:B------:R-:W-:Y:S01]  /*1ff0*/  STL [R1+0x8a0], R170 ;  /* 0x0008a0aa01007387 */ /* 0x000fe20000100800 */
[----:B------:R-:W-:Y:S01]  /*2000*/  IMAD R20, R0, R10, R15 ;  /* 0x0000000a00147224 */ /* 0x000fe200078e020f */
[----:B------:R-:W-:Y:S01]  /*2010*/  IABS R15, R188 ;  /* 0x000000bc000f7213 */ /* 0x000fe20000000000 */
[----:B------:R-:W-:Y:S01]  /*2020*/  IMAD.HI.U32 R6, R4, R11, RZ ;  /* 0x0000000b04067227 */ /* 0x000fe200078e00ff */
[----:B------:R-:W-:Y:S01]  /*2030*/  STL [R1+0x89c], R169 ;  /* 0x00089ca901007387 */ /* 0x000fe20000100800 */
[----:B------:R-:W-:-:S02]  /*2040*/  IADD3 R136, R199, 0x63, RZ ;  /* 0x00000063c7887810 */ /* 0x000fc40007ffe0ff */
[C---:B------:R-:W-:Y:S01]  /*2050*/  IMAD.HI.U32 R10, R4.reuse, R19, RZ ;  /* 0x00000013040a7227 */ /* 0x040fe200078e00ff */
[----:B------:R-:W-:Y:S01]  /*2060*/  STL [R1+0x898], R168 ;  /* 0x000898a801007387 */ /* 0x000fe20000100800 */
[----:B------:R-:W-:Y:S02]  /*2070*/  IABS R55, R168 ;  /* 0x000000a800377213 */ /* 0x000fe40000000000 */
[----:B------:R-:W-:Y:S01]  /*2080*/  IMAD.HI.U32 R8, R4, R13, RZ ;  /* 0x0000000d04087227 */ /* 0x000fe200078e00ff */
[C---:B------:R-:W-:Y:S01]  /*2090*/  IADD3 R161, R199.reuse, 0x50, RZ ;  /* 0x00000050c7a17810 */ /* 0x040fe20007ffe0ff */
[----:B------:R-:W-:Y:S01]  /*20a0*/  STL [R1+0x894], R166 ;  /* 0x000894a601007387 */ /* 0x000fe20000100800 */
[----:B------:R-:W-:Y:S01]  /*20b0*/  IABS R111, R142 ;  /* 0x0000008e006f7213 */ /* 0x000fe20000000000 */
[----:B------:R-:W-:Y:S01]  /*20c0*/  IMAD.MOV R6, RZ, RZ, -R6 ;  /* 0x000000ffff067224 */ /* 0x000fe200078e0a06 */
[C---:B------:R-:W-:Y:S01]  /*20d0*/  IADD3 R133, R199.reuse, 0x65, RZ ;  /* 0x00000065c7857810 */ /* 0x040fe20007ffe0ff */
[----:B------:R-:W-:Y:S01]  /*20e0*/  IMAD.MOV R10, RZ, RZ, -R10 ;  /* 0x000000ffff0a7224 */ /* 0x000fe200078e0a0a */
[----:B------:R-:W-:Y:S01]  /*20f0*/  STL [R1+0x890], R165 ;  /* 0x000890a501007387 */ /* 0x000fe20000100800 */
[----:B------:R-:W-:Y:S01]  /*2100*/  IMAD.MOV R8, RZ, RZ, -R8 ;  /* 0x000000ffff087224 */ /* 0x000fe200078e0a08 */
[----:B------:R-:W-:Y:S01]  /*2110*/  IABS R131, R136 ;  /* 0x0000008800837213 */ /* 0x000fe20000000000 */
[C---:B------:R-:W-:Y:S01]  /*2120*/  IMAD R18, R0.reuse, R6, R11 ;  /* 0x0000000600127224 */ /* 0x040fe200078e020b */
        /* <DEDUP_REMOVED lines=12> */
[----:B------:R-:W-:Y:S01]  /*21f0*/  STL [R1+0x880], R160 ;  /* 0x000880a001007387 */ /* 0x000fe20000100800 */
[C---:B------:R-:W-:Y:S02]  /*2200*/  IADD3 R134, R199.reuse, 0x64, RZ ;  /* 0x00000064c7867810 */ /* 0x040fe40007ffe0ff */
[----:B------:R-:W-:Y:S01]  /*2210*/  IMAD.MOV R10, RZ, RZ, -R10 ;  /* 0x000000ffff0a7224 */ /* 0x000fe200078e0a0a */
[----:B------:R-:W-:Y:S01]  /*2220*/  STL [R1+0x87c], R158 ;  /* 0x00087c9e01007387 */ /* 0x000fe20000100800 */
[----:B------:R-:W-:Y:S01]  /*2230*/  IMAD.MOV R7, RZ, RZ, -R7 ;  /* 0x000000ffff077224 */ /* 0x000fe200078e0a07 */
[----:B------:R-:W-:Y:S01]  /*2240*/  IADD3 R130, R199, 0x67, RZ ;  /* 0x00000067c7827810 */ /* 0x000fe20007ffe0ff */
[----:B------:R-:W-:Y:S01]  /*2250*/  IMAD R10, R0, R10, R19 ;  /* 0x0000000a000a7224 */ /* 0x000fe200078e0213 */
[----:B------:R-:W-:Y:S01]  /*2260*/  STL [R1+0x878], R157 ;  /* 0x0008789d01007387 */ /* 0x000fe20000100800 */
[----:B------:R-:W-:Y:S01]  /*2270*/  IMAD.HI.U32 R19, R4, R39, RZ ;  /* 0x0000002704137227 */ /* 0x000fe200078e00ff */
[----:B------:R-:W-:-:S02]  /*2280*/  IABS R75, R161 ;  /* 0x000000a1004b7213 */ /* 0x000fc40000000000 */
        /* <DEDUP_REMOVED lines=8> */
[----:B------:R-:W-:Y:S01]  /*2310*/  IMAD.HI.U32 R13, R4, R27, RZ ;  /* 0x0000001b040d7227 */ /* 0x000fe200078e00ff */
[----:B------:R-:W-:-:S02]  /*2320*/  IABS R147, R130 ;  /* 0x0000008200937213 */ /* 0x000fc40000000000 */
[----:B------:R-:W-:Y:S01]  /*2330*/  STL [R1+0x868], R152 ;  /* 0x0008689801007387 */ /* 0x000fe20000100800 */
[----:B------:R-:W-:Y:S01]  /*2340*/  IMAD.IADD R97, R12, 0x1, R97 ;  /* 0x000000010c617824 */ /* 0x000fe200078e0261 */
[C---:B------:R-:W-:Y:S01]  /*2350*/  IADD3 R132, R199.reuse, 0x66, RZ ;  /* 0x00000066c7847810 */ /* 0x040fe20007ffe0ff */
[----:B------:R-:W-:Y:S01]  /*2360*/  IMAD.HI.U32 R9, R4, R49, RZ ;  /* 0x0000003104097227 */ /* 0x000fe200078e00ff */
[----:B------:R-:W-:Y:S01]  /*2370*/  STL [R1+0x864], R150 ;  /* 0x0008649601007387 */ /* 0x000fe20000100800 */
[C---:B------:R-:W-:Y:S02]  /*2380*/  IADD3 R129, R199.reuse, 0x68, RZ ;  /* 0x00000068c7817810 */ /* 0x040fe40007ffe0ff */
[----:B------:R-:W-:Y:S01]  /*2390*/  IMAD.MOV R19, RZ, RZ, -R19 ;  /* 0x000000ffff137224 */ /* 0x000fe200078e0a13 */
[----:B------:R-:W-:Y:S01]  /*23a0*/  STL [R1+0x860], R149 ;  /* 0x0008609501007387 */ /* 0x000fe20000100800 */
[C---:B------:R-:W-:Y:S01]  /*23b0*/  IMAD R12, R0.reuse, R8, R15 ;  /* 0x00000008000c7224 */ /* 0x040fe200078e020f */
[----:B------:R-:W-:Y:S01]  /*23c0*/  IABS R15, R184 ;  /* 0x000000b8000f7213 */ /* 0x000fe20000000000 */
[----:B------:R-:W-:Y:S01]  /*23d0*/  IMAD.MOV R11, RZ, RZ, -R11 ;  /* 0x000000ffff0b7224 */ /* 0x000fe200078e0a0b */
[----:B------:R-:W-:Y:S01]  /*23e0*/  STL [R1+0x85c], R148 ;  /* 0x00085c9401007387 */ /* 0x000fe20000100800 */
[----:B------:R-:W-:Y:S01]  /*23f0*/  IMAD.MOV R13, RZ, RZ, -R13 ;  /* 0x000000ffff0d7224 */ /* 0x000fe200078e0a0d */
[----:B------:R-:W-:Y:S01]  /*2400*/  IABS R143, R132 ;  /* 0x00000084008f7213 */ /* 0x000fe20000000000 */
[----:B------:R-:W-:Y:S01]  /*2410*/  IMAD.MOV R9, RZ, RZ, -R9 ;  /* 0x000000ffff097224 */ /* 0x000fe200078e0a09 */
[----:B------:R-:W-:Y:S01]  /*2420*/  STL [R1+0x858], R146 ;  /* 0x0008589201007387 */ /* 0x000fe20000100800 */
[----:B------:R-:W-:Y:S01]  /*2430*/  IMAD R19, R0, R19, R39 ;  /* 0x0000001300137224 */ /* 0x000fe200078e0227 */
[----:B------:R-:W-:Y:S01]  /*2440*/  IADD3 R128, R199, 0x69, RZ ;  /* 0x00000069c7807810 */ /* 0x000fe20007ffe0ff */
[----:B------:R-:W-:Y:S01]  /*2450*/  IMAD.HI.U32 R39, R4, R59, RZ ;  /* 0x0000003b04277227 */ /* 0x000fe200078e00ff */
[----:B------:R-:W-:Y:S01]  /*2460*/  STL [R1+0x854], R145 ;  /* 0x0008549101007387 */ /* 0x000fe20000100800 */
[----:B------:R-:W-:-:S02]  /*2470*/  IABS R151, R129 ;  /* 0x0000008100977213 */ /* 0x000fc40000000000 */
[C---:B------:R-:W-:Y:S01]  /*2480*/  IMAD R11, R0.reuse, R11, R23 ;  /* 0x0000000b000b7224 */ /* 0x040fe200078e0217 */
[----:B------:R-:W-:Y:S01]  /*2490*/  IABS R95, R154 ;  /* 0x0000009a005f7213 */ /* 0x000fe20000000000 */
[----:B------:R-:W-:Y:S01]  /*24a0*/  IMAD R13, R0, R13, R27 ;  /* 0x0000000d000d7224 */ /* 0x000fe200078e021b */
[----:B------:R-:W-:Y:S01]  /*24b0*/  IABS R27, R177 ;  /* 0x000000b1001b7213 */ /* 0x000fe20000000000 */
[C---:B------:R-:W-:Y:S01]  /*24c0*/  IMAD.HI.U32 R7, R4.reuse, R15, RZ ;  /* 0x0000000f04077227 */ /* 0x040fe200078e00ff */
[----:B------:R-:W-:Y:S01]  /*24d0*/  STL [R1+0x850], R144 ;  /* 0x0008509001007387 */ /* 0x000fe20000100800 */
[----:B------:R-:W-:Y:S02]  /*24e0*/  IABS R155, R128 ;  /* 0x00000080009b7213 */ /* 0x000fe40000000000 */
[----:B------:R-:W-:Y:S01]  /*24f0*/  IMAD.HI.U32 R23, R4, R43, RZ ;  /* 0x0000002b04177227 */ /* 0x000fe200078e00ff */
[----:B------:R-:W-:Y:S01]  /*2500*/  STL [R1+0x84c], R142 ;  /* 0x00084c8e01007387 */ /* 0x000fe20000100800 */
[----:B------:R-:W-:-:S02]  /*2510*/  IADD3 R125, R199, 0x6b, RZ ;  /* 0x0000006bc77d7810 */ /* 0x000fc40007ffe0ff */
[----:B------:R-:W-:Y:S01]  /*2520*/  IMAD R49, R0, R9, R49 ;  /* 0x0000000900317224 */ /* 0x000fe200078e0231 */
[----:B------:R-:W-:Y:S01]  /*2530*/  STL [R1+0x848], R141 ;  /* 0x0008488d01007387 */ /* 0x000fe20000100800 */
[C---:B------:R-:W-:Y:S01]  /*2540*/  IMAD.HI.U32 R9, R4.reuse, R17, RZ ;  /* 0x0000001104097227 */ /* 0x040fe200078e00ff */
[C---:B------:R-:W-:Y:S02]  /*2550*/  IADD3 R124, R199.reuse, 0x6c, RZ ;  /* 0x0000006cc77c7810 */ /* 0x040fe40007ffe0ff */
[----:B------:R-:W-:Y:S01]  /*2560*/  STL [R1+0x844], R140 ;  /* 0x0008448c01007387 */ /* 0x000fe20000100800 */
[----:B------:R-:W-:Y:S01]  /*2570*/  IMAD.MOV R39, RZ, RZ, -R39 ;  /* 0x000000ffff277224 */ /* 0x000fe200078e0a27 */
[----:B------:R-:W-:Y:S01]  /*2580*/  IADD3 R126, R199, 0x6a, RZ ;  /* 0x0000006ac77e7810 */ /* 0x000fe20007ffe0ff */
[----:B------:R-:W-:Y:S01]  /*2590*/  IMAD.MOV R7, RZ, RZ, -R7 ;  /* 0x000000ffff077224 */ /* 0x000fe200078e0a07 */
[----:B------:R-:W-:Y:S01]  /*25a0*/  STL [R1+0x840], R138 ;  /* 0x0008408a01007387 */ /* 0x000fe20000100800 */
[----:B------:R-:W-:Y:S01]  /*25b0*/  IMAD.MOV R23, RZ, RZ, -R23 ;  /* 0x000000ffff177224 */ /* 0x000fe200078e0a17 */
[----:B------:R-:W-:Y:S01]  /*25c0*/  IABS R163, R125 ;  /* 0x0000007d00a37213 */ /* 0x000fe20000000000 */
[----:B------:R-:W-:Y:S01]  /*25d0*/  IMAD.HI.U32 R14, R4, R27, RZ ;  /* 0x0000001b040e7227 */ /* 0x000fe200078e00ff */
[----:B------:R-:W-:Y:S01]  /*25e0*/  STL [R1+0x83c], R137 ;  /* 0x00083c8901007387 */ /* 0x000fe20000100800 */
[----:B------:R-:W-:-:S02]  /*25f0*/  IABS R167, R124 ;  /* 0x0000007c00a77213 */ /* 0x000fc40000000000 */
[----:B------:R-:W-:Y:S01]  /*2600*/  IMAD.MOV R9, RZ, RZ, -R9 ;  /* 0x000000ffff097224 */ /* 0x000fe200078e0a09 */
[----:B------:R-:W-:Y:S01]  /*2610*/  STL [R1+0x838], R136 ;  /* 0x0008388801007387 */ /* 0x000fe20000100800 */
[----:B------:R-:W-:Y:S01]  /*2620*/  IMAD R39, R0, R39, R59 ;  /* 0x0000002700277224 */ /* 0x000fe200078e023b */
[----:B------:R-:W-:Y:S01]  /*2630*/  IABS R105, R148 ;  /* 0x0000009400697213 */ /* 0x000fe20000000000 */
[----:B------:R-:W-:Y:S01]  /*2640*/  IMAD.HI.U32 R59, R4, R79, RZ ;  /* 0x0000004f043b7227 */ /* 0x000fe200078e00ff */
[----:B------:R-:W-:Y:S01]  /*2650*/  STL [R1+0x834], R134 ;  /* 0x0008348601007387 */ /* 0x000fe20000100800 */
[C---:B------:R-:W-:Y:S02]  /*2660*/  IADD3 R122, R199.reuse, 0x6d, RZ ;  /* 0x0000006dc77a7810 */ /* 0x040fe40007ffe0ff */
[C---:B------:R-:W-:Y:S01]  /*2670*/  IMAD R7, R0.reuse, R7, R15 ;  /* 0x0000000700077224 */ /* 0x040fe200078e020f */
[----:B------:R-:W-:Y:S01]  /*2680*/  STL [R1+0x830], R133 ;  /* 0x0008308501007387 */ /* 0x000fe20000100800 */
[----:B------:R-:W-:Y:S01]  /*2690*/  IMAD R23, R0, R23, R43 ;  /* 0x0000001700177224 */ /* 0x000fe200078e022b */
[C---:B------:R-:W-:Y:S01]  /*26a0*/  IADD3 R121, R199.reuse, 0x6e, RZ ;  /* 0x0000006ec7797810 */ /* 0x040fe20007ffe0ff */
[----:B------:R-:W-:Y:S01]  /*26b0*/  IMAD.HI.U32 R15, R4, R31, RZ ;  /* 0x0000001f040f7227 */ /* 0x000fe200078e00ff */
[----:B------:R-:W-:Y:S01]  /*26c0*/  STL [R1+0x82c], R132 ;  /* 0x00082c8401007387 */ /* 0x000fe20000100800 */
[----:B------:R-:W-:-:S02]  /*26d0*/  IADD3 R120, R199, 0x6f, RZ ;  /* 0x0000006fc7787810 */ /* 0x000fc40007ffe0ff */
[----:B------:R-:W-:Y:S01]  /*26e0*/  IMAD.MOV R14, RZ, RZ, -R14 ;  /* 0x000000ffff0e7224 */ /* 0x000fe200078e0a0e */
[----:B------:R-:W-:Y:S01]  /*26f0*/  STL [R1+0x828], R130 ;  /* 0x0008288201007387 */ /* 0x000fe20000100800 */
[----:B------:R-:W-:Y:S01]  /*2700*/  IMAD.HI.U32 R43, R4, R63, RZ ;  /* 0x0000003f042b7227 */ /* 0x000fe200078e00ff */
[----:B------:R-:W-:Y:S02]  /*2710*/  IABS R171, R122 ;  /* 0x0000007a00ab7213 */ /* 0x000fe40000000000 */
[----:B------:R-:W-:Y:S01]  /*2720*/  STL [R1+0x824], R129 ;  /* 0x0008248101007387 */ /* 0x000fe20000100800 */
        /* <DEDUP_REMOVED lines=8> */
[C---:B------:R-:W-:Y:S01]  /*27b0*/  IADD3 R116, R199.reuse, 0x72, RZ ;  /* 0x00000072c7747810 */ /* 0x040fe20007ffe0ff */
[----:B------:R-:W-:Y:S01]  /*27c0*/  IMAD R14, R0, R14, R27 ;  /* 0x0000000e000e7224 */ /* 0x000fe200078e021b */
[----:B------:R-:W-:Y:S01]  /*27d0*/  STL [R1+0x80c], R125 ;  /* 0x00080c7d01007387 */ /* 0x000fe20000100800 */
[----:B------:R-:W-:Y:S01]  /*27e0*/  IMAD.MOV R43, RZ, RZ, -R43 ;  /* 0x000000ffff2b7224 */ /* 0x000fe200078e0a2b */
[C---:B------:R-:W-:Y:S01]  /*27f0*/  IADD3 R117, R199.reuse, 0x71, RZ ;  /* 0x00000071c7757810 */ /* 0x040fe20007ffe0ff */
[----:B------:R-:W-:Y:S01]  /*2800*/  IMAD.HI.U32 R27, R4, R47, RZ ;  /* 0x0000002f041b7227 */ /* 0x000fe200078e00ff */
[----:B------:R-:W-:Y:S01]  /*2810*/  STL [R1+0x808], R124 ;  /* 0x0008087c01007387 */ /* 0x000fe20000100800 */
[----:B------:R-:W-:-:S02]  /*2820*/  IADD3 R114, R199, 0x73, RZ ;  /* 0x00000073c7727810 */ /* 0x000fc40007ffe0ff */
        /* <DEDUP_REMOVED lines=10> */
[----:B------:R-:W-:Y:S01]  /*28d0*/  IADD3 R112, R199, 0x75, RZ ;  /* 0x00000075c7707810 */ /* 0x000fe20007ffe0ff */
[----:B------:R-:W-:Y:S01]  /*28e0*/  IMAD.HI.U32 R31, R4, R51, RZ ;  /* 0x00000033041f7227 */ /* 0x000fe200078e00ff */
[----:B------:R-:W-:Y:S01]  /*28f0*/  STL [R1+0x7f8], R118 ;  /* 0x0007f87601007387 */ /* 0x000fe20000100800 */
[----:B------:R-:W-:-:S02]  /*2900*/  IABS R183, R118 ;  /* 0x0000007600b77213 */ /* 0x000fc40000000000 */
        /* <DEDUP_REMOVED lines=9> */
[----:B------:R-:W-:-:S02]  /*29a0*/  IABS R187, R117 ;  /* 0x0000007500bb7213 */ /* 0x000fc40000000000 */
[----:B------:R-:W-:Y:S01]  /*29b0*/  IMAD.MOV R79, RZ, RZ, -R79 ;  /* 0x000000ffff4f7224 */ /* 0x000fe200078e0a4f */
[----:B------:R-:W-:Y:S01]  /*29c0*/  IABS R179, R120 ;  /* 0x0000007800b37213 */ /* 0x000fe20000000000 */
[----:B------:R-:W-:Y:S01]  /*29d0*/  IMAD.MOV R31, RZ, RZ, -R31 ;  /* 0x000000ffff1f7224 */ /* 0x000fe200078e0a1f */
[----:B------:R-:W-:Y:S01]  /*29e0*/  IABS R195, R114 ;  /* 0x0000007200c37213 */ /* 0x000fe20000000000 */
[----:B------:R-:W-:Y:S02]  /*29f0*/  IMAD R27, R0, R27, R47 ;  /* 0x0000001b001b7224 */ /* 0x000fe400078e022f */
[----:B------:R-:W-:Y:S02]  /*2a00*/  IMAD.MOV R63, RZ, RZ, -R63 ;  /* 0x000000ffff3f7224 */ /* 0x000fe400078e0a3f */
[----:B------:R-:W-:-:S04]  /*2a10*/  IMAD.HI.U32 R98, R4, R107, RZ ;  /* 0x0000006b04627227 */ /* 0x000fc800078e00ff */
[----:B------:R-:W-:-:S04]  /*2a20*/  IMAD.HI.U32 R47, R4, R67, RZ ;  /* 0x00000043042f7227 */ /* 0x000fc800078e00ff */
[----:B------:R-:W-:Y:S02]  /*2a30*/  IMAD.MOV R9, RZ, RZ, -R9 ;  /* 0x000000ffff097224 */ /* 0x000fe400078e0a09 */
[----:B------:R-:W-:Y:S02]  /*2a40*/  IMAD R79, R0, R79, R99 ;  /* 0x0000004f004f7224 */ /* 0x000fe400078e0263 */
[----:B------:R-:W-:-:S04]  /*2a50*/  IMAD.HI.U32 R99, R4, R109, RZ ;  /* 0x0000006d04637227 */ /* 0x000fc800078e00ff */
[C---:B------:R-:W-:Y:S02]  /*2a60*/  IMAD R31, R0.reuse, R31, R51 ;  /* 0x0000001f001f7224 */ /* 0x040fe400078e0233 */
[----:B------:R-:W-:Y:S02]  /*2a70*/  IMAD R63, R0, R63, R83 ;  /* 0x0000003f003f7224 */ /* 0x000fe400078e0253 */
[----:B------:R-:W-:Y:S02]  /*2a80*/  IMAD.MOV R98, RZ, RZ, -R98 ;  /* 0x000000ffff627224 */ /* 0x000fe400078e0a62 */
[----:B------:R-:W-:-:S04]  /*2a90*/  IMAD.HI.U32 R51, R4, R71, RZ ;  /* 0x0000004704337227 */ /* 0x000fc800078e00ff */
[----:B------:R-:W-:Y:S02]  /*2aa0*/  IMAD.MOV R47, RZ, RZ, -R47 ;  /* 0x000000ffff2f7224 */ /* 0x000fe400078e0a2f */
[----:B------:R-:W-:-:S04]  /*2ab0*/  IMAD.HI.U32 R83, R4, R101, RZ ;  /* 0x0000006504537227 */ /* 0x000fc800078e00ff */
[C---:B------:R-:W-:Y:S01]  /*2ac0*/  IMAD R8, R0.reuse, R9, R17 ;  /* 0x0000000900087224 */ /* 0x040fe200078e0211 */
[----:B------:R-:W-:Y:S01]  /*2ad0*/  IABS R17, R182 ;  /* 0x000000b600117213 */ /* 0x000fe20000000000 */
[----:B------:R-:W-:Y:S02]  /*2ae0*/  IMAD.MOV R100, RZ, RZ, -R99 ;  /* 0x000000ffff647224 */ /* 0x000fe400078e0a63 */
[C---:B------:R-:W-:Y:S01]  /*2af0*/  IMAD R99, R0.reuse, R98, R107 ;  /* 0x0000006200637224 */ /* 0x040fe200078e026b */
[----:B------:R-:W-:Y:S01]  /*2b00*/  IABS R107, R144 ;  /* 0x00000090006b7213 */ /* 0x000fe20000000000 */
[----:B------:R-:W-:Y:S02]  /*2b10*/  IMAD.MOV R51, RZ, RZ, -R51 ;  /* 0x000000ffff337224 */ /* 0x000fe400078e0a33 */
[----:B------:R-:W-:Y:S02]  /*2b20*/  IMAD R47, R0, R47, R67 ;  /* 0x0000002f002f7224 */ /* 0x000fe400078e0243 */
[----:B------:R-:W-:-:S02]  /*2b30*/  IMAD.MOV R83, RZ, RZ, -R83 ;  /* 0x000000ffff537224 */ /* 0x000fc400078e0a53 */
[----:B------:R-:W-:-:S04]  /*2b40*/  IMAD.HI.U32 R67, R4, R87, RZ ;  /* 0x0000005704437227 */ /* 0x000fc800078e00ff */
[----:B------:R-:W-:-:S04]  /*2b50*/  IMAD.HI.U32 R9, R4, R17, RZ ;  /* 0x0000001104097227 */ /* 0x000fc800078e00ff */
[C---:B------:R-:W-:Y:S02]  /*2b60*/  IMAD R51, R0.reuse, R51, R71 ;  /* 0x0000003300337224 */ /* 0x040fe400078e0247 */
[----:B------:R-:W-:Y:S01]  /*2b70*/  IMAD R83, R0, R83, R101 ;  /* 0x0000005300537224 */ /* 0x000fe200078e0265 */
[----:B------:R-:W-:Y:S01]  /*2b80*/  IABS R101, R150 ;  /* 0x0000009600657213 */ /* 0x000fe20000000000 */
[----:B------:R-:W-:-:S04]  /*2b90*/  IMAD.HI.U32 R71, R4, R91, RZ ;  /* 0x0000005b04477227 */ /* 0x000fc800078e00ff */
[----:B------:R-:W-:Y:S02]  /*2ba0*/  IMAD.MOV R67, RZ, RZ, -R67 ;  /* 0x000000ffff437224 */ /* 0x000fe400078e0a43 */
[----:B------:R-:W-:-:S04]  /*2bb0*/  IMAD.HI.U32 R98, R4, R107, RZ ;  /* 0x0000006b04627227 */ /* 0x000fc800078e00ff */
[----:B------:R-:W-:Y:S02]  /*2bc0*/  IMAD.MOV R9, RZ, RZ, -R9 ;  /* 0x000000ffff097224 */ /* 0x000fe400078e0a09 */
[----:B------:R-:W-:Y:S02]  /*2bd0*/  IMAD.MOV R71, RZ, RZ, -R71 ;  /* 0x000000ffff477224 */ /* 0x000fe400078e0a47 */
[----:B------:R-:W-:Y:S02]  /*2be0*/  IMAD R67, R0, R67, R87 ;  /* 0x0000004300437224 */ /* 0x000fe400078e0257 */
[----:B------:R-:W-:Y:S02]  /*2bf0*/  IMAD.MOV R104, RZ, RZ, -R98 ;  /* 0x000000ffff687224 */ /* 0x000fe400078e0a62 */
[----:B------:R-:W-:-:S04]  /*2c00*/  IMAD.HI.U32 R87, R4, R101, RZ ;  /* 0x0000006504577227 */ /* 0x000fc800078e00ff */
[----:B------:R-:W-:-:S04]  /*2c10*/  IMAD.HI.U32 R98, R4, R115, RZ ;  /* 0x0000007304627227 */ /* 0x000fc800078e00ff */
[----:B------:R-:W-:Y:S02]  /*2c20*/  IMAD R9, R0, R9, R17 ;  /* 0x0000000900097224 */ /* 0x000fe400078e0211 */
[----:B------:R-:W-:-:S04]  /*2c30*/  IMAD.HI.U32 R17, R4, R35, RZ ;  /* 0x0000002304117227 */ /* 0x000fc800078e00ff */
[----:B------:R-:W-:Y:S02]  /*2c40*/  IMAD R71, R0, R71, R91 ;  /* 0x0000004700477224 */ /* 0x000fe400078e025b */
[----:B------:R-:W-:-:S04]  /*2c50*/  IMAD.HI.U32 R91, R4, R103, RZ ;  /* 0x00000067045b7227 */ /* 0x000fc800078e00ff */
[----:B------:R-:W-:Y:S02]  /*2c60*/  IMAD.MOV R87, RZ, RZ, -R87 ;  /* 0x000000ffff577224 */ /* 0x000fe400078e0a57 */
[----:B------:R-:W-:-:S04]  /*2c70*/  IMAD.HI.U32 R102, R4, R123, RZ ;  /* 0x0000007b04667227 */ /* 0x000fc800078e00ff */
[----:B------:R-:W-:Y:S02]  /*2c80*/  IMAD.MOV R98, RZ, RZ, -R98 ;  /* 0x000000ffff627224 */ /* 0x000fe400078e0a62 */
[----:B------:R-:W-:Y:S02]  /*2c90*/  IMAD.MOV R17, RZ, RZ, -R17 ;  /* 0x000000ffff117224 */ /* 0x000fe400078e0a11 */
[----:B------:R-:W-:Y:S02]  /*2ca0*/  IMAD.MOV R91, RZ, RZ, -R91 ;  /* 0x000000ffff5b7224 */ /* 0x000fe400078e0a5b */
[C---:B------:R-:W-:Y:S02]  /*2cb0*/  IMAD R87, R0.reuse, R87, R101 ;  /* 0x0000005700577224 */ /* 0x040fe400078e0265 */
[----:B------:R-:W-:Y:S02]  /*2cc0*/  IMAD.MOV R102, RZ, RZ, -R102 ;  /* 0x000000ffff667224 */ /* 0x000fe400078e0a66 */
[----:B------:R-:W-:-:S02]  /*2cd0*/  IMAD R115, R0, R98, R115 ;  /* 0x0000006200737224 */ /* 0x000fc400078e0273 */
[----:B------:R-:W-:-:S04]  /*2ce0*/  IMAD.HI.U32 R101, R4, R119, RZ ;  /* 0x0000007704657227 */ /* 0x000fc800078e00ff */
[----:B------:R-:W-:-:S04]  /*2cf0*/  IMAD.HI.U32 R98, R4, R127, RZ ;  /* 0x0000007f04627227 */ /* 0x000fc800078e00ff */
[----:B------:R-:W-:Y:S02]  /*2d00*/  IMAD R17, R0, R17, R35 ;  /* 0x0000001100117224 */ /* 0x000fe400078e0223 */
[----:B------:R-:W-:-:S04]  /*2d10*/  IMAD.HI.U32 R35, R4, R55, RZ ;  /* 0x0000003704237227 */ /* 0x000fc800078e00ff */
[C---:B------:R-:W-:Y:S02]  /*2d20*/  IMAD R91, R0.reuse, R91, R103 ;  /* 0x0000005b005b7224 */ /* 0x040fe400078e0267 */
[C---:B------:R-:W-:Y:S02]  /*2d30*/  IMAD R123, R0.reuse, R102, R123 ;  /* 0x00000066007b7224 */ /* 0x040fe400078e027b */
[----:B------:R-:W-:Y:S02]  /*2d40*/  IMAD R103, R0, R100, R109 ;  /* 0x0000006400677224 */ /* 0x000fe400078e026d */
[----:B------:R-:W-:Y:S02]  /*2d50*/  IMAD.MOV R101, RZ, RZ, -R101 ;  /* 0x000000ffff657224 */ /* 0x000fe400078e0a65 */
[----:B------:R-:W-:Y:S02]  /*2d60*/  IMAD.MOV R102, RZ, RZ, -R98 ;  /* 0x000000ffff667224 */ /* 0x000fe400078e0a62 */
[----:B------:R-:W-:-:S04]  /*2d70*/  IMAD.HI.U32 R100, R4, R111, RZ ;  /* 0x0000006f04647227 */ /* 0x000fc800078e00ff */
[----:B------:R-:W-:-:S04]  /*2d80*/  IMAD.HI.U32 R98, R4, R131, RZ ;  /* 0x0000008304627227 */ /* 0x000fc800078e00ff */
[----:B------:R-:W-:Y:S02]  /*2d90*/  IMAD.MOV R35, RZ, RZ, -R35 ;  /* 0x000000ffff237224 */ /* 0x000fe400078e0a23 */
[----:B------:R-:W-:Y:S02]  /*2da0*/  IMAD R119, R0, R101, R119 ;  /* 0x0000006500777224 */ /* 0x000fe400078e0277 */
[----:B------:R-:W-:Y:S02]  /*2db0*/  IMAD.MOV R100, RZ, RZ, -R100 ;  /* 0x000000ffff647224 */ /* 0x000fe400078e0a64 */
[----:B------:R-:W-:-:S04]  /*2dc0*/  IMAD.HI.U32 R101, R4, R139, RZ ;  /* 0x0000008b04657227 */ /* 0x000fc800078e00ff */
[----:B------:R-:W-:Y:S02]  /*2dd0*/  IMAD.MOV R98, RZ, RZ, -R98 ;  /* 0x000000ffff627224 */ /* 0x000fe400078e0a62 */
[----:B------:R-:W-:Y:S02]  /*2de0*/  IMAD R35, R0, R35, R55 ;  /* 0x0000002300237224 */ /* 0x000fe400078e0237 */
[----:B------:R-:W-:-:S04]  /*2df0*/  IMAD.HI.U32 R55, R4, R75, RZ ;  /* 0x0000004b04377227 */ /* 0x000fc800078e00ff */
[C---:B------:R-:W-:Y:S02]  /*2e00*/  IMAD R111, R0.reuse, R100, R111 ;  /* 0x00000064006f7224 */ /* 0x040fe400078e026f */
[----:B------:R-:W-:Y:S02]  /*2e10*/  IMAD.MOV R101, RZ, RZ, -R101 ;  /* 0x000000ffff657224 */ /* 0x000fe400078e0a65 */
[----:B------:R-:W-:Y:S02]  /*2e20*/  IMAD R131, R0, R98, R131 ;  /* 0x0000006200837224 */ /* 0x000fe400078e0283 */
[----:B------:R-:W-:-:S04]  /*2e30*/  IMAD.HI.U32 R100, R4, R135, RZ ;  /* 0x0000008704647227 */ /* 0x000fc800078e00ff */
[----:B------:R-:W-:-:S04]  /*2e40*/  IMAD.HI.U32 R98, R4, R147, RZ ;  /* 0x0000009304627227 */ /* 0x000fc800078e00ff */
[----:B------:R-:W-:Y:S02]  /*2e50*/  IMAD.MOV R55, RZ, RZ, -R55 ;  /* 0x000000ffff377224 */ /* 0x000fe400078e0a37 */
[C---:B------:R-:W-:Y:S02]  /*2e60*/  IMAD R139, R0.reuse, R101, R139 ;  /* 0x00000065008b7224 */ /* 0x040fe400078e028b */
[C---:B------:R-:W-:Y:S02]  /*2e70*/  IMAD R127, R0.reuse, R102, R127 ;  /* 0x00000066007f7224 */ /* 0x040fe400078e027f */
[----:B------:R-:W-:Y:S02]  /*2e80*/  IMAD.MOV R100, RZ, RZ, -R100 ;  /* 0x000000ffff647224 */ /* 0x000fe400078e0a64 */
[----:B------:R-:W-:Y:S02]  /*2e90*/  IMAD.MOV R101, RZ, RZ, -R98 ;  /* 0x000000ffff657224 */ /* 0x000fe400078e0a62 */
[----:B------:R-:W-:-:S02]  /*2ea0*/  IMAD R55, R0, R55, R75 ;  /* 0x0000003700377224 */ /* 0x000fc400078e024b */
[----:B------:R-:W-:-:S04]  /*2eb0*/  IMAD.HI.U32 R102, R4, R143, RZ ;  /* 0x0000008f04667227 */ /* 0x000fc800078e00ff */
[----:B------:R-:W-:-:S04]  /*2ec0*/  IMAD.HI.U32 R98, R4, R151, RZ ;  /* 0x0000009704627227 */ /* 0x000fc800078e00ff */
[----:B------:R-:W-:-:S04]  /*2ed0*/  IMAD.HI.U32 R75, R4, R95, RZ ;  /* 0x0000005f044b7227 */ /* 0x000fc800078e00ff */
[----:B------:R-:W-:Y:S02]  /*2ee0*/  IMAD R135, R0, R100, R135 ;  /* 0x0000006400877224 */ /* 0x000fe400078e0287 */
[----:B------:R-:W-:Y:S02]  /*2ef0*/  IMAD.MOV R102, RZ, RZ, -R102 ;  /* 0x000000ffff667224 */ /* 0x000fe400078e0a66 */
[----:B------:R-:W-:-:S04]  /*2f00*/  IMAD.HI.U32 R100, R4, R155, RZ ;  /* 0x0000009b04647227 */ /* 0x000fc800078e00ff */
[----:B------:R-:W-:Y:S02]  /*2f10*/  IMAD.MOV R98, RZ, RZ, -R98 ;  /* 0x000000ffff627224 */ /* 0x000fe400078e0a62 */
[----:B------:R-:W-:Y:S02]  /*2f20*/  IMAD.MOV R75, RZ, RZ, -R75 ;  /* 0x000000ffff4b7224 */ /* 0x000fe400078e0a4b */
[C---:B------:R-:W-:Y:S02]  /*2f30*/  IMAD R143, R0.reuse, R102, R143 ;  /* 0x00000066008f7224 */ /* 0x040fe400078e028f */
[----:B------:R-:W-:Y:S02]  /*2f40*/  IMAD.MOV R100, RZ, RZ, -R100 ;  /* 0x000000ffff647224 */ /* 0x000fe400078e0a64 */
[C---:B------:R-:W-:Y:S02]  /*2f50*/  IMAD R151, R0.reuse, R98, R151 ;  /* 0x0000006200977224 */ /* 0x040fe400078e0297 */
[----:B------:R-:W-:-:S02]  /*2f60*/  IMAD R75, R0, R75, R95 ;  /* 0x0000004b004b7224 */ /* 0x000fc400078e025f */
[----:B------:R-:W-:-:S04]  /*2f70*/  IMAD.HI.U32 R102, R4, R163, RZ ;  /* 0x000000a304667227 */ /* 0x000fc800078e00ff */
[----:B------:R-:W-:-:S04]  /*2f80*/  IMAD.HI.U32 R98, R4, R167, RZ ;  /* 0x000000a704627227 */ /* 0x000fc800078e00ff */
[----:B------:R-:W-:-:S04]  /*2f90*/  IMAD.HI.U32 R95, R4, R105, RZ ;  /* 0x00000069045f7227 */ /* 0x000fc800078e00ff */
[----:B------:R-:W-:Y:S02]  /*2fa0*/  IMAD R155, R0, R100, R155 ;  /* 0x00000064009b7224 */ /* 0x000fe400078e029b */
[----:B------:R-:W-:Y:S02]  /*2fb0*/  IMAD.MOV R102, RZ, RZ, -R102 ;  /* 0x000000ffff667224 */ /* 0x000fe400078e0a66 */
[----:B------:R-:W-:Y:S02]  /*2fc0*/  IMAD.MOV R100, RZ, RZ, -R98 ;  /* 0x000000ffff647224 */ /* 0x000fe400078e0a62 */
[----:B------:R-:W-:Y:S02]  /*2fd0*/  IMAD.MOV R95, RZ, RZ, -R95 ;  /* 0x000000ffff5f7224 */ /* 0x000fe400078e0a5f */
[----:B------:R-:W-:-:S04]  /*2fe0*/  IMAD.HI.U32 R98, R4, R171, RZ ;  /* 0x000000ab04627227 */ /* 0x000fc800078e00ff */
[C---:B------:R-:W-:Y:S02]  /*2ff0*/  IMAD R107, R0.reuse, R104, R107 ;  /* 0x00000068006b7224 */ /* 0x040fe400078e026b */
[C---:B------:R-:W-:Y:S02]  /*3000*/  IMAD R163, R0.reuse, R102, R163 ;  /* 0x0000006600a37224 */ /* 0x040fe400078e02a3 */
[----:B------:R-:W-:Y:S02]  /*3010*/  IMAD R95, R0, R95, R105 ;  /* 0x0000005f005f7224 */ /* 0x000fe400078e0269 */
[----:B------:R-:W-:Y:S01]  /*3020*/  IMAD.MOV R102, RZ, RZ, -R98 ;  /* 0x000000ffff667224 */ /* 0x000fe200078e0a62 */
[----:B------:R-:W2:Y:S01]  /*3030*/  LDL R105, [R1+0x818] ;  /* 0x0008180001697983 */ /* 0x000ea20000100800 */
[----:B------:R-:W-:Y:S02]  /*3040*/  IMAD R104, R97, 0x80, R106 ;  /* 0x0000008061687824 */ /* 0x000fe400078e026a */
[----:B------:R-:W-:-:S04]  /*3050*/  IMAD.HI.U32 R97, R4, R191, RZ ;  /* 0x000000bf04617227 */ /* 0x000fc800078e00ff */
[----:B------:R-:W-:Y:S02]  /*3060*/  IMAD R171, R0, R102, R171 ;  /* 0x0000006600ab7224 */ /* 0x000fe400078e02ab */
[----:B------:R-:W-:Y:S01]  /*3070*/  IMAD.MOV R102, RZ, RZ, -R97 ;  /* 0x000000ffff667224 */ /* 0x000fe200078e0a61 */
[----:B------:R-:W-:Y:S01]  /*3080*/  STL [R1+0x7e8], R113 ;  /* 0x0007e87101007387 */ /* 0x000fe20000100800 */
[----:B------:R-:W-:-:S03]  /*3090*/  IMAD.HI.U32 R98, R4, R183, RZ ;  /* 0x000000b704627227 */ /* 0x000fc600078e00ff */
[----:B------:R-:W-:Y:S01]  /*30a0*/  STL [R1+0x7b8], R104 ;  /* 0x0007b86801007387 */ /* 0x000fe20000100800 */
[C---:B------:R-:W-:Y:S02]  /*30b0*/  IMAD R191, R0.reuse, R102, R191 ;  /* 0x0000006600bf7224 */ /* 0x040fe400078e02bf */
[C---:B------:R-:W-:Y:S01]  /*30c0*/  IMAD R167, R0.reuse, R100, R167 ;  /* 0x0000006400a77224 */ /* 0x040fe200078e02a7 */
[----:B------:R-:W-:Y:S01]  /*30d0*/  STL [R1+0x7e4], R112 ;  /* 0x0007e47001007387 */ /* 0x000fe20000100800 */
[----:B------:R-:W-:Y:S02]  /*30e0*/  IMAD R147, R0, R101, R147 ;  /* 0x0000006500937224 */ /* 0x000fe400078e0293 */
[----:B------:R-:W-:Y:S01]  /*30f0*/  IMAD.HI.U32 R100, R4, R175, RZ ;  /* 0x000000af04647227 */ /* 0x000fe200078e00ff */
[----:B------:R-:W3:Y:S03]  /*3100*/  LDL R102, [R1+0x81c] ;  /* 0x00081c0001667983 */ /* 0x000ee60000100800 */
[----:B------:R-:W-:-:S02]  /*3110*/  IMAD.MOV R98, RZ, RZ, -R98 ;  /* 0x000000ffff627224 */ /* 0x000fc400078e0a62 */
[----:B------:R-:W-:-:S04]  /*3120*/  IMAD.HI.U32 R101, R4, R159, RZ ;  /* 0x0000009f04657227 */ /* 0x000fc800078e00ff */
[----:B------:R-:W-:Y:S02]  /*3130*/  IMAD.MOV R100, RZ, RZ, -R100 ;  /* 0x000000ffff647224 */ /* 0x000fe400078e0a64 */
[----:B------:R-:W-:Y:S02]  /*3140*/  IMAD R183, R0, R98, R183 ;  /* 0x0000006200b77224 */ /* 0x000fe400078e02b7 */
[----:B------:R-:W-:Y:S02]  /*3150*/  IMAD.MOV R101, RZ, RZ, -R101 ;  /* 0x000000ffff657224 */ /* 0x000fe400078e0a65 */
[----:B------:R-:W-:-:S04]  /*3160*/  IMAD.HI.U32 R98, R4, R187, RZ ;  /* 0x000000bb04627227 */ /* 0x000fc800078e00ff */
[C---:B------:R-:W-:Y:S01]  /*3170*/  IMAD R175, R0.reuse, R100, R175 ;  /* 0x0000006400af7224 */ /* 0x040fe200078e02af */
[----:B------:R-:W-:Y:S01]  /*3180*/  IABS R100, R104 ;  /* 0x0000006800647213 */ /* 0x000fe20000000000 */
[----:B------:R-:W-:Y:S02]  /*3190*/  IMAD R159, R0, R101, R159 ;  /* 0x00000065009f7224 */ /* 0x000fe400078e029f */
[----:B------:R-:W-:Y:S02]  /*31a0*/  IMAD.MOV R98, RZ, RZ, -R98 ;  /* 0x000000ffff627224 */ /* 0x000fe400078e0a62 */
[----:B------:R-:W-:Y:S01]  /*31b0*/  IMAD.HI.U32 R101, R4, R179, RZ ;  /* 0x000000b304657227 */ /* 0x000fe200078e00ff */
[----:B------:R-:W-:Y:S02]  /*31c0*/  IABS R201, R113 ;  /* 0x0000007100c97213 */ /* 0x000fe40000000000 */
[----:B------:R-:W-:Y:S01]  /*31d0*/  IADD3 R110, R199, 0x76, RZ ;  /* 0x00000076c76e7810 */ /* 0x000fe20007ffe0ff */
[C---:B------:R-:W-:Y:S01]  /*31e0*/  IMAD R187, R0.reuse, R98, R187 ;  /* 0x0000006200bb7224 */ /* 0x040fe200078e02bb */
[----:B------:R-:W-:Y:S01]  /*31f0*/  ISETP.GT.U32.AND P1, PT, R0, R30, PT ;  /* 0x0000001e0000720c */ /* 0x000fe20003f24070 */
[----:B------:R-:W-:-:S02]  /*3200*/  IMAD.MOV R101, RZ, RZ, -R101 ;  /* 0x000000ffff657224 */ /* 0x000fc400078e0a65 */
[----:B------:R-:W-:Y:S01]  /*3210*/  IMAD.MOV.U32 R98, RZ, RZ, R100 ;  /* 0x000000ffff627224 */ /* 0x000fe200078e0064 */
[----:B------:R-:W-:Y:S01]  /*3220*/  IABS R209, R110 ;  /* 0x0000006e00d17213 */ /* 0x000fe20000000000 */
[----:B------:R-:W-:-:S04]  /*3230*/  IMAD.HI.U32 R97, R4, R201, RZ ;  /* 0x000000c904617227 */ /* 0x000fc800078e00ff */
[----:B------:R-:W-:Y:S02]  /*3240*/  IMAD R179, R0, R101, R179 ;  /* 0x0000006500b37224 */ /* 0x000fe400078e02b3 */
[----:B------:R-:W-:-:S04]  /*3250*/  IMAD.HI.U32 R100, R3, R98, RZ ;  /* 0x0000006203647227 */ /* 0x000fc800078e00ff */
[----:B------:R-:W-:Y:S01]  /*3260*/  IMAD.HI.U32 R101, R4, R195, RZ ;  /* 0x000000c304657227 */ /* 0x000fe200078e00ff */
[----:B------:R-:W-:-:S03]  /*3270*/  ISETP.GT.U32.AND P3, PT, R0, R29, PT ;  /* 0x0000001d0000720c */ /* 0x000fc60003f64070 */
[----:B------:R-:W-:Y:S02]  /*3280*/  IMAD.MOV R3, RZ, RZ, -R97 ;  /* 0x000000ffff037224 */ /* 0x000fe400078e0a61 */
[----:B------:R-:W-:Y:S02]  /*3290*/  IMAD.MOV R97, RZ, RZ, -R100 ;  /* 0x000000ffff617224 */ /* 0x000fe400078e0a64 */
[----:B------:R-:W-:Y:S02]  /*32a0*/  IMAD.MOV R101, RZ, RZ, -R101 ;  /* 0x000000ffff657224 */ /* 0x000fe400078e0a65 */
[----:B------:R-:W-:Y:S01]  /*32b0*/  IMAD.HI.U32 R100, R4, R209, RZ ;  /* 0x000000d104647227 */ /* 0x000fe200078e00ff */
[C---:B------:R-:W-:Y:S02]  /*32c0*/  IADD3 R109, R199.reuse, 0x77, RZ ;  /* 0x00000077c76d7810 */ /* 0x040fe40007ffe0ff */
[----:B------:R-:W-:Y:S01]  /*32d0*/  IADD3 R108, R199, 0x78, RZ ;  /* 0x00000078c76c7810 */ /* 0x000fe20007ffe0ff */
[----:B------:R-:W-:Y:S01]  /*32e0*/  IMAD.MOV R100, RZ, RZ, -R100 ;  /* 0x000000ffff647224 */ /* 0x000fe200078e0a64 */
[----:B------:R-:W-:Y:S01]  /*32f0*/  ISETP.GT.U32.AND P4, PT, R0, R2, PT ;  /* 0x000000020000720c */ /* 0x000fe20003f84070 */
[----:B------:R-:W-:-:S02]  /*3300*/  @!P1 IMAD.IADD R30, R30, 0x1, -R0 ;  /* 0x000000011e1e9824 */ /* 0x000fc400078e0a00 */
[C---:B------:R-:W-:Y:S02]  /*3310*/  IMAD R195, R0.reuse, R101, R195 ;  /* 0x0000006500c37224 */ /* 0x040fe400078e02c3 */
[----:B------:R-:W4:Y:S01]  /*3320*/  LDL R101, [R1+0x820] ;  /* 0x0008200001657983 */ /* 0x000f220000100800 */
[C---:B------:R-:W-:Y:S01]  /*3330*/  IMAD R209, R0.reuse, R100, R209 ;  /* 0x0000006400d17224 */ /* 0x040fe200078e02d1 */
[----:B------:R-:W-:Y:S02]  /*3340*/  ISETP.GT.U32.AND P1, PT, R0, R30, PT ;  /* 0x0000001e0000720c */ /* 0x000fe40003f24070 */
[----:B------:R-:W-:Y:S04]  /*3350*/  STL [R1+0x7e0], R110 ;  /* 0x0007e06e01007387 */ /* 0x000fe80000100800 */
[----:B------:R-:W-:Y:S04]  /*3360*/  STL [R1+0x7dc], R109 ;  /* 0x0007dc6d01007387 */ /* 0x000fe80000100800 */
[----:B------:R-:W-:Y:S04]  /*3370*/  STL [R1+0x7d8], R108 ;  /* 0x0007d86c01007387 */ /* 0x000fe80000100800 */
[----:B------:R-:W4:Y:S01]  /*3380*/  LDL R100, [R1+0x7bc] ;  /* 0x0007bc0001647983 */ /* 0x000f220000100800 */
[----:B------:R-:W-:-:S02]  /*3390*/  @!P3 IMAD.IADD R29, R29, 0x1, -R0 ;  /* 0x000000011d1db824 */ /* 0x000fc400078e0a00 */
[----:B------:R-:W-:-:S03]  /*33a0*/  @!P4 IMAD.IADD R2, R2, 0x1, -R0 ;  /* 0x000000010202c824 */ /* 0x000fc600078e0a00 */
[----:B------:R-:W-:Y:S01]  /*33b0*/  ISETP.GT.U32.AND P4, PT, R0, R29, PT ;  /* 0x0000001d0000720c */ /* 0x000fe20003f84070 */
[----:B------:R-:W-:Y:S01]  /*33c0*/  @!P1 IMAD.IADD R30, R30, 0x1, -R0 ;  /* 0x000000011e1e9824 */ /* 0x000fe200078e0a00 */
[----:B------:R-:W-:Y:S02]  /*33d0*/  ISETP.GT.U32.AND P1, PT, R0, R44, PT ;  /* 0x0000002c0000720c */ /* 0x000fe40003f24070 */
[----:B------:R-:W-:-:S09]  /*33e0*/  IADD3 R106, R199, 0x79, RZ ;  /* 0x00000079c76a7810 */ /* 0x000fd20007ffe0ff */
[--C-:B------:R-:W-:Y:S01]  /*33f0*/  @!P4 IMAD.IADD R29, R29, 0x1, -R0.reuse ;  /* 0x000000011d1dc824 */ /* 0x100fe200078e0a00 */
[----:B------:R-:W-:Y:S01]  /*3400*/  ISETP.GT.U32.AND P4, PT, R0, R41, PT ;  /* 0x000000290000720c */ /* 0x000fe20003f84070 */
[--C-:B------:R-:W-:Y:S01]  /*3410*/  @!P1 IMAD.IADD R44, R44, 0x1, -R0.reuse ;  /* 0x000000012c2c9824 */ /* 0x100fe200078e0a00 */
[----:B------:R-:W-:Y:S11]  /*3420*/  STL [R1+0x7d4], R106 ;  /* 0x0007d46a01007387 */ /* 0x000ff60000100800 */
[----:B------:R-:W-:Y:S01]  /*3430*/  @!P4 IMAD.IADD R41, R41, 0x1, -R0 ;  /* 0x000000012929c824 */ /* 0x000fe200078e0a00 */
[----:B--2---:R-:W-:-:S02]  /*3440*/  ISETP.GE.AND P1, PT, R105, RZ, PT ;  /* 0x000000ff6900720c */ /* 0x004fc40003f26270 */
[----:B------:R-:W2:Y:S01]  /*3450*/  LDL R105, [R1+0x8e8] ;  /* 0x0008e80001697983 */ /* 0x000ea20000100800 */
[----:B---3--:R-:W-:-:S03]  /*3460*/  ISETP.GE.AND P4, PT, R102, RZ, PT ;  /* 0x000000ff6600720c */ /* 0x008fc60003f86270 */
[----:B------:R-:W3:Y:S01]  /*3470*/  LDL R102, [R1+0x8ec] ;  /* 0x0008ec0001667983 */ /* 0x000ee20000100800 */
[----:B------:R-:W-:Y:S02]  /*3480*/  IMAD R201, R0, R3, R201 ;  /* 0x0000000300c97224 */ /* 0x000fe400078e02c9 */
[----:B------:R-:W-:-:S05]  /*3490*/  IMAD R3, R5, R97, R98 ;  /* 0x0000006105037224 */ /* 0x000fca00078e0262 */
[----:B------:R-:W-:Y:S02]  /*34a0*/  ISETP.GT.U32.AND P0, PT, R5, R3, PT ;  /* 0x000000030500720c */ /* 0x000fe40003f04070 */
[----:B------:R-:W-:-:S11]  /*34b0*/  ISETP.GT.U32.AND P2, PT, R0, R26, PT ;  /* 0x0000001a0000720c */ /* 0x000fd60003f44070 */
[----:B------:R-:W-:-:S05]  /*34c0*/  @!P0 IMAD.IADD R3, R3, 0x1, -R5 ;  /* 0x0000000103038824 */ /* 0x000fca00078e0a05 */
[----:B------:R-:W-:Y:S01]  /*34d0*/  ISETP.GT.U32.AND P0, PT, R5, R3, PT ;  /* 0x000000030500720c */ /* 0x000fe20003f04070 */
[----:B------:R-:W-:Y:S01]  /*34e0*/  @!P2 IMAD.IADD R26, R26, 0x1, -R0 ;  /* 0x000000011a1aa824 */ /* 0x000fe200078e0a00 */
[----:B------:R-:W-:-:S04]  /*34f0*/  ISETP.GT.U32.AND P2, PT, R0, R2, PT ;  /* 0x000000020000720c */ /* 0x000fc80003f44070 */
[----:B------:R-:W-:-:S07]  /*3500*/  ISETP.GT.U32.AND P3, PT, R0, R26, PT ;  /* 0x0000001a0000720c */ /* 0x000fce0003f64070 */
[----:B------:R-:W-:Y:S01]  /*3510*/  @!P0 IMAD.IADD R3, R3, 0x1, -R5 ;  /* 0x0000000103038824 */ /* 0x000fe200078e0a05 */
[C---:B------:R-:W-:Y:S02]  /*3520*/  ISETP.GT.U32.AND P0, PT, R0.reuse, R33, PT ;  /* 0x000000210000720c */ /* 0x040fe40003f04070 */
[----:B------:R-:W-:Y:S01]  /*3530*/  ISETP.GT.U32.AND P6, PT, R0, R36, PT ;  /* 0x000000240000720c */ /* 0x000fe20003fc4070 */
[--C-:B------:R-:W-:Y:S02]  /*3540*/  @!P2 IMAD.IADD R2, R2, 0x1, -R0.reuse ;  /* 0x000000010202a824 */ /* 0x100fe400078e0a00 */
[----:B------:R-:W-:Y:S01]  /*3550*/  @!P3 IMAD.IADD R26, R26, 0x1, -R0 ;  /* 0x000000011a1ab824 */ /* 0x000fe200078e0a00 */
[C---:B------:R-:W-:Y:S02]  /*3560*/  ISETP.GT.U32.AND P3, PT, R0.reuse, R40, PT ;  /* 0x000000280000720c */ /* 0x040fe40003f64070 */
[----:B------:R-:W-:-:S05]  /*3570*/  ISETP.GT.U32.AND P2, PT, R0, R37, PT ;  /* 0x000000250000720c */ /* 0x000fca0003f44070 */
[--C-:B------:R-:W-:Y:S01]  /*3580*/  @!P0 IMAD.IADD R33, R33, 0x1, -R0.reuse ;  /* 0x0000000121218824 */ /* 0x100fe200078e0a00 */
[----:B------:R-:W-:Y:S01]  /*3590*/  ISETP.GT.U32.AND P0, PT, R0, R46, PT ;  /* 0x0000002e0000720c */ /* 0x000fe20003f04070 */
[--C-:B------:R-:W-:Y:S01]  /*35a0*/  @!P6 IMAD.IADD R36, R36, 0x1, -R0.reuse ;  /* 0x000000012424e824 */ /* 0x100fe200078e0a00 */
[----:B------:R-:W-:Y:S02]  /*35b0*/  ISETP.GE.AND P5, PT, R199, RZ, PT ;  /* 0x000000ffc700720c */ /* 0x000fe40003fa6270 */
[----:B------:R-:W-:Y:S01]  /*35c0*/  ISETP.GT.U32.AND P6, PT, R0, R33, PT ;  /* 0x000000210000720c */ /* 0x000fe20003fc4070 */
[--C-:B------:R-:W-:Y:S02]  /*35d0*/  @!P3 IMAD.IADD R40, R40, 0x1, -R0.reuse ;  /* 0x000000012828b824 */ /* 0x100fe400078e0a00 */
[----:B------:R-:W-:Y:S01]  /*35e0*/  @!P2 IMAD.IADD R37, R37, 0x1, -R0 ;  /* 0x000000012525a824 */ /* 0x000fe200078e0a00 */
[----:B----4-:R-:W-:-:S05]  /*35f0*/  ISETP.GE.AND P3, PT, R101, RZ, PT ;  /* 0x000000ff6500720c */ /* 0x010fca0003f66270 */
[----:B------:R-:W-:Y:S01]  /*3600*/  @!P0 IMAD.IADD R46, R46, 0x1, -R0 ;  /* 0x000000012e2e8824 */ /* 0x000fe200078e0a00 */
[C---:B------:R-:W-:Y:S01]  /*3610*/  ISETP.GT.U32.AND P0, PT, R0.reuse, R36, PT ;  /* 0x000000240000720c */ /* 0x040fe20003f04070 */
[----:B------:R-:W-:Y:S01]  /*3620*/  @!P4 IMAD.MOV R30, RZ, RZ, -R30 ;  /* 0x000000ffff1ec224 */ /* 0x000fe200078e0a1e */
[----:B------:R-:W-:Y:S02]  /*3630*/  ISETP.GT.U32.AND P4, PT, R0, R44, PT ;  /* 0x0000002c0000720c */ /* 0x000fe40003f84070 */
[----:B------:R-:W-:Y:S01]  /*3640*/  ISETP.GE.AND P2, PT, R100, RZ, PT ;  /* 0x000000ff6400720c */ /* 0x000fe20003f46270 */
[----:B------:R-:W-:Y:S02]  /*3650*/  @!P6 IMAD.IADD R33, R33, 0x1, -R0 ;  /* 0x000000012121e824 */ /* 0x000fe400078e0a00 */
[----:B------:R-:W-:Y:S01]  /*3660*/  @!P5 IMAD.MOV R26, RZ, RZ, -R26 ;  /* 0x000000ffff1ad224 */ /* 0x000fe200078e0a1a */
[C---:B------:R-:W-:Y:S01]  /*3670*/  ISETP.GT.U32.AND P5, PT, R0.reuse, R37, PT ;  /* 0x000000250000720c */ /* 0x040fe20003fa4070 */
[----:B------:R-:W-:Y:S01]  /*3680*/  @!P3 IMAD.MOV R29, RZ, RZ, -R29 ;  /* 0x000000ffff1db224 */ /* 0x000fe200078e0a1d */
[C---:B------:R-:W-:Y:S01]  /*3690*/  ISETP.GT.U32.AND P3, PT, R0.reuse, R41, PT ;  /* 0x000000290000720c */ /* 0x040fe20003f64070 */
[----:B------:R-:W-:Y:S01]  /*36a0*/  @!P1 IMAD.MOV R33, RZ, RZ, -R33 ;  /* 0x000000ffff219224 */ /* 0x000fe200078e0a21 */
[----:B------:R-:W-:Y:S01]  /*36b0*/  ISETP.GT.U32.AND P1, PT, R0, R48, PT ;  /* 0x000000300000720c */ /* 0x000fe20003f24070 */
[----:B------:R-:W-:Y:S01]  /*36c0*/  @!P0 IMAD.IADD R36, R36, 0x1, -R0 ;  /* 0x0000000124248824 */ /* 0x000fe200078e0a00 */
[----:B------:R-:W-:-:S03]  /*36d0*/  ISETP.GT.U32.AND P0, PT, R0, R50, PT ;  /* 0x000000320000720c */ /* 0x000fc60003f04070 */
[----:B------:R-:W-:Y:S01]  /*36e0*/  @!P2 IMAD.MOV R2, RZ, RZ, -R2 ;  /* 0x000000ffff02a224 */ /* 0x000fe200078e0a02 */
[----:B------:R-:W-:Y:S01]  /*36f0*/  ISETP.GT.U32.AND P2, PT, R0, R40, PT ;  /* 0x000000280000720c */ /* 0x000fe20003f44070 */
[--C-:B------:R-:W-:Y:S01]  /*3700*/  @!P4 IMAD.IADD R44, R44, 0x1, -R0.reuse ;  /* 0x000000012c2cc824 */ /* 0x100fe200078e0a00 */
[C---:B------:R-:W-:Y:S01]  /*3710*/  ISETP.GT.U32.AND P4, PT, R0.reuse, R58, PT ;  /* 0x0000003a0000720c */ /* 0x040fe20003f84070 */
[--C-:B------:R-:W-:Y:S01]  /*3720*/  @!P5 IMAD.IADD R37, R37, 0x1, -R0.reuse ;  /* 0x000000012525d824 */ /* 0x100fe200078e0a00 */
[C---:B------:R-:W-:Y:S01]  /*3730*/  ISETP.GT.U32.AND P6, PT, R0.reuse, R46, PT ;  /* 0x0000002e0000720c */ /* 0x040fe20003fc4070 */
[--C-:B------:R-:W-:Y:S01]  /*3740*/  @!P3 IMAD.IADD R41, R41, 0x1, -R0.reuse ;  /* 0x000000012929b824 */ /* 0x100fe200078e0a00 */
[----:B------:R-:W-:Y:S01]  /*3750*/  ISETP.GT.U32.AND P5, PT, R0, R52, PT ;  /* 0x000000340000720c */ /* 0x000fe20003fa4070 */
[--C-:B------:R-:W-:Y:S01]  /*3760*/  @!P1 IMAD.IADD R48, R48, 0x1, -R0.reuse ;  /* 0x0000000130309824 */ /* 0x100fe200078e0a00 */
[----:B------:R-:W-:Y:S01]  /*3770*/  ISETP.GT.U32.AND P3, PT, R0, R57, PT ;  /* 0x000000390000720c */ /* 0x000fe20003f64070 */
[----:B------:R-:W-:Y:S01]  /*3780*/  @!P0 IMAD.IADD R50, R50, 0x1, -R0 ;  /* 0x0000000132328824 */ /* 0x000fe200078e0a00 */
[----:B------:R-:W-:-:S03]  /*3790*/  ISETP.GE.AND P0, PT, R252, RZ, PT ;  /* 0x000000fffc00720c */ /* 0x000fc60003f06270 */
[--C-:B------:R-:W-:Y:S01]  /*37a0*/  @!P2 IMAD.IADD R40, R40, 0x1, -R0.reuse ;  /* 0x000000012828a824 */ /* 0x100fe200078e0a00 */
[----:B------:R-:W-:Y:S01]  /*37b0*/  ISETP.GT.U32.AND P2, PT, R0, R54, PT ;  /* 0x000000360000720c */ /* 0x000fe20003f44070 */
[--C-:B------:R-:W-:Y:S01]  /*37c0*/  @!P4 IMAD.IADD R58, R58, 0x1, -R0.reuse ;  /* 0x000000013a3ac824 */ /* 0x100fe200078e0a00 */
[----:B------:R-:W-:Y:S01]  /*37d0*/  ISETP.GT.U32.AND P4, PT, R0, R48, PT ;  /* 0x000000300000720c */ /* 0x000fe20003f84070 */
[--C-:B------:R-:W-:Y:S02]  /*37e0*/  @!P6 IMAD.IADD R46, R46, 0x1, -R0.reuse ;  /* 0x000000012e2ee824 */ /* 0x100fe400078e0a00 */
[--C-:B------:R-:W-:Y:S02]  /*37f0*/  @!P5 IMAD.IADD R52, R52, 0x1, -R0.reuse ;  /* 0x000000013434d824 */ /* 0x100fe400078e0a00 */
[----:B------:R-:W-:Y:S01]  /*3800*/  @!P3 IMAD.IADD R57, R57, 0x1, -R0 ;  /* 0x000000013939b824 */ /* 0x000fe200078e0a00 */
[----:B------:R-:W-:Y:S01]  /*3810*/  ISETP.GE.AND P3, PT, R248, RZ, PT ;  /* 0x000000fff800720c */ /* 0x000fe20003f66270 */
[----:B------:R-:W-:Y:S01]  /*3820*/  @!P0 IMAD.MOV R40, RZ, RZ, -R40 ;  /* 0x000000ffff288224 */ /* 0x000fe200078e0a28 */
[----:B------:R-:W-:-:S03]  /*3830*/  ISETP.GT.U32.AND P0, PT, R0, R52, PT ;  /* 0x000000340000720c */ /* 0x000fc60003f04070 */
[--C-:B------:R-:W-:Y:S01]  /*3840*/  @!P2 IMAD.IADD R54, R54, 0x1, -R0.reuse ;  /* 0x000000013636a824 */ /* 0x100fe200078e0a00 */
[----:B------:R-:W-:Y:S01]  /*3850*/  ISETP.GE.AND P2, PT, R249, RZ, PT ;  /* 0x000000fff900720c */ /* 0x000fe20003f46270 */
[----:B------:R-:W-:Y:S01]  /*3860*/  @!P4 IMAD.IADD R48, R48, 0x1, -R0 ;  /* 0x000000013030c824 */ /* 0x000fe200078e0a00 */
[----:B------:R-:W-:Y:S02]  /*3870*/  ISETP.GT.U32.AND P4, PT, R0, R62, PT ;  /* 0x0000003e0000720c */ /* 0x000fe40003f84070 */
[----:B------:R-:W-:-:S03]  /*3880*/  ISETP.GE.AND P5, PT, R251, RZ, PT ;  /* 0x000000fffb00720c */ /* 0x000fc60003fa6270 */
[----:B------:R-:W-:Y:S01]  /*3890*/  @!P3 IMAD.MOV R46, RZ, RZ, -R46 ;  /* 0x000000ffff2eb224 */ /* 0x000fe200078e0a2e */
[----:B------:R-:W-:Y:S01]  /*38a0*/  ISETP.GT.U32.AND P3, PT, R0, R61, PT ;  /* 0x0000003d0000720c */ /* 0x000fe20003f64070 */
[----:B------:R-:W-:Y:S01]  /*38b0*/  @!P0 IMAD.IADD R52, R52, 0x1, -R0 ;  /* 0x0000000134348824 */ /* 0x000fe200078e0a00 */
[----:B------:R-:W-:-:S03]  /*38c0*/  ISETP.GT.U32.AND P0, PT, R0, R68, PT ;  /* 0x000000440000720c */ /* 0x000fc60003f04070 */
[----:B------:R-:W-:Y:S01]  /*38d0*/  @!P2 IMAD.MOV R44, RZ, RZ, -R44 ;  /* 0x000000ffff2ca224 */ /* 0x000fe200078e0a2c */
[----:B------:R-:W-:Y:S01]  /*38e0*/  ISETP.GT.U32.AND P2, PT, R0, R57, PT ;  /* 0x000000390000720c */ /* 0x000fe20003f44070 */
[----:B------:R-:W-:Y:S01]  /*38f0*/  @!P4 IMAD.IADD R62, R62, 0x1, -R0 ;  /* 0x000000013e3ec824 */ /* 0x000fe200078e0a00 */
[----:B------:R-:W-:Y:S01]  /*3900*/  ISETP.GE.AND P4, PT, R245, RZ, PT ;  /* 0x000000fff500720c */ /* 0x000fe20003f86270 */
[----:B------:R-:W-:Y:S01]  /*3910*/  @!P5 IMAD.MOV R41, RZ, RZ, -R41 ;  /* 0x000000ffff29d224 */ /* 0x000fe200078e0a29 */
[----:B------:R-:W-:-:S03]  /*3920*/  ISETP.GT.U32.AND P5, PT, R0, R58, PT ;  /* 0x0000003a0000720c */ /* 0x000fc60003fa4070 */
[--C-:B------:R-:W-:Y:S01]  /*3930*/  @!P3 IMAD.IADD R61, R61, 0x1, -R0.reuse ;  /* 0x000000013d3db824 */ /* 0x100fe200078e0a00 */
[----:B------:R-:W-:Y:S01]  /*3940*/  ISETP.GE.AND P3, PT, R246, RZ, PT ;  /* 0x000000fff600720c */ /* 0x000fe20003f66270 */
[----:B------:R-:W-:Y:S01]  /*3950*/  @!P0 IMAD.IADD R68, R68, 0x1, -R0 ;  /* 0x0000000144448824 */ /* 0x000fe200078e0a00 */
[----:B------:R-:W-:-:S03]  /*3960*/  ISETP.GE.AND P0, PT, R243, RZ, PT ;  /* 0x000000fff300720c */ /* 0x000fc60003f06270 */
[----:B------:R-:W-:Y:S01]  /*3970*/  @!P2 IMAD.IADD R57, R57, 0x1, -R0 ;  /* 0x000000013939a824 */ /* 0x000fe200078e0a00 */
[----:B------:R-:W-:Y:S01]  /*3980*/  ISETP.GT.U32.AND P2, PT, R0, R72, PT ;  /* 0x000000480000720c */ /* 0x000fe20003f44070 */
[----:B------:R-:W-:Y:S02]  /*3990*/  @!P4 IMAD.MOV R52, RZ, RZ, -R52 ;  /* 0x000000ffff34c224 */ /* 0x000fe400078e0a34 */
[----:B------:R-:W-:Y:S01]  /*39a0*/  @!P5 IMAD.IADD R58, R58, 0x1, -R0 ;  /* 0x000000013a3ad824 */ /* 0x000fe200078e0a00 */
[----:B------:R-:W-:-:S05]  /*39b0*/  ISETP.GE.AND P5, PT, R247, RZ, PT ;  /* 0x000000fff700720c */ /* 0x000fca0003fa6270 */
[----:B------:R-:W-:-:S04]  /*39c0*/  @!P0 IMAD.MOV R57, RZ, RZ, -R57 ;  /* 0x000000ffff398224 */ /* 0x000fc800078e0a39 */
[----:B------:R-:W-:Y:S01]  /*39d0*/  @!P2 IMAD.IADD R72, R72, 0x1, -R0 ;  /* 0x000000014848a824 */ /* 0x000fe200078e0a00 */
[----:B------:R-:W-:-:S03]  /*39e0*/  ISETP.GT.U32.AND P2, PT, R0, R61, PT ;  /* 0x0000003d0000720c */ /* 0x000fc60003f44070 */
[----:B------:R-:W-:Y:S01]  /*39f0*/  @!P5 IMAD.MOV R48, RZ, RZ, -R48 ;  /* 0x000000ffff30d224 */ /* 0x000fe200078e0a30 */
[----:B------:R-:W-:-:S09]  /*3a00*/  ISETP.GT.U32.AND P5, PT, R0, R72, PT ;  /* 0x000000480000720c */ /* 0x000fd20003fa4070 */
[----:B------:R-:W-:Y:S01]  /*3a10*/  @!P2 IMAD.IADD R61, R61, 0x1, -R0 ;  /* 0x000000013d3da824 */ /* 0x000fe200078e0a00 */
[----:B------:R-:W-:-:S03]  /*3a20*/  ISETP.GE.AND P2, PT, R225, RZ, PT ;  /* 0x000000ffe100720c */ /* 0x000fc60003f46270 */
[----:B------:R-:W-:Y:S01]  /*3a30*/  @!P5 IMAD.IADD R72, R72, 0x1, -R0 ;  /* 0x000000014848d824 */ /* 0x000fe200078e0a00 */
[----:B------:R-:W-:-:S09]  /*3a40*/  ISETP.GE.AND P5, PT, R241, RZ, PT ;  /* 0x000000fff100720c */ /* 0x000fd20003fa6270 */
[----:B------:R-:W-:Y:S01]  /*3a50*/  @!P2 IMAD.MOV R61, RZ, RZ, -R61 ;  /* 0x000000ffff3da224 */ /* 0x000fe200078e0a3d */
[----:B--2---:R-:W-:-:S13]  /*3a60*/  ISETP.GE.AND P1, PT, R105, RZ, PT ;  /* 0x000000ff6900720c */ /* 0x004fda0003f26270 */
[----:B------:R-:W-:Y:S01]  /*3a70*/  @!P1 IMAD.MOV R37, RZ, RZ, -R37 ;  /* 0x000000ffff259224 */ /* 0x000fe200078e0a25 */
[----:B------:R-:W-:Y:S02]  /*3a80*/  ISETP.GT.U32.AND P1, PT, R0, R50, PT ;  /* 0x000000320000720c */ /* 0x000fe40003f24070 */
[----:B---3--:R-:W-:-:S11]  /*3a90*/  ISETP.GE.AND P6, PT, R102, RZ, PT ;  /* 0x000000ff6600720c */ /* 0x008fd60003fc6270 */
[----:B------:R-:W-:Y:S01]  /*3aa0*/  @!P1 IMAD.IADD R50, R50, 0x1, -R0 ;  /* 0x0000000132329824 */ /* 0x000fe200078e0a00 */
[C---:B------:R-:W-:Y:S01]  /*3ab0*/  ISETP.GT.U32.AND P1, PT, R0.reuse, R65, PT ;  /* 0x000000410000720c */ /* 0x040fe20003f24070 */
[----:B------:R-:W-:Y:S01]  /*3ac0*/  @!P6 IMAD.MOV R36, RZ, RZ, -R36 ;  /* 0x000000ffff24e224 */ /* 0x000fe200078e0a24 */
[----:B------:R-:W-:-:S11]  /*3ad0*/  ISETP.GT.U32.AND P6, PT, R0, R54, PT ;  /* 0x000000360000720c */ /* 0x000fd60003fc4070 */
[--C-:B------:R-:W-:Y:S01]  /*3ae0*/  @!P1 IMAD.IADD R65, R65, 0x1, -R0.reuse ;  /* 0x0000000141419824 */ /* 0x100fe200078e0a00 */
[----:B------:R-:W-:Y:S01]  /*3af0*/  ISETP.GE.AND P1, PT, R244, RZ, PT ;  /* 0x000000fff400720c */ /* 0x000fe20003f26270 */
[----:B------:R-:W-:Y:S01]  /*3b00*/  @!P6 IMAD.IADD R54, R54, 0x1, -R0 ;  /* 0x000000013636e824 */ /* 0x000fe200078e0a00 */
[C---:B------:R-:W-:Y:S02]  /*3b10*/  ISETP.GT.U32.AND P6, PT, R0.reuse, R69, PT ;  /* 0x000000450000720c */ /* 0x040fe40003fc4070 */
[C---:B------:R-:W-:Y:S01]  /*3b20*/  ISETP.GT.U32.AND P4, PT, R0.reuse, R65, PT ;  /* 0x000000410000720c */ /* 0x040fe20003f84070 */
[----:B------:R-:W-:Y:S01]  /*3b30*/  @!P3 IMAD.MOV R50, RZ, RZ, -R50 ;  /* 0x000000ffff32b224 */ /* 0x000fe200078e0a32 */
[----:B------:R-:W-:-:S07]  /*3b40*/  ISETP.GT.U32.AND P3, PT, R0, R62, PT ;  /* 0x0000003e0000720c */ /* 0x000fce0003f64070 */
[----:B------:R-:W-:Y:S01]  /*3b50*/  @!P1 IMAD.MOV R54, RZ, RZ, -R54 ;  /* 0x000000ffff369224 */ /* 0x000fe200078e0a36 */
[----:B------:R-:W-:Y:S01]  /*3b60*/  ISETP.GT.U32.AND P1, PT, R0, R68, PT ;  /* 0x000000440000720c */ /* 0x000fe20003f24070 */
[----:B------:R-:W-:Y:S01]  /*3b70*/  @!P6 IMAD.IADD R69, R69, 0x1, -R0 ;  /* 0x000000014545e824 */ /* 0x000fe200078e0a00 */
[----:B------:R-:W-:-:S04]  /*3b80*/  ISETP.GE.AND P6, PT, R242, RZ, PT ;  /* 0x000000fff200720c */ /* 0x000fc80003fc6270 */
[C---:B------:R-:W-:Y:S01]  /*3b90*/  ISETP.GT.U32.AND P0, PT, R0.reuse, R69, PT ;  /* 0x000000450000720c */ /* 0x040fe20003f04070 */
[--C-:B------:R-:W-:Y:S01]  /*3ba0*/  @!P4 IMAD.IADD R65, R65, 0x1, -R0.reuse ;  /* 0x000000014141c824 */ /* 0x100fe200078e0a00 */
[----:B------:R-:W-:Y:S01]  /*3bb0*/  ISETP.GT.U32.AND P4, PT, R0, R78, PT ;  /* 0x0000004e0000720c */ /* 0x000fe20003f84070 */
[----:B------:R-:W-:Y:S01]  /*3bc0*/  @!P3 IMAD.IADD R62, R62, 0x1, -R0 ;  /* 0x000000013e3eb824 */ /* 0x000fe200078e0a00 */
[----:B------:R-:W-:-:S03]  /*3bd0*/  ISETP.GT.U32.AND P3, PT, R0, R76, PT ;  /* 0x0000004c0000720c */ /* 0x000fc60003f64070 */
[----:B------:R-:W-:Y:S02]  /*3be0*/  @!P1 IMAD.IADD R68, R68, 0x1, -R0 ;  /* 0x0000000144449824 */ /* 0x000fe400078e0a00 */
[----:B------:R-:W-:Y:S01]  /*3bf0*/  @!P6 IMAD.MOV R58, RZ, RZ, -R58 ;  /* 0x000000ffff3ae224 */ /* 0x000fe200078e0a3a */
[C---:B------:R-:W-:Y:S02]  /*3c00*/  ISETP.GT.U32.AND P6, PT, R0.reuse, R74, PT ;  /* 0x0000004a0000720c */ /* 0x040fe40003fc4070 */
[C---:B------:R-:W-:Y:S01]  /*3c10*/  ISETP.GT.U32.AND P1, PT, R0.reuse, R80, PT ;  /* 0x000000500000720c */ /* 0x040fe20003f24070 */
[--C-:B------:R-:W-:Y:S01]  /*3c20*/  @!P0 IMAD.IADD R69, R69, 0x1, -R0.reuse ;  /* 0x0000000145458824 */ /* 0x100fe200078e0a00 */
[----:B------:R-:W-:Y:S01]  /*3c30*/  ISETP.GT.U32.AND P0, PT, R0, R82, PT ;  /* 0x000000520000720c */ /* 0x000fe20003f04070 */
[--C-:B------:R-:W-:Y:S01]  /*3c40*/  @!P4 IMAD.IADD R78, R78, 0x1, -R0.reuse ;  /* 0x000000014e4ec824 */ /* 0x100fe200078e0a00 */
[----:B------:R-:W-:Y:S01]  /*3c50*/  ISETP.GE.AND P4, PT, R239, RZ, PT ;  /* 0x000000ffef00720c */ /* 0x000fe20003f86270 */
[----:B------:R-:W-:Y:S01]  /*3c60*/  @!P3 IMAD.IADD R76, R76, 0x1, -R0 ;  /* 0x000000014c4cb824 */ /* 0x000fe200078e0a00 */
[----:B------:R-:W-:-:S05]  /*3c70*/  ISETP.GE.AND P3, PT, R240, RZ, PT ;  /* 0x000000fff000720c */ /* 0x000fca0003f66270 */
[--C-:B------:R-:W-:Y:S02]  /*3c80*/  @!P6 IMAD.IADD R74, R74, 0x1, -R0.reuse ;  /* 0x000000014a4ae824 */ /* 0x100fe400078e0a00 */
[--C-:B------:R-:W-:Y:S01]  /*3c90*/  @!P1 IMAD.IADD R80, R80, 0x1, -R0.reuse ;  /* 0x0000000150509824 */ /* 0x100fe200078e0a00 */
[----:B------:R-:W-:Y:S01]  /*3ca0*/  ISETP.GE.AND P1, PT, R238, RZ, PT ;  /* 0x000000ffee00720c */ /* 0x000fe20003f26270 */
[----:B------:R-:W-:Y:S01]  /*3cb0*/  @!P0 IMAD.IADD R82, R82, 0x1, -R0 ;  /* 0x0000000152528824 */ /* 0x000fe200078e0a00 */
[----:B------:R-:W-:Y:S02]  /*3cc0*/  ISETP.GE.AND P0, PT, R237, RZ, PT ;  /* 0x000000ffed00720c */ /* 0x000fe40003f06270 */
[C---:B------:R-:W-:Y:S02]  /*3cd0*/  ISETP.GT.U32.AND P2, PT, R0.reuse, R74, PT ;  /* 0x0000004a0000720c */ /* 0x040fe40003f44070 */
[C---:B------:R-:W-:Y:S01]  /*3ce0*/  ISETP.GT.U32.AND P6, PT, R0.reuse, R85, PT ;  /* 0x000000550000720c */ /* 0x040fe20003fc4070 */
[----:B------:R-:W-:Y:S01]  /*3cf0*/  @!P4 IMAD.MOV R68, RZ, RZ, -R68 ;  /* 0x000000ffff44c224 */ /* 0x000fe200078e0a44 */
        /* <DEDUP_REMOVED lines=8> */
[----:B------:R-:W-:Y:S01]  /*3d80*/  ISETP.GT.U32.AND P0, PT, R0, R86, PT ;  /* 0x000000560000720c */ /* 0x000fe20003f04070 */
[--C-:B------:R-:W-:Y:S01]  /*3d90*/  @!P2 IMAD.IADD R74, R74, 0x1, -R0.reuse ;  /* 0x000000014a4aa824 */ /* 0x100fe200078e0a00 */
[----:B------:R-:W-:Y:S01]  /*3da0*/  ISETP.GT.U32.AND P2, PT, R0, R89, PT ;  /* 0x000000590000720c */ /* 0x000fe20003f44070 */
[----:B------:R-:W-:-:S02]  /*3db0*/  @!P6 IMAD.IADD R85, R85, 0x1, -R0 ;  /* 0x000000015555e824 */ /* 0x000fc400078e0a00 */
[--C-:B------:R-:W-:Y:S01]  /*3dc0*/  @!P4 IMAD.IADD R80, R80, 0x1, -R0.reuse ;  /* 0x000000015050c824 */ /* 0x100fe200078e0a00 */
[----:B------:R-:W-:Y:S01]  /*3dd0*/  ISETP.GT.U32.AND P4, PT, R0, R96, PT ;  /* 0x000000600000720c */ /* 0x000fe20003f84070 */
        /* <DEDUP_REMOVED lines=8> */
[----:B------:R-:W-:Y:S01]  /*3e60*/  @!P2 IMAD.IADD R89, R89, 0x1, -R0 ;  /* 0x000000015959a824 */ /* 0x000fe200078e0a00 */
[----:B------:R-:W-:-:S02]  /*3e70*/  ISETP.GE.AND P0, PT, R235, RZ, PT ;  /* 0x000000ffeb00720c */ /* 0x000fc40003f06270 */
[----:B------:R-:W-:Y:S01]  /*3e80*/  ISETP.GE.AND P2, PT, R234, RZ, PT ;  /* 0x000000ffea00720c */ /* 0x000fe20003f46270 */
[--C-:B------:R-:W-:Y:S01]  /*3e90*/  @!P4 IMAD.IADD R96, R96, 0x1, -R0.reuse ;  /* 0x000000016060c824 */ /* 0x100fe200078e0a00 */
[----:B------:R-:W-:Y:S01]  /*3ea0*/  ISETP.GE.AND P4, PT, R231, RZ, PT ;  /* 0x000000ffe700720c */ /* 0x000fe20003f86270 */
[--C-:B------:R-:W-:Y:S01]  /*3eb0*/  @!P6 IMAD.IADD R85, R85, 0x1, -R0.reuse ;  /* 0x000000015555e824 */ /* 0x100fe200078e0a00 */
[----:B------:R-:W-:Y:S01]  /*3ec0*/  ISETP.GE.AND P6, PT, R236, RZ, PT ;  /* 0x000000ffec00720c */ /* 0x000fe20003fc6270 */
[--C-:B------:R-:W-:Y:S02]  /*3ed0*/  @!P5 IMAD.IADD R90, R90, 0x1, -R0.reuse ;  /* 0x000000015a5ad824 */ /* 0x100fe400078e0a00 */
[--C-:B------:R-:W-:Y:S01]  /*3ee0*/  @!P3 IMAD.IADD R93, R93, 0x1, -R0.reuse ;  /* 0x000000015d5db824 */ /* 0x100fe200078e0a00 */
[----:B------:R-:W-:Y:S01]  /*3ef0*/  ISETP.GE.AND P3, PT, R232, RZ, PT ;  /* 0x000000ffe800720c */ /* 0x000fe20003f66270 */
[----:B------:R-:W-:Y:S01]  /*3f00*/  @!P1 IMAD.IADD R94, R94, 0x1, -R0 ;  /* 0x000000015e5e9824 */ /* 0x000fe200078e0a00 */
[C---:B------:R-:W-:Y:S01]  /*3f10*/  ISETP.GT.U32.AND P1, PT, R0.reuse, R86, PT ;  /* 0x000000560000720c */ /* 0x040fe20003f24070 */
[----:B------:R-:W-:Y:S01]  /*3f20*/  @!P0 IMAD.MOV R76, RZ, RZ, -R76 ;  /* 0x000000ffff4c8224 */ /* 0x000fe200078e0a4c */
[C---:B------:R-:W-:Y:S01]  /*3f30*/  ISETP.GT.U32.AND P0, PT, R0.reuse, R89, PT ;  /* 0x000000590000720c */ /* 0x040fe20003f04070 */
[----:B------:R-:W-:Y:S01]  /*3f40*/  @!P2 IMAD.MOV R78, RZ, RZ, -R78 ;  /* 0x000000ffff4ea224 */ /* 0x000fe200078e0a4e */
[C---:B------:R-:W-:Y:S01]  /*3f50*/  ISETP.GT.U32.AND P2, PT, R0.reuse, R90, PT ;  /* 0x0000005a0000720c */ /* 0x040fe20003f44070 */
[----:B------:R-:W-:Y:S01]  /*3f60*/  @!P4 IMAD.MOV R85, RZ, RZ, -R85 ;  /* 0x000000ffff55c224 */ /* 0x000fe200078e0a55 */
[----:B------:R-:W-:Y:S01]  /*3f70*/  ISETP.GE.AND P5, PT, R233, RZ, PT ;  /* 0x000000ffe900720c */ /* 0x000fe20003fa6270 */
[----:B------:R-:W-:Y:S01]  /*3f80*/  @!P6 IMAD.MOV R74, RZ, RZ, -R74 ;  /* 0x000000ffff4ae224 */ /* 0x000fe200078e0a4a */
[----:B------:R-:W-:-:S02]  /*3f90*/  ISETP.GT.U32.AND P6, PT, R0, R93, PT ;  /* 0x0000005d0000720c */ /* 0x000fc40003fc4070 */
[C---:B------:R-:W-:Y:S01]  /*3fa0*/  ISETP.GT.U32.AND P4, PT, R0.reuse, R92, PT ;  /* 0x0000005c0000720c */ /* 0x040fe20003f84070 */
[----:B------:R-:W-:Y:S01]  /*3fb0*/  @!P3 IMAD.MOV R82, RZ, RZ, -R82 ;  /* 0x000000ffff52b224 */ /* 0x000fe200078e0a52 */
[----:B------:R-:W-:Y:S01]  /*3fc0*/  ISETP.GT.U32.AND P3, PT, R0, R96, PT ;  /* 0x000000600000720c */ /* 0x000fe20003f64070 */
[--C-:B------:R-:W-:Y:S01]  /*3fd0*/  @!P1 IMAD.IADD R86, R86, 0x1, -R0.reuse ;  /* 0x0000000156569824 */ /* 0x100fe200078e0a00 */
[C---:B------:R-:W-:Y:S01]  /*3fe0*/  ISETP.GT.U32.AND P1, PT, R0.reuse, R88, PT ;  /* 0x000000580000720c */ /* 0x040fe20003f24070 */
[--C-:B------:R-:W-:Y:S01]  /*3ff0*/  @!P0 IMAD.IADD R89, R89, 0x1, -R0.reuse ;  /* 0x0000000159598824 */ /* 0x100fe200078e0a00 */
[----:B------:R-:W-:Y:S01]  /*4000*/  ISETP.GT.U32.AND P0, PT, R0, R84, PT ;  /* 0x000000540000720c */ /* 0x000fe20003f04070 */
[----:B------:R-:W-:Y:S01]  /*4010*/  @!P2 IMAD.IADD R90, R90, 0x1, -R0 ;  /* 0x000000015a5aa824 */ /* 0x000fe200078e0a00 */
[C---:B------:R-:W-:Y:S01]  /*4020*/  ISETP.GT.U32.AND P2, PT, R0.reuse, R81, PT ;  /* 0x000000510000720c */ /* 0x040fe20003f44070 */
[----:B------:R-:W-:Y:S01]  /*4030*/  @!P5 IMAD.MOV R80, RZ, RZ, -R80 ;  /* 0x000000ffff50d224 */ /* 0x000fe200078e0a50 */
[C---:B------:R-:W-:Y:S01]  /*4040*/  ISETP.GT.U32.AND P5, PT, R0.reuse, R94, PT ;  /* 0x0000005e0000720c */ /* 0x040fe20003fa4070 */
[--C-:B------:R-:W-:Y:S01]  /*4050*/  @!P6 IMAD.IADD R93, R93, 0x1, -R0.reuse ;  /* 0x000000015d5de824 */ /* 0x100fe200078e0a00 */
[----:B------:R-:W-:Y:S01]  /*4060*/  ISETP.GT.U32.AND P6, PT, R0, R77, PT ;  /* 0x0000004d0000720c */ /* 0x000fe20003fc4070 */
[--C-:B------:R-:W-:Y:S01]  /*4070*/  @!P4 IMAD.IADD R92, R92, 0x1, -R0.reuse ;  /* 0x000000015c5cc824 */ /* 0x100fe200078e0a00 */
[----:B------:R-:W-:Y:S01]  /*4080*/  ISETP.GE.AND P4, PT, R229, RZ, PT ;  /* 0x000000ffe500720c */ /* 0x000fe20003f86270 */
[--C-:B------:R-:W-:Y:S01]  /*4090*/  @!P3 IMAD.IADD R96, R96, 0x1, -R0.reuse ;  /* 0x000000016060b824 */ /* 0x100fe200078e0a00 */
[----:B------:R-:W-:Y:S01]  /*40a0*/  ISETP.GT.U32.AND P3, PT, R0, R73, PT ;  /* 0x000000490000720c */ /* 0x000fe20003f64070 */
[--C-:B------:R-:W-:Y:S01]  /*40b0*/  @!P1 IMAD.IADD R88, R88, 0x1, -R0.reuse ;  /* 0x0000000158589824 */ /* 0x100fe200078e0a00 */
[----:B------:R-:W-:Y:S01]  /*40c0*/  ISETP.GE.AND P1, PT, R228, RZ, PT ;  /* 0x000000ffe400720c */ /* 0x000fe20003f26270 */
        /* <DEDUP_REMOVED lines=8> */
[----:B------:R-:W-:Y:S01]  /*4150*/  @!P4 IMAD.MOV R89, RZ, RZ, -R89 ;  /* 0x000000ffff59c224 */ /* 0x000fe200078e0a59 */
[C---:B------:R-:W-:Y:S01]  /*4160*/  ISETP.GT.U32.AND P4, PT, R0.reuse, R88, PT ;  /* 0x000000580000720c */ /* 0x040fe20003f84070 */
[----:B------:R-:W-:Y:S01]  /*4170*/  @!P3 IMAD.IADD R73, R73, 0x1, -R0 ;  /* 0x000000014949b824 */ /* 0x000fe200078e0a00 */
        /* <DEDUP_REMOVED lines=13> */
[--C-:B------:R-:W-:Y:S01]  /*4250*/  @!P3 IMAD.IADD R92, R92, 0x1, -R0.reuse ;  /* 0x000000015c5cb824 */ /* 0x100fe200078e0a00 */
[----:B------:R-:W-:Y:S01]  /*4260*/  ISETP.GE.AND P3, PT, R223, RZ, PT ;  /* 0x000000ffdf00720c */ /* 0x000fe20003f66270 */
[--C-:B------:R-:W-:Y:S01]  /*4270*/  @!P1 IMAD.IADD R84, R84, 0x1, -R0.reuse ;  /* 0x0000000154549824 */ /* 0x100fe200078e0a00 */
[C---:B------:R-:W-:Y:S01]  /*4280*/  ISETP.GT.U32.AND P1, PT, R0.reuse, R64, PT ;  /* 0x000000400000720c */ /* 0x040fe20003f24070 */
[--C-:B------:R-:W-:Y:S01]  /*4290*/  @!P0 IMAD.IADD R81, R81, 0x1, -R0.reuse ;  /* 0x0000000151518824 */ /* 0x100fe200078e0a00 */
[C---:B------:R-:W-:Y:S01]  /*42a0*/  ISETP.GT.U32.AND P0, PT, R0.reuse, R60, PT ;  /* 0x0000003c0000720c */ /* 0x040fe20003f04070 */
[--C-:B------:R-:W-:Y:S01]  /*42b0*/  @!P2 IMAD.IADD R77, R77, 0x1, -R0.reuse ;  /* 0x000000014d4da824 */ /* 0x100fe200078e0a00 */
[----:B------:R-:W-:Y:S01]  /*42c0*/  ISETP.GT.U32.AND P2, PT, R0, R56, PT ;  /* 0x000000380000720c */ /* 0x000fe20003f44070 */
[--C-:B------:R-:W-:Y:S01]  /*42d0*/  @!P5 IMAD.IADD R73, R73, 0x1, -R0.reuse ;  /* 0x000000014949d824 */ /* 0x100fe200078e0a00 */
[----:B------:R-:W-:Y:S01]  /*42e0*/  ISETP.GE.AND P5, PT, R222, RZ, PT ;  /* 0x000000ffde00720c */ /* 0x000fe20003fa6270 */
[----:B------:R-:W-:-:S02]  /*42f0*/  @!P6 IMAD.IADD R70, R70, 0x1, -R0 ;  /* 0x000000014646e824 */ /* 0x000fc400078e0a00 */
[----:B------:R-:W-:Y:S01]  /*4300*/  @!P4 IMAD.IADD R66, R66, 0x1, -R0 ;  /* 0x000000014242c824 */ /* 0x000fe200078e0a00 */
[----:B------:R-:W-:Y:S01]  /*4310*/  ISETP.GE.AND P4, PT, R220, RZ, PT ;  /* 0x000000ffdc00720c */ /* 0x000fe20003f86270 */
[----:B------:R-:W-:Y:S01]  /*4320*/  @!P3 IMAD.MOV R92, RZ, RZ, -R92 ;  /* 0x000000ffff5cb224 */ /* 0x000fe200078e0a5c */
[----:B------:R-:W-:Y:S01]  /*4330*/  ISETP.GT.U32.AND P3, PT, R0, R70, PT ;  /* 0x000000460000720c */ /* 0x000fe20003f64070 */
[--C-:B------:R-:W-:Y:S01]  /*4340*/  @!P1 IMAD.IADD R64, R64, 0x1, -R0.reuse ;  /* 0x0000000140409824 */ /* 0x100fe200078e0a00 */
[----:B------:R-:W-:Y:S01]  /*4350*/  ISETP.GT.U32.AND P6, PT, R0, R53, PT ;  /* 0x000000350000720c */ /* 0x000fe20003fc4070 */
[--C-:B------:R-:W-:Y:S01]  /*4360*/  @!P0 IMAD.IADD R60, R60, 0x1, -R0.reuse ;  /* 0x000000013c3c8824 */ /* 0x100fe200078e0a00 */
[----:B------:R-:W-:Y:S01]  /*4370*/  ISETP.GE.AND P1, PT, R219, RZ, PT ;  /* 0x000000ffdb00720c */ /* 0x000fe20003f26270 */
[----:B------:R-:W-:Y:S01]  /*4380*/  @!P2 IMAD.IADD R56, R56, 0x1, -R0 ;  /* 0x000000013838a824 */ /* 0x000fe200078e0a00 */
[----:B------:R-:W-:Y:S02]  /*4390*/  ISETP.GE.AND P0, PT, R218, RZ, PT ;  /* 0x000000ffda00720c */ /* 0x000fe40003f06270 */
[----:B------:R-:W-:Y:S01]  /*43a0*/  ISETP.GE.AND P2, PT, R216, RZ, PT ;  /* 0x000000ffd800720c */ /* 0x000fe20003f46270 */
[----:B------:R-:W-:Y:S01]  /*43b0*/  @!P5 IMAD.MOV R88, RZ, RZ, -R88 ;  /* 0x000000ffff58d224 */ /* 0x000fe200078e0a58 */
[C---:B------:R-:W-:Y:S01]  /*43c0*/  ISETP.GT.U32.AND P5, PT, R0.reuse, R66, PT ;  /* 0x000000420000720c */ /* 0x040fe20003fa4070 */
[----:B------:R-:W-:Y:S01]  /*43d0*/  @!P4 IMAD.MOV R84, RZ, RZ, -R84 ;  /* 0x000000ffff54c224 */ /* 0x000fe200078e0a54 */
[----:B------:R-:W-:Y:S01]  /*43e0*/  ISETP.GT.U32.AND P4, PT, R0, R64, PT ;  /* 0x000000400000720c */ /* 0x000fe20003f84070 */
[--C-:B------:R-:W-:Y:S01]  /*43f0*/  @!P3 IMAD.IADD R70, R70, 0x1, -R0.reuse ;  /* 0x000000014646b824 */ /* 0x100fe200078e0a00 */
[----:B------:R-:W-:Y:S01]  /*4400*/  ISETP.GT.U32.AND P3, PT, R0, R45, PT ;  /* 0x0000002d0000720c */ /* 0x000fe20003f64070 */
[----:B------:R-:W-:-:S02]  /*4410*/  @!P6 IMAD.IADD R53, R53, 0x1, -R0 ;  /* 0x000000013535e824 */ /* 0x000fc400078e0a00 */
[----:B------:R-:W-:Y:S01]  /*4420*/  @!P1 IMAD.MOV R81, RZ, RZ, -R81 ;  /* 0x000000ffff519224 */ /* 0x000fe200078e0a51 */
[C---:B------:R-:W-:Y:S01]  /*4430*/  ISETP.GT.U32.AND P1, PT, R0.reuse, R60, PT ;  /* 0x0000003c0000720c */ /* 0x040fe20003f24070 */
[----:B------:R-:W-:Y:S01]  /*4440*/  @!P0 IMAD.MOV R77, RZ, RZ, -R77 ;  /* 0x000000ffff4d8224 */ /* 0x000fe200078e0a4d */
[C---:B------:R-:W-:Y:S01]  /*4450*/  ISETP.GT.U32.AND P0, PT, R0.reuse, R56, PT ;  /* 0x000000380000720c */ /* 0x040fe20003f04070 */
[----:B------:R-:W-:Y:S01]  /*4460*/  @!P2 IMAD.MOV R73, RZ, RZ, -R73 ;  /* 0x000000ffff49a224 */ /* 0x000fe200078e0a49 */
[C---:B------:R-:W-:Y:S02]  /*4470*/  ISETP.GT.U32.AND P2, PT, R0.reuse, R49, PT ;  /* 0x000000310000720c */ /* 0x040fe40003f44070 */
[----:B------:R-:W-:Y:S01]  /*4480*/  ISETP.GT.U32.AND P6, PT, R0, R53, PT ;  /* 0x000000350000720c */ /* 0x000fe20003fc4070 */
[--C-:B------:R-:W-:Y:S01]  /*4490*/  @!P5 IMAD.IADD R66, R66, 0x1, -R0.reuse ;  /* 0x000000014242d824 */ /* 0x100fe200078e0a00 */
[----:B------:R-:W-:Y:S01]  /*44a0*/  ISETP.GT.U32.AND P5, PT, R0, R42, PT ;  /* 0x0000002a0000720c */ /* 0x000fe20003fa4070 */
[--C-:B------:R-:W-:Y:S01]  /*44b0*/  @!P4 IMAD.IADD R64, R64, 0x1, -R0.reuse ;  /* 0x000000014040c824 */ /* 0x100fe200078e0a00 */
[----:B------:R-:W-:Y:S01]  /*44c0*/  ISETP.GT.U32.AND P4, PT, R0, R38, PT ;  /* 0x000000260000720c */ /* 0x000fe20003f84070 */
[--C-:B------:R-:W-:Y:S01]  /*44d0*/  @!P3 IMAD.IADD R45, R45, 0x1, -R0.reuse ;  /* 0x000000012d2db824 */ /* 0x100fe200078e0a00 */
[----:B------:R-:W-:Y:S01]  /*44e0*/  ISETP.GE.AND P3, PT, R212, RZ, PT ;  /* 0x000000ffd400720c */ /* 0x000fe20003f66270 */
[--C-:B------:R-:W-:Y:S01]  /*44f0*/  @!P1 IMAD.IADD R60, R60, 0x1, -R0.reuse ;  /* 0x000000013c3c9824 */ /* 0x100fe200078e0a00 */
[----:B------:R-:W-:Y:S01]  /*4500*/  ISETP.GT.U32.AND P1, PT, R0, R34, PT ;  /* 0x000000220000720c */ /* 0x000fe20003f24070 */
[--C-:B------:R-:W-:Y:S01]  /*4510*/  @!P0 IMAD.IADD R56, R56, 0x1, -R0.reuse ;  /* 0x0000000138388824 */ /* 0x100fe200078e0a00 */
[----:B------:R-:W-:Y:S01]  /*4520*/  ISETP.GT.U32.AND P0, PT, R0, R32, PT ;  /* 0x000000200000720c */ /* 0x000fe20003f04070 */
[--C-:B------:R-:W-:Y:S01]  /*4530*/  @!P2 IMAD.IADD R49, R49, 0x1, -R0.reuse ;  /* 0x000000013131a824 */ /* 0x100fe200078e0a00 */
[----:B------:R-:W-:Y:S01]  /*4540*/  ISETP.GE.AND P2, PT, R214, RZ, PT ;  /* 0x000000ffd600720c */ /* 0x000fe20003f46270 */
        /* <DEDUP_REMOVED lines=8> */
[----:B------:R-:W-:Y:S01]  /*45d0*/  ISETP.GE.AND P1, PT, R208, RZ, PT ;  /* 0x000000ffd000720c */ /* 0x000fe20003f26270 */
[----:B------:R-:W-:Y:S01]  /*45e0*/  @!P0 IMAD.IADD R32, R32, 0x1, -R0 ;  /* 0x0000000120208824 */ /* 0x000fe200078e0a00 */
[C---:B------:R-:W-:Y:S01]  /*45f0*/  ISETP.GT.U32.AND P0, PT, R0.reuse, R49, PT ;  /* 0x000000310000720c */ /* 0x040fe20003f04070 */
[----:B------:R-:W-:Y:S01]  /*4600*/  @!P2 IMAD.MOV R66, RZ, RZ, -R66 ;  /* 0x000000ffff42a224 */ /* 0x000fe200078e0a42 */
[----:B------:R-:W-:Y:S01]  /*4610*/  ISETP.GT.U32.AND P2, PT, R0, R45, PT ;  /* 0x0000002d0000720c */ /* 0x000fe20003f44070 */
[----:B------:R-:W-:Y:S01]  /*4620*/  @!P6 IMAD.MOV R70, RZ, RZ, -R70 ;  /* 0x000000ffff46e224 */ /* 0x000fe200078e0a46 */
[----:B------:R-:W-:-:S02]  /*4630*/  ISETP.GE.AND P5, PT, R211, RZ, PT ;  /* 0x000000ffd300720c */ /* 0x000fc40003fa6270 */
[C---:B------:R-:W-:Y:S01]  /*4640*/  ISETP.GT.U32.AND P6, PT, R0.reuse, R38, PT ;  /* 0x000000260000720c */ /* 0x040fe20003fc4070 */
[----:B------:R-:W-:Y:S01]  /*4650*/  @!P4 IMAD.MOV R56, RZ, RZ, -R56 ;  /* 0x000000ffff38c224 */ /* 0x000fe200078e0a38 */
[----:B------:R-:W-:Y:S01]  /*4660*/  ISETP.GT.U32.AND P4, PT, R0, R34, PT ;  /* 0x000000220000720c */ /* 0x000fe20003f84070 */
[--C-:B------:R-:W-:Y:S01]  /*4670*/  @!P3 IMAD.IADD R42, R42, 0x1, -R0.reuse ;  /* 0x000000012a2ab824 */ /* 0x100fe200078e0a00 */
[C---:B------:R-:W-:Y:S01]  /*4680*/  ISETP.GT.U32.AND P3, PT, R0.reuse, R22, PT ;  /* 0x000000160000720c */ /* 0x040fe20003f64070 */
[----:B------:R-:W-:Y:S01]  /*4690*/  @!P1 IMAD.MOV R53, RZ, RZ, -R53 ;  /* 0x000000ffff359224 */ /* 0x000fe200078e0a35 */
[C---:B------:R-:W-:Y:S01]  /*46a0*/  ISETP.GT.U32.AND P1, PT, R0.reuse, R28, PT ;  /* 0x0000001c0000720c */ /* 0x040fe20003f24070 */
[--C-:B------:R-:W-:Y:S01]  /*46b0*/  @!P0 IMAD.IADD R49, R49, 0x1, -R0.reuse ;  /* 0x0000000131318824 */ /* 0x100fe200078e0a00 */
[C---:B------:R-:W-:Y:S01]  /*46c0*/  ISETP.GT.U32.AND P0, PT, R0.reuse, R25, PT ;  /* 0x000000190000720c */ /* 0x040fe20003f04070 */
[----:B------:R-:W-:Y:S01]  /*46d0*/  @!P2 IMAD.IADD R45, R45, 0x1, -R0 ;  /* 0x000000012d2da824 */ /* 0x000fe200078e0a00 */
[C---:B------:R-:W-:Y:S01]  /*46e0*/  ISETP.GT.U32.AND P2, PT, R0.reuse, R24, PT ;  /* 0x000000180000720c */ /* 0x040fe20003f44070 */
[----:B------:R-:W-:Y:S01]  /*46f0*/  @!P5 IMAD.MOV R60, RZ, RZ, -R60 ;  /* 0x000000ffff3cd224 */ /* 0x000fe200078e0a3c */
        /* <DEDUP_REMOVED lines=32> */
[----:B------:R-:W-:Y:S01]  /*4900*/  ISETP.GE.AND P4, PT, R198, RZ, PT ;  /* 0x000000ffc600720c */ /* 0x000fe20003f86270 */
[--C-:B------:R-:W-:Y:S01]  /*4910*/  @!P3 IMAD.IADD R21, R21, 0x1, -R0.reuse ;  /* 0x000000011515b824 */ /* 0x100fe200078e0a00 */
[C---:B------:R-:W-:Y:S01]  /*4920*/  ISETP.GT.U32.AND P3, PT, R0.reuse, R6, PT ;  /* 0x000000060000720c */ /* 0x040fe20003f64070 */
[--C-:B------:R-:W-:Y:S01]  /*4930*/  @!P1 IMAD.IADD R25, R25, 0x1, -R0.reuse ;  /* 0x0000000119199824 */ /* 0x100fe200078e0a00 */
[----:B------:R-:W-:Y:S01]  /*4940*/  ISETP.GT.U32.AND P1, PT, R0, R16, PT ;  /* 0x000000100000720c */ /* 0x000fe20003f24070 */
[--C-:B------:R-:W-:Y:S01]  /*4950*/  @!P0 IMAD.IADD R24, R24, 0x1, -R0.reuse ;  /* 0x0000000118188824 */ /* 0x100fe200078e0a00 */
[----:B------:R-:W-:Y:S01]  /*4960*/  ISETP.GT.U32.AND P0, PT, R0, R12, PT ;  /* 0x0000000c0000720c */ /* 0x000fe20003f04070 */
[--C-:B------:R-:W-:Y:S01]  /*4970*/  @!P2 IMAD.IADD R22, R22, 0x1, -R0.reuse ;  /* 0x000000011616a824 */ /* 0x100fe200078e0a00 */
[----:B------:R-:W-:Y:S01]  /*4980*/  ISETP.GT.U32.AND P2, PT, R0, R8, PT ;  /* 0x000000080000720c */ /* 0x000fe20003f44070 */
[--C-:B------:R-:W-:Y:S01]  /*4990*/  @!P5 IMAD.IADD R20, R20, 0x1, -R0.reuse ;  /* 0x000000011414d824 */ /* 0x100fe200078e0a00 */
[----:B------:R-:W-:Y:S01]  /*49a0*/  ISETP.GE.AND P5, PT, R197, RZ, PT ;  /* 0x000000ffc500720c */ /* 0x000fe20003fa6270 */
[----:B------:R-:W-:-:S02]  /*49b0*/  @!P6 IMAD.IADD R18, R18, 0x1, -R0 ;  /* 0x000000011212e824 */ /* 0x000fc400078e0a00 */
[----:B------:R-:W-:-:S03]  /*49c0*/  @!P4 IMAD.MOV R28, RZ, RZ, -R28 ;  /* 0x000000ffff1cc224 */ /* 0x000fc600078e0a1c */
        /* <DEDUP_REMOVED lines=8> */
[----:B------:R-:W-:Y:S02]  /*4a50*/  ISETP.GE.AND P0, PT, R194, RZ, PT ;  /* 0x000000ffc200720c */ /* 0x000fe40003f06270 */
[----:B------:R-:W-:Y:S01]  /*4a60*/  ISETP.GE.AND P2, PT, R193, RZ, PT ;  /* 0x000000ffc100720c */ /* 0x000fe20003f46270 */
[----:B------:R-:W-:Y:S01]  /*4a70*/  @!P5 IMAD.MOV R25, RZ, RZ, -R25 ;  /* 0x000000ffff19d224 */ /* 0x000fe200078e0a19 */
[----:B------:R-:W-:Y:S01]  /*4a80*/  ISETP.GT.U32.AND P5, PT, R0, R16, PT ;  /* 0x000000100000720c */ /* 0x000fe20003fa4070 */
[----:B------:R-:W-:Y:S01]  /*4a90*/  @!P4 IMAD.IADD R18, R18, 0x1, -R0 ;  /* 0x000000011212c824 */ /* 0x000fe200078e0a00 */
[C---:B------:R-:W-:Y:S01]  /*4aa0*/  ISETP.GT.U32.AND P4, PT, R0.reuse, R10, PT ;  /* 0x0000000a0000720c */ /* 0x040fe20003f84070 */
[----:B------:R-:W-:Y:S01]  /*4ab0*/  @!P3 IMAD.MOV R20, RZ, RZ, -R20 ;  /* 0x000000ffff14b224 */ /* 0x000fe200078e0a14 */
[----:B------:R-:W-:Y:S01]  /*4ac0*/  ISETP.GT.U32.AND P3, PT, R0, R9, PT ;  /* 0x000000090000720c */ /* 0x000fe20003f64070 */
[----:B------:R-:W-:-:S02]  /*4ad0*/  @!P6 IMAD.IADD R7, R7, 0x1, -R0 ;  /* 0x000000010707e824 */ /* 0x000fc400078e0a00 */
[----:B------:R-:W-:Y:S01]  /*4ae0*/  @!P1 IMAD.MOV R24, RZ, RZ, -R24 ;  /* 0x000000ffff189224 */ /* 0x000fe200078e0a18 */
[C---:B------:R-:W-:Y:S01]  /*4af0*/  ISETP.GT.U32.AND P1, PT, R0.reuse, R12, PT ;  /* 0x0000000c0000720c */ /* 0x040fe20003f24070 */
[----:B------:R-:W-:Y:S01]  /*4b00*/  @!P0 IMAD.MOV R22, RZ, RZ, -R22 ;  /* 0x000000ffff168224 */ /* 0x000fe200078e0a16 */
[C---:B------:R-:W-:Y:S01]  /*4b10*/  ISETP.GT.U32.AND P0, PT, R0.reuse, R8, PT ;  /* 0x000000080000720c */ /* 0x040fe20003f04070 */
[----:B------:R-:W-:Y:S01]  /*4b20*/  @!P2 IMAD.MOV R21, RZ, RZ, -R21 ;  /* 0x000000ffff15a224 */ /* 0x000fe200078e0a15 */
[----:B------:R-:W-:Y:S01]  /*4b30*/  ISETP.GT.U32.AND P2, PT, R0, R6, PT ;  /* 0x000000060000720c */ /* 0x000fe20003f44070 */
[--C-:B------:R-:W-:Y:S01]  /*4b40*/  @!P5 IMAD.IADD R16, R16, 0x1, -R0.reuse ;  /* 0x000000011010d824 */ /* 0x100fe200078e0a00 */
[C---:B------:R-:W-:Y:S02]  /*4b50*/  ISETP.GT.U32.AND P6, PT, R0.reuse, R7, PT ;  /* 0x000000070000720c */ /* 0x040fe40003fc4070 */
[----:B------:R-:W-:Y:S01]  /*4b60*/  ISETP.GT.U32.AND P5, PT, R0, R11, PT ;  /* 0x0000000b0000720c */ /* 0x000fe20003fa4070 */
[--C-:B------:R-:W-:Y:S01]  /*4b70*/  @!P4 IMAD.IADD R10, R10, 0x1, -R0.reuse ;  /* 0x000000010a0ac824 */ /* 0x100fe200078e0a00 */
[----:B------:R-:W-:Y:S01]  /*4b80*/  ISETP.GE.AND P4, PT, R188, RZ, PT ;  /* 0x000000ffbc00720c */ /* 0x000fe20003f86270 */
[--C-:B------:R-:W-:Y:S01]  /*4b90*/  @!P3 IMAD.IADD R9, R9, 0x1, -R0.reuse ;  /* 0x000000010909b824 */ /* 0x100fe200078e0a00 */
[----:B------:R-:W-:Y:S01]  /*4ba0*/  ISETP.GE.AND P3, PT, R189, RZ, PT ;  /* 0x000000ffbd00720c */ /* 0x000fe20003f66270 */
        /* <DEDUP_REMOVED lines=10> */
[C---:B------:R-:W-:Y:S01]  /*4c50*/  ISETP.GT.U32.AND P4, PT, R0.reuse, R11, PT ;  /* 0x0000000b0000720c */ /* 0x040fe20003f84070 */
[----:B------:R-:W-:Y:S01]  /*4c60*/  @!P3 IMAD.MOV R16, RZ, RZ, -R16 ;  /* 0x000000ffff10b224 */ /* 0x000fe200078e0a10 */
[----:B------:R-:W-:Y:S01]  /*4c70*/  ISETP.GT.U32.AND P3, PT, R0, R10, PT ;  /* 0x0000000a0000720c */ /* 0x000fe20003f64070 */
[--C-:B------:R-:W-:Y:S02]  /*4c80*/  @!P1 IMAD.IADD R13, R13, 0x1, -R0.reuse ;  /* 0x000000010d0d9824 */ /* 0x100fe400078e0a00 */
[--C-:B------:R-:W-:Y:S01]  /*4c90*/  @!P0 IMAD.IADD R14, R14, 0x1, -R0.reuse ;  /* 0x000000010e0e8824 */ /* 0x100fe200078e0a00 */
[----:B------:R-:W-:Y:S01]  /*4ca0*/  ISETP.GE.AND P0, PT, R184, RZ, PT ;  /* 0x000000ffb800720c */ /* 0x000fe20003f06270 */
[----:B------:R-:W-:Y:S01]  /*4cb0*/  @!P2 IMAD.IADD R15, R15, 0x1, -R0 ;  /* 0x000000010f0fa824 */ /* 0x000fe200078e0a00 */
[----:B------:R-:W-:Y:S01]  /*4cc0*/  ISETP.GT.U32.AND P2, PT, R0, R9, PT ;  /* 0x000000090000720c */ /* 0x000fe20003f44070 */
[----:B------:R-:W-:Y:S01]  /*4cd0*/  @!P6 IMAD.MOV R18, RZ, RZ, -R18 ;  /* 0x000000ffff12e224 */ /* 0x000fe200078e0a12 */
[----:B------:R-:W-:-:S02]  /*4ce0*/  ISETP.GE.AND P1, PT, R185, RZ, PT ;  /* 0x000000ffb900720c */ /* 0x000fc40003f26270 */
[C---:B------:R-:W-:Y:S01]  /*4cf0*/  ISETP.GT.U32.AND P6, PT, R0.reuse, R13, PT ;  /* 0x0000000d0000720c */ /* 0x040fe20003fc4070 */
[--C-:B------:R-:W-:Y:S01]  /*4d00*/  @!P4 IMAD.IADD R11, R11, 0x1, -R0.reuse ;  /* 0x000000010b0bc824 */ /* 0x100fe200078e0a00 */
[----:B------:R-:W-:Y:S01]  /*4d10*/  ISETP.GT.U32.AND P4, PT, R0, R27, PT ;  /* 0x0000001b0000720c */ /* 0x000fe20003f84070 */
[--C-:B------:R-:W-:Y:S01]  /*4d20*/  @!P3 IMAD.IADD R10, R10, 0x1, -R0.reuse ;  /* 0x000000010a0ab824 */ /* 0x100fe200078e0a00 */
[----:B------:R-:W-:Y:S02]  /*4d30*/  ISETP.GT.U32.AND P3, PT, R0, R23, PT ;  /* 0x000000170000720c */ /* 0x000fe40003f64070 */
[----:B------:R-:W-:Y:S01]  /*4d40*/  ISETP.GE.AND P5, PT, R186, RZ, PT ;  /* 0x000000ffba00720c */ /* 0x000fe20003fa6270 */
[----:B------:R-:W-:Y:S01]  /*4d50*/  @!P0 IMAD.MOV R7, RZ, RZ, -R7 ;  /* 0x000000ffff078224 */ /* 0x000fe200078e0a07 */
[C---:B------:R-:W-:Y:S01]  /*4d60*/  ISETP.GT.U32.AND P0, PT, R0.reuse, R17, PT ;  /* 0x000000110000720c */ /* 0x040fe20003f04070 */
        /* <DEDUP_REMOVED lines=8> */
[----:B------:R-:W-:Y:S01]  /*4df0*/  @!P3 IMAD.IADD R23, R23, 0x1, -R0 ;  /* 0x000000011717b824 */ /* 0x000fe200078e0a00 */
[----:B------:R-:W-:Y:S01]  /*4e00*/  ISETP.GE.AND P3, PT, R178, RZ, PT ;  /* 0x000000ffb200720c */ /* 0x000fe20003f66270 */
[----:B------:R-:W-:Y:S01]  /*4e10*/  @!P5 IMAD.MOV R8, RZ, RZ, -R8 ;  /* 0x000000ffff08d224 */ /* 0x000fe200078e0a08 */
[----:B------:R-:W-:Y:S01]  /*4e20*/  ISETP.GT.U32.AND P5, PT, R0, R15, PT ;  /* 0x0000000f0000720c */ /* 0x000fe20003fa4070 */
[--C-:B------:R-:W-:Y:S01]  /*4e30*/  @!P0 IMAD.IADD R17, R17, 0x1, -R0.reuse ;  /* 0x0000000111118824 */ /* 0x100fe200078e0a00 */
[----:B------:R-:W-:Y:S01]  /*4e40*/  ISETP.GE.AND P0, PT, R181, RZ, PT ;  /* 0x000000ffb500720c */ /* 0x000fe20003f06270 */
[--C-:B------:R-:W-:Y:S01]  /*4e50*/  @!P2 IMAD.IADD R19, R19, 0x1, -R0.reuse ;  /* 0x000000011313a824 */ /* 0x100fe200078e0a00 */
[----:B------:R-:W-:Y:S01]  /*4e60*/  ISETP.GE.AND P2, PT, R180, RZ, PT ;  /* 0x000000ffb400720c */ /* 0x000fe20003f46270 */
[--C-:B------:R-:W-:Y:S01]  /*4e70*/  @!P1 IMAD.IADD R14, R14, 0x1, -R0.reuse ;  /* 0x000000010e0e9824 */ /* 0x100fe200078e0a00 */
[----:B------:R-:W-:Y:S01]  /*4e80*/  ISETP.GT.U32.AND P1, PT, R0, R35, PT ;  /* 0x000000230000720c */ /* 0x000fe20003f24070 */
[----:B------:R-:W-:-:S02]  /*4e90*/  @!P6 IMAD.IADD R31, R31, 0x1, -R0 ;  /* 0x000000011f1fe824 */ /* 0x000fc400078e0a00 */
[----:B------:R-:W-:-:S03]  /*4ea0*/  @!P4 IMAD.MOV R14, RZ, RZ, -R14 ;  /* 0x000000ffff0ec224 */ /* 0x000fc600078e0a0e */
[C---:B------:R-:W-:Y:S01]  /*4eb0*/  ISETP.GT.U32.AND P4, PT, R0.reuse, R31, PT ;  /* 0x0000001f0000720c */ /* 0x040fe20003f84070 */
[----:B------:R-:W-:Y:S01]  /*4ec0*/  @!P3 IMAD.MOV R13, RZ, RZ, -R13 ;  /* 0x000000ffff0db224 */ /* 0x000fe200078e0a0d */
[----:B------:R-:W-:Y:S01]  /*4ed0*/  ISETP.GT.U32.AND P3, PT, R0, R27, PT ;  /* 0x0000001b0000720c */ /* 0x000fe20003f64070 */
[----:B------:R-:W-:Y:S01]  /*4ee0*/  @!P5 IMAD.IADD R15, R15, 0x1, -R0 ;  /* 0x000000010f0fd824 */ /* 0x000fe200078e0a00 */
[----:B------:R-:W-:Y:S01]  /*4ef0*/  ISETP.GE.AND P5, PT, R182, RZ, PT ;  /* 0x000000ffb600720c */ /* 0x000fe20003fa6270 */
[----:B------:R-:W-:Y:S01]  /*4f00*/  @!P0 IMAD.MOV R10, RZ, RZ, -R10 ;  /* 0x000000ffff0a8224 */ /* 0x000fe200078e0a0a */
[----:B------:R-:W-:Y:S01]  /*4f10*/  ISETP.GE.AND P6, PT, R176, RZ, PT ;  /* 0x000000ffb000720c */ /* 0x000fe20003fc6270 */
[----:B------:R-:W-:Y:S01]  /*4f20*/  @!P2 IMAD.MOV R11, RZ, RZ, -R11 ;  /* 0x000000ffff0ba224 */ /* 0x000fe200078e0a0b */
[C---:B------:R-:W-:Y:S02]  /*4f30*/  ISETP.GT.U32.AND P0, PT, R0.reuse, R19, PT ;  /* 0x000000130000720c */ /* 0x040fe40003f04070 */
[C---:B------:R-:W-:Y:S01]  /*4f40*/  ISETP.GT.U32.AND P2, PT, R0.reuse, R23, PT ;  /* 0x000000170000720c */ /* 0x040fe20003f44070 */
[--C-:B------:R-:W-:Y:S01]  /*4f50*/  @!P1 IMAD.IADD R35, R35, 0x1, -R0.reuse ;  /* 0x0000000123239824 */ /* 0x100fe200078e0a00 */
[C---:B------:R-:W-:Y:S01]  /*4f60*/  ISETP.GT.U32.AND P1, PT, R0.reuse, R17, PT ;  /* 0x000000110000720c */ /* 0x040fe20003f24070 */
[--C-:B------:R-:W-:Y:S01]  /*4f70*/  @!P4 IMAD.IADD R31, R31, 0x1, -R0.reuse ;  /* 0x000000011f1fc824 */ /* 0x100fe200078e0a00 */
[C---:B------:R-:W-:Y:S01]  /*4f80*/  ISETP.GT.U32.AND P4, PT, R0.reuse, R55, PT ;  /* 0x000000370000720c */ /* 0x040fe20003f84070 */
[--C-:B------:R-:W-:Y:S01]  /*4f90*/  @!P3 IMAD.IADD R27, R27, 0x1, -R0.reuse ;  /* 0x000000011b1bb824 */ /* 0x100fe200078e0a00 */
[C---:B------:R-:W-:Y:S01]  /*4fa0*/  ISETP.GT.U32.AND P3, PT, R0.reuse, R51, PT ;  /* 0x000000330000720c */ /* 0x040fe20003f64070 */
[----:B------:R-:W-:Y:S01]  /*4fb0*/  @!P5 IMAD.MOV R9, RZ, RZ, -R9 ;  /* 0x000000ffff09d224 */ /* 0x000fe200078e0a09 */
[C---:B------:R-:W-:Y:S01]  /*4fc0*/  ISETP.GT.U32.AND P5, PT, R0.reuse, R35, PT ;  /* 0x000000230000720c */ /* 0x040fe20003fa4070 */
[----:B------:R-:W-:Y:S01]  /*4fd0*/  @!P6 IMAD.MOV R15, RZ, RZ, -R15 ;  /* 0x000000ffff0fe224 */ /* 0x000fe200078e0a0f */
[C---:B------:R-:W-:Y:S01]  /*4fe0*/  ISETP.GT.U32.AND P6, PT, R0.reuse, R39, PT ;  /* 0x000000270000720c */ /* 0x040fe20003fc4070 */
[--C-:B------:R-:W-:Y:S01]  /*4ff0*/  @!P0 IMAD.IADD R19, R19, 0x1, -R0.reuse ;  /* 0x0000000113138824 */ /* 0x100fe200078e0a00 */
[C---:B------:R-:W-:Y:S01]  /*5000*/  ISETP.GT.U32.AND P0, PT, R0.reuse, R43, PT ;  /* 0x0000002b0000720c */ /* 0x040fe20003f04070 */
        /* <DEDUP_REMOVED lines=10> */
[----:B------:R-:W-:-:S02]  /*50b0*/  @!P6 IMAD.IADD R39, R39, 0x1, -R0 ;  /* 0x000000012727e824 */ /* 0x000fc400078e0a00 */
[--C-:B------:R-:W-:Y:S01]  /*50c0*/  @!P0 IMAD.IADD R43, R43, 0x1, -R0.reuse ;  /* 0x000000012b2b8824 */ /* 0x100fe200078e0a00 */
[----:B------:R-:W-:Y:S01]  /*50d0*/  ISETP.GE.AND P0, PT, R172, RZ, PT ;  /* 0x000000ffac00720c */ /* 0x000fe20003f06270 */
[----:B------:R-:W-:Y:S01]  /*50e0*/  @!P2 IMAD.IADD R47, R47, 0x1, -R0 ;  /* 0x000000012f2fa824 */ /* 0x000fe200078e0a00 */
[----:B------:R-:W-:Y:S01]  /*50f0*/  ISETP.GE.AND P2, PT, R170, RZ, PT ;  /* 0x000000ffaa00720c */ /* 0x000fe20003f46270 */
[----:B------:R-:W-:Y:S01]  /*5100*/  @!P1 IMAD.MOV R17, RZ, RZ, -R17 ;  /* 0x000000ffff119224 */ /* 0x000fe200078e0a11 */
[C---:B------:R-:W-:Y:S01]  /*5110*/  ISETP.GT.U32.AND P1, PT, R0.reuse, R39, PT ;  /* 0x000000270000720c */ /* 0x040fe20003f24070 */
[----:B------:R-:W-:Y:S01]  /*5120*/  @!P4 IMAD.MOV R35, RZ, RZ, -R35 ;  /* 0x000000ffff23c224 */ /* 0x000fe200078e0a23 */
[C---:B------:R-:W-:Y:S01]  /*5130*/  ISETP.GT.U32.AND P4, PT, R0.reuse, R63, PT ;  /* 0x0000003f0000720c */ /* 0x040fe20003f84070 */
[----:B------:R-:W-:Y:S01]  /*5140*/  @!P3 IMAD.MOV R31, RZ, RZ, -R31 ;  /* 0x000000ffff1fb224 */ /* 0x000fe200078e0a1f */
[C---:B------:R-:W-:Y:S01]  /*5150*/  ISETP.GT.U32.AND P6, PT, R0.reuse, R59, PT ;  /* 0x0000003b0000720c */ /* 0x040fe20003fc4070 */
[----:B------:R-:W-:Y:S01]  /*5160*/  @!P5 IMAD.MOV R19, RZ, RZ, -R19 ;  /* 0x000000ffff13d224 */ /* 0x000fe200078e0a13 */
[----:B------:R-:W-:-:S02]  /*5170*/  ISETP.GT.U32.AND P3, PT, R0, R55, PT ;  /* 0x000000370000720c */ /* 0x000fc40003f64070 */
        /* <DEDUP_REMOVED lines=8> */
[----:B------:R-:W-:Y:S01]  /*5200*/  ISETP.GE.AND P4, PT, R165, RZ, PT ;  /* 0x000000ffa500720c */ /* 0x000fe20003f86270 */
[--C-:B------:R-:W-:Y:S02]  /*5210*/  @!P6 IMAD.IADD R59, R59, 0x1, -R0.reuse ;  /* 0x000000013b3be824 */ /* 0x100fe400078e0a00 */
[--C-:B------:R-:W-:Y:S01]  /*5220*/  @!P3 IMAD.IADD R55, R55, 0x1, -R0.reuse ;  /* 0x000000013737b824 */ /* 0x100fe200078e0a00 */
[C---:B------:R-:W-:Y:S01]  /*5230*/  ISETP.GT.U32.AND P3, PT, R0.reuse, R83, PT ;  /* 0x000000530000720c */ /* 0x040fe20003f64070 */
[--C-:B------:R-:W-:Y:S01]  /*5240*/  @!P5 IMAD.IADD R43, R43, 0x1, -R0.reuse ;  /* 0x000000012b2bd824 */ /* 0x100fe200078e0a00 */
[C---:B------:R-:W-:Y:S01]  /*5250*/  ISETP.GT.U32.AND P6, PT, R0.reuse, R59, PT ;  /* 0x0000003b0000720c */ /* 0x040fe20003fc4070 */
[--C-:B------:R-:W-:Y:S01]  /*5260*/  @!P0 IMAD.IADD R47, R47, 0x1, -R0.reuse ;  /* 0x000000012f2f8824 */ /* 0x100fe200078e0a00 */
[C---:B------:R-:W-:Y:S01]  /*5270*/  ISETP.GT.U32.AND P5, PT, R0.reuse, R71, PT ;  /* 0x000000470000720c */ /* 0x040fe20003fa4070 */
[----:B------:R-:W-:Y:S01]  /*5280*/  @!P2 IMAD.IADD R51, R51, 0x1, -R0 ;  /* 0x000000013333a824 */ /* 0x000fe200078e0a00 */
[----:B------:R-:W-:-:S02]  /*5290*/  ISETP.GT.U32.AND P0, PT, R0, R75, PT ;  /* 0x0000004b0000720c */ /* 0x000fc40003f04070 */
[----:B------:R-:W-:Y:S01]  /*52a0*/  ISETP.GT.U32.AND P2, PT, R0, R79, PT ;  /* 0x0000004f0000720c */ /* 0x000fe20003f44070 */
[----:B------:R-:W-:Y:S01]  /*52b0*/  @!P1 IMAD.IADD R67, R67, 0x1, -R0 ;  /* 0x0000000143439824 */ /* 0x000fe200078e0a00 */
[----:B------:R-:W-:Y:S01]  /*52c0*/  ISETP.GE.AND P1, PT, R164, RZ, PT ;  /* 0x000000ffa400720c */ /* 0x000fe20003f26270 */
[----:B------:R-:W-:-:S03]  /*52d0*/  @!P4 IMAD.MOV R43, RZ, RZ, -R43 ;  /* 0x000000ffff2bc224 */ /* 0x000fc600078e0a2b */
[C---:B------:R-:W-:Y:S01]  /*52e0*/  ISETP.GT.U32.AND P4, PT, R0.reuse, R67, PT ;  /* 0x000000430000720c */ /* 0x040fe20003f84070 */
[--C-:B------:R-:W-:Y:S01]  /*52f0*/  @!P3 IMAD.IADD R83, R83, 0x1, -R0.reuse ;  /* 0x000000015353b824 */ /* 0x100fe200078e0a00 */
[----:B------:R-:W-:Y:S01]  /*5300*/  ISETP.GT.U32.AND P3, PT, R0, R63, PT ;  /* 0x0000003f0000720c */ /* 0x000fe20003f64070 */
[--C-:B------:R-:W-:Y:S01]  /*5310*/  @!P6 IMAD.IADD R59, R59, 0x1, -R0.reuse ;  /* 0x000000013b3be824 */ /* 0x100fe200078e0a00 */
[----:B------:R-:W-:Y:S01]  /*5320*/  ISETP.GE.AND P6, PT, R166, RZ, PT ;  /* 0x000000ffa600720c */ /* 0x000fe20003fc6270 */
[--C-:B------:R-:W-:Y:S02]  /*5330*/  @!P5 IMAD.IADD R71, R71, 0x1, -R0.reuse ;  /* 0x000000014747d824 */ /* 0x100fe400078e0a00 */
[--C-:B------:R-:W-:Y:S01]  /*5340*/  @!P0 IMAD.IADD R75, R75, 0x1, -R0.reuse ;  /* 0x000000014b4b8824 */ /* 0x100fe200078e0a00 */
[----:B------:R-:W-:Y:S01]  /*5350*/  ISETP.GE.AND P0, PT, R161, RZ, PT ;  /* 0x000000ffa100720c */ /* 0x000fe20003f06270 */
[----:B------:R-:W-:Y:S01]  /*5360*/  @!P2 IMAD.IADD R79, R79, 0x1, -R0 ;  /* 0x000000014f4fa824 */ /* 0x000fe200078e0a00 */
[----:B------:R-:W-:Y:S01]  /*5370*/  ISETP.GE.AND P2, PT, R160, RZ, PT ;  /* 0x000000ffa000720c */ /* 0x000fe20003f46270 */
[----:B------:R-:W-:Y:S01]  /*5380*/  @!P1 IMAD.MOV R47, RZ, RZ, -R47 ;  /* 0x000000ffff2f9224 */ /* 0x000fe200078e0a2f */
[----:B------:R-:W-:-:S02]  /*5390*/  ISETP.GE.AND P5, PT, R162, RZ, PT ;  /* 0x000000ffa200720c */ /* 0x000fc40003fa6270 */
        /* <DEDUP_REMOVED lines=27> */
[----:B------:R-:W-:Y:S01]  /*5550*/  @!P1 IMAD.IADD R99, R99, 0x1, -R0 ;  /* 0x0000000163639824 */ /* 0x000fe200078e0a00 */
[----:B------:R-:W-:Y:S01]  /*5560*/  ISETP.GE.AND P1, PT, R153, RZ, PT ;  /* 0x000000ff9900720c */ /* 0x000fe20003f26270 */
[----:B------:R-:W-:-:S03]  /*5570*/  @!P4 IMAD.MOV R75, RZ, RZ, -R75 ;  /* 0x000000ffff4bc224 */ /* 0x000fc600078e0a4b */
[C---:B------:R-:W-:Y:S01]  /*5580*/  ISETP.GT.U32.AND P4, PT, R0.reuse, R99, PT ;  /* 0x000000630000720c */ /* 0x040fe20003f84070 */
[----:B------:R-:W-:Y:S01]  /*5590*/  @!P3 IMAD.MOV R71, RZ, RZ, -R71 ;  /* 0x000000ffff47b224 */ /* 0x000fe200078e0a47 */
[----:B------:R-:W-:Y:S01]  /*55a0*/  ISETP.GT.U32.AND P3, PT, R0, R95, PT ;  /* 0x0000005f0000720c */ /* 0x000fe20003f64070 */
[--C-:B------:R-:W-:Y:S01]  /*55b0*/  @!P6 IMAD.IADD R103, R103, 0x1, -R0.reuse ;  /* 0x000000016767e824 */ /* 0x100fe200078e0a00 */
[----:B------:R-:W-:Y:S01]  /*55c0*/  ISETP.GE.AND P6, PT, R152, RZ, PT ;  /* 0x000000ff9800720c */ /* 0x000fe20003fc6270 */
[----:B------:R-:W-:Y:S02]  /*55d0*/  @!P0 IMAD.IADD R107, R107, 0x1, -R0 ;  /* 0x000000016b6b8824 */ /* 0x000fe400078e0a00 */
[----:B------:R-:W-:Y:S01]  /*55e0*/  @!P2 IMAD.MOV R67, RZ, RZ, -R67 ;  /* 0x000000ffff43a224 */ /* 0x000fe200078e0a43 */
[C---:B------:R-:W-:Y:S01]  /*55f0*/  ISETP.GT.U32.AND P2, PT, R0.reuse, R91, PT ;  /* 0x0000005b0000720c */ /* 0x040fe20003f44070 */
[----:B------:R-:W-:Y:S01]  /*5600*/  @!P5 IMAD.MOV R63, RZ, RZ, -R63 ;  /* 0x000000ffff3fd224 */ /* 0x000fe200078e0a3f */
[C---:B------:R-:W-:Y:S01]  /*5610*/  ISETP.GT.U32.AND P0, PT, R0.reuse, R87, PT ;  /* 0x000000570000720c */ /* 0x040fe20003f04070 */
[----:B------:R-:W-:Y:S01]  /*5620*/  @!P1 IMAD.MOV R79, RZ, RZ, -R79 ;  /* 0x000000ffff4f9224 */ /* 0x000fe200078e0a4f */
[----:B------:R-:W-:-:S02]  /*5630*/  ISETP.GT.U32.AND P5, PT, R0, R103, PT ;  /* 0x000000670000720c */ /* 0x000fc40003fa4070 */
[C---:B------:R-:W-:Y:S01]  /*5640*/  ISETP.GT.U32.AND P1, PT, R0.reuse, R107, PT ;  /* 0x0000006b0000720c */ /* 0x040fe20003f24070 */
[--C-:B------:R-:W-:Y:S01]  /*5650*/  @!P4 IMAD.IADD R99, R99, 0x1, -R0.reuse ;  /* 0x000000016363c824 */ /* 0x100fe200078e0a00 */
[C---:B------:R-:W-:Y:S01]  /*5660*/  ISETP.GT.U32.AND P4, PT, R0.reuse, R123, PT ;  /* 0x0000007b0000720c */ /* 0x040fe20003f84070 */
[--C-:B------:R-:W-:Y:S01]  /*5670*/  @!P3 IMAD.IADD R95, R95, 0x1, -R0.reuse ;  /* 0x000000015f5fb824 */ /* 0x100fe200078e0a00 */
        /* <DEDUP_REMOVED lines=18> */
[----:B------:R-:W-:Y:S01]  /*57a0*/  @!P0 IMAD.MOV R87, RZ, RZ, -R87 ;  /* 0x000000ffff578224 */ /* 0x000fe200078e0a57 */
[----:B------:R-:W-:Y:S01]  /*57b0*/  ISETP.GT.U32.AND P0, PT, R0, R111, PT ;  /* 0x0000006f0000720c */ /* 0x000fe20003f04070 */
[----:B------:R-:W-:Y:S01]  /*57c0*/  @!P5 IMAD.IADD R127, R127, 0x1, -R0 ;  /* 0x000000017f7fd824 */ /* 0x000fe200078e0a00 */
[----:B------:R-:W-:Y:S01]  /*57d0*/  ISETP.GE.AND P5, PT, R144, RZ, PT ;  /* 0x000000ff9000720c */ /* 0x000fe20003fa6270 */
        /* <DEDUP_REMOVED lines=9> */
[--C-:B------:R-:W-:Y:S01]  /*5870*/  @!P0 IMAD.IADD R111, R111, 0x1, -R0.reuse ;  /* 0x000000016f6f8824 */ /* 0x100fe200078e0a00 */
[C---:B------:R-:W-:Y:S01]  /*5880*/  ISETP.GT.U32.AND P0, PT, R0.reuse, R139, PT ;  /* 0x0000008b0000720c */ /* 0x040fe20003f04070 */
[----:B------:R-:W-:Y:S01]  /*5890*/  @!P5 IMAD.MOV R107, RZ, RZ, -R107 ;  /* 0x000000ffff6bd224 */ /* 0x000fe200078e0a6b */
[C---:B------:R-:W-:Y:S01]  /*58a0*/  ISETP.GT.U32.AND P5, PT, R0.reuse, R135, PT ;  /* 0x000000870000720c */ /* 0x040fe20003fa4070 */
[--C-:B------:R-:W-:Y:S01]  /*58b0*/  @!P1 IMAD.IADD R115, R115, 0x1, -R0.reuse ;  /* 0x0000000173739824 */ /* 0x100fe200078e0a00 */
[C---:B------:R-:W-:Y:S01]  /*58c0*/  ISETP.GT.U32.AND P1, PT, R0.reuse, R143, PT ;  /* 0x0000008f0000720c */ /* 0x040fe20003f24070 */
[--C-:B------:R-:W-:Y:S01]  /*58d0*/  @!P4 IMAD.IADD R127, R127, 0x1, -R0.reuse ;  /* 0x000000017f7fc824 */ /* 0x100fe200078e0a00 */
[C---:B------:R-:W-:Y:S01]  /*58e0*/  ISETP.GT.U32.AND P4, PT, R0.reuse, R155, PT ;  /* 0x0000009b0000720c */ /* 0x040fe20003f84070 */
[--C-:B------:R-:W-:Y:S01]  /*58f0*/  @!P3 IMAD.IADD R123, R123, 0x1, -R0.reuse ;  /* 0x000000017b7bb824 */ /* 0x100fe200078e0a00 */
[----:B------:R-:W-:Y:S01]  /*5900*/  ISETP.GT.U32.AND P3, PT, R0, R151, PT ;  /* 0x000000970000720c */ /* 0x000fe20003f64070 */
[----:B------:R-:W-:-:S02]  /*5910*/  @!P6 IMAD.IADD R131, R131, 0x1, -R0 ;  /* 0x000000018383e824 */ /* 0x000fc400078e0a00 */
[--C-:B------:R-:W-:Y:S01]  /*5920*/  @!P2 IMAD.IADD R119, R119, 0x1, -R0.reuse ;  /* 0x000000017777a824 */ /* 0x100fe200078e0a00 */
[C---:B------:R-:W-:Y:S01]  /*5930*/  ISETP.GT.U32.AND P2, PT, R0.reuse, R147, PT ;  /* 0x000000930000720c */ /* 0x040fe20003f44070 */
[--C-:B------:R-:W-:Y:S01]  /*5940*/  @!P0 IMAD.IADD R139, R139, 0x1, -R0.reuse ;  /* 0x000000018b8b8824 */ /* 0x100fe200078e0a00 */
[----:B------:R-:W-:Y:S01]  /*5950*/  ISETP.GT.U32.AND P6, PT, R0, R131, PT ;  /* 0x000000830000720c */ /* 0x000fe20003fc4070 */
[--C-:B------:R-:W-:Y:S01]  /*5960*/  @!P5 IMAD.IADD R135, R135, 0x1, -R0.reuse ;  /* 0x000000018787d824 */ /* 0x100fe200078e0a00 */
[----:B------:R-:W-:Y:S01]  /*5970*/  ISETP.GE.AND P5, PT, R141, RZ, PT ;  /* 0x000000ff8d00720c */ /* 0x000fe20003fa6270 */
[--C-:B------:R-:W-:Y:S01]  /*5980*/  @!P1 IMAD.IADD R143, R143, 0x1, -R0.reuse ;  /* 0x000000018f8f9824 */ /* 0x100fe200078e0a00 */
[----:B------:R-:W-:Y:S02]  /*5990*/  ISETP.GE.AND P0, PT, R140, RZ, PT ;  /* 0x000000ff8c00720c */ /* 0x000fe40003f06270 */
        /* <DEDUP_REMOVED lines=11> */
[----:B------:R-:W-:Y:S01]  /*5a50*/  @!P0 IMAD.MOV R119, RZ, RZ, -R119 ;  /* 0x000000ffff778224 */ /* 0x000fe200078e0a77 */
[C---:B------:R-:W-:Y:S01]  /*5a60*/  ISETP.GT.U32.AND P0, PT, R0.reuse, R143, PT ;  /* 0x0000008f0000720c */ /* 0x040fe20003f04070 */
[----:B------:R-:W-:Y:S01]  /*5a70*/  @!P1 IMAD.MOV R123, RZ, RZ, -R123 ;  /* 0x000000ffff7b9224 */ /* 0x000fe200078e0a7b */
        /* <DEDUP_REMOVED lines=22> */
[----:B------:R-:W-:Y:S01]  /*5be0*/  ISETP.GE.AND P6, PT, R134, RZ, PT ;  /* 0x000000ff8600720c */ /* 0x000fe20003fc6270 */
[----:B------:R-:W-:-:S02]  /*5bf0*/  @!P5 IMAD.IADD R167, R167, 0x1, -R0 ;  /* 0x00000001a7a7d824 */ /* 0x000fc400078e0a00 */
        /* <DEDUP_REMOVED lines=8> */
[----:B------:R-:W-:Y:S01]  /*5c80*/  @!P2 IMAD.IADD R179, R179, 0x1, -R0 ;  /* 0x00000001b3b3a824 */ /* 0x000fe200078e0a00 */
[----:B------:R-:W-:Y:S02]  /*5c90*/  IABS R205, R112 ;  /* 0x0000007000cd7213 */ /* 0x000fe40000000000 */
[C---:B------:R-:W-:Y:S01]  /*5ca0*/  ISETP.GT.U32.AND P2, PT, R0.reuse, R159, PT ;  /* 0x0000009f0000720c */ /* 0x040fe20003f44070 */
[----:B------:R-:W-:Y:S01]  /*5cb0*/  @!P6 IMAD.MOV R135, RZ, RZ, -R135 ;  /* 0x000000ffff87e224 */ /* 0x000fe200078e0a87 */
[C---:B------:R-:W-:Y:S01]  /*5cc0*/  ISETP.GT.U32.AND P6, PT, R0.reuse, R171, PT ;  /* 0x000000ab0000720c */ /* 0x040fe20003fc4070 */
[----:B------:R-:W-:Y:S01]  /*5cd0*/  @!P0 IMAD.MOV R151, RZ, RZ, -R151 ;  /* 0x000000ffff978224 */ /* 0x000fe200078e0a97 */
[C---:B------:R-:W-:Y:S01]  /*5ce0*/  ISETP.GT.U32.AND P0, PT, R0.reuse, R175, PT ;  /* 0x000000af0000720c */ /* 0x040fe20003f04070 */
[----:B------:R-:W-:Y:S01]  /*5cf0*/  @!P1 IMAD.MOV R155, RZ, RZ, -R155 ;  /* 0x000000ffff9b9224 */ /* 0x000fe200078e0a9b */
[----:B------:R-:W-:Y:S01]  /*5d00*/  ISETP.GT.U32.AND P1, PT, R0, R183, PT ;  /* 0x000000b70000720c */ /* 0x000fe20003f24070 */
[----:B------:R-:W-:-:S04]  /*5d10*/  IMAD.HI.U32 R97, R4, R205, RZ ;  /* 0x000000cd04617227 */ /* 0x000fc800078e00ff */
[--C-:B------:R-:W-:Y:S01]  /*5d20*/  @!P4 IMAD.IADD R167, R167, 0x1, -R0.reuse ;  /* 0x00000001a7a7c824 */ /* 0x100fe200078e0a00 */
[C---:B------:R-:W-:Y:S01]  /*5d30*/  ISETP.GT.U32.AND P4, PT, R0.reuse, R195, PT ;  /* 0x000000c30000720c */ /* 0x040fe20003f84070 */
[----:B------:R-:W-:Y:S02]  /*5d40*/  IMAD.MOV R97, RZ, RZ, -R97 ;  /* 0x000000ffff617224 */ /* 0x000fe400078e0a61 */
[--C-:B------:R-:W-:Y:S01]  /*5d50*/  @!P3 IMAD.IADD R163, R163, 0x1, -R0.reuse ;  /* 0x00000001a3a3b824 */ /* 0x100fe200078e0a00 */
[C---:B------:R-:W-:Y:S01]  /*5d60*/  ISETP.GT.U32.AND P3, PT, R0.reuse, R191, PT ;  /* 0x000000bf0000720c */ /* 0x040fe20003f64070 */
[C---:B------:R-:W-:Y:S02]  /*5d70*/  IMAD R205, R0.reuse, R97, R205 ;  /* 0x0000006100cd7224 */ /* 0x040fe400078e02cd */
[--C-:B------:R-:W-:Y:S01]  /*5d80*/  @!P2 IMAD.IADD R159, R159, 0x1, -R0.reuse ;  /* 0x000000019f9fa824 */ /* 0x100fe200078e0a00 */
[----:B------:R-:W-:Y:S01]  /*5d90*/  ISETP.GT.U32.AND P2, PT, R0, R187, PT ;  /* 0x000000bb0000720c */ /* 0x000fe20003f44070 */
[--C-:B------:R-:W-:Y:S01]  /*5da0*/  @!P6 IMAD.IADD R171, R171, 0x1, -R0.reuse ;  /* 0x00000001ababe824 */ /* 0x100fe200078e0a00 */
[----:B------:R-:W-:Y:S01]  /*5db0*/  ISETP.GE.AND P5, PT, R130, RZ, PT ;  /* 0x000000ff8200720c */ /* 0x000fe20003fa6270 */
[--C-:B------:R-:W-:Y:S01]  /*5dc0*/  @!P0 IMAD.IADD R175, R175, 0x1, -R0.reuse ;  /* 0x00000001afaf8824 */ /* 0x100fe200078e0a00 */
[C---:B------:R-:W-:Y:S01]  /*5dd0*/  ISETP.GT.U32.AND P6, PT, R0.reuse, R201, PT ;  /* 0x000000c90000720c */ /* 0x040fe20003fc4070 */
[----:B------:R-:W-:Y:S01]  /*5de0*/  @!P1 IMAD.IADD R183, R183, 0x1, -R0 ;  /* 0x00000001b7b79824 */ /* 0x000fe200078e0a00 */
[----:B------:R-:W-:-:S02]  /*5df0*/  ISETP.GT.U32.AND P0, PT, R0, R205, PT ;  /* 0x000000cd0000720c */ /* 0x000fc40003f04070 */
[----:B------:R-:W-:Y:S01]  /*5e00*/  ISETP.GE.AND P1, PT, R125, RZ, PT ;  /* 0x000000ff7d00720c */ /* 0x000fe20003f26270 */
[--C-:B------:R-:W-:Y:S01]  /*5e10*/  @!P4 IMAD.IADD R195, R195, 0x1, -R0.reuse ;  /* 0x00000001c3c3c824 */ /* 0x100fe200078e0a00 */
[----:B------:R-:W-:Y:S02]  /*5e20*/  ISETP.GE.AND P4, PT, R121, RZ, PT ;  /* 0x000000ff7900720c */ /* 0x000fe40003f86270 */
[----:B------:R-:W-:Y:S01]  /*5e30*/  IABS R221, R106 ;  /* 0x0000006a00dd7213 */ /* 0x000fe20000000000 */
[--C-:B------:R-:W-:Y:S01]  /*5e40*/  @!P3 IMAD.IADD R191, R191, 0x1, -R0.reuse ;  /* 0x00000001bfbfb824 */ /* 0x100fe200078e0a00 */
[----:B------:R-:W-:Y:S01]  /*5e50*/  ISETP.GE.AND P3, PT, R122, RZ, PT ;  /* 0x000000ff7a00720c */ /* 0x000fe20003f66270 */
[----:B------:R-:W-:Y:S01]  /*5e60*/  @!P2 IMAD.IADD R187, R187, 0x1, -R0 ;  /* 0x00000001bbbba824 */ /* 0x000fe200078e0a00 */
[----:B------:R-:W-:Y:S01]  /*5e70*/  IABS R213, R109 ;  /* 0x0000006d00d57213 */ /* 0x000fe20000000000 */
[----:B------:R-:W-:Y:S01]  /*5e80*/  IMAD.HI.U32 R5, R4, R221, RZ ;  /* 0x000000dd04057227 */ /* 0x000fe200078e00ff */
[----:B------:R-:W-:-:S02]  /*5e90*/  IABS R217, R108 ;  /* 0x0000006c00d97213 */ /* 0x000fc40000000000 */
[----:B------:R-:W-:Y:S01]  /*5ea0*/  IADD3 R105, R199, 0x7a, RZ ;  /* 0x0000007ac7697810 */ /* 0x000fe20007ffe0ff */
[----:B------:R-:W-:Y:S01]  /*5eb0*/  @!P5 IMAD.MOV R147, RZ, RZ, -R147 ;  /* 0x000000ffff93d224 */ /* 0x000fe200078e0a93 */
[----:B------:R-:W-:Y:S01]  /*5ec0*/  ISETP.GT.U32.AND P5, PT, R0, R179, PT ;  /* 0x000000b30000720c */ /* 0x000fe20003fa4070 */
[--C-:B------:R-:W-:Y:S01]  /*5ed0*/  @!P6 IMAD.IADD R201, R201, 0x1, -R0.reuse ;  /* 0x00000001c9c9e824 */ /* 0x100fe200078e0a00 */
[----:B-1----:R-:W-:Y:S01]  /*5ee0*/  IABS R225, R105 ;  /* 0x0000006900e17213 */ /* 0x002fe20000000000 */
[----:B------:R-:W-:Y:S01]  /*5ef0*/  @!P0 IMAD.IADD R205, R205, 0x1, -R0 ;  /* 0x00000001cdcd8824 */ /* 0x000fe200078e0a00 */
[----:B------:R-:W-:Y:S01]  /*5f00*/  ISETP.GE.AND P2, PT, R124, RZ, PT ;  /* 0x000000ff7c00720c */ /* 0x000fe20003f46270 */
[----:B------:R-:W-:Y:S01]  /*5f10*/  @!P1 IMAD.MOV R163, RZ, RZ, -R163 ;  /* 0x000000ffffa39224 */ /* 0x000fe200078e0aa3 */
[C---:B------:R-:W-:Y:S01]  /*5f20*/  ISETP.GT.U32.AND P0, PT, R0.reuse, R183, PT ;  /* 0x000000b70000720c */ /* 0x040fe20003f04070 */
[----:B------:R-:W-:Y:S01]  /*5f30*/  IMAD.MOV R5, RZ, RZ, -R5 ;  /* 0x000000ffff057224 */ /* 0x000fe200078e0a05 */
[----:B------:R-:W-:Y:S01]  /*5f40*/  ISETP.GT.U32.AND P1, PT, R0, R187, PT ;  /* 0x000000bb0000720c */ /* 0x000fe20003f24070 */
[----:B------:R-:W-:Y:S01]  /*5f50*/  IMAD.HI.U32 R97, R4, R213, RZ ;  /* 0x000000d504617227 */ /* 0x000fe200078e00ff */
[----:B------:R-:W-:-:S03]  /*5f60*/  ISETP.GE.AND P6, PT, R120, RZ, PT ;  /* 0x000000ff7800720c */ /* 0x000fc60003fc6270 */
[----:B------:R-:W-:Y:S01]  /*5f70*/  IMAD.HI.U32 R98, R4, R217, RZ ;  /* 0x000000d904627227 */ /* 0x000fe200078e00ff */
[----:B------:R-:W-:-:S03]  /*5f80*/  IADD3 R102, R199, 0x7b, RZ ;  /* 0x0000007bc7667810 */ /* 0x000fc60007ffe0ff */
[----:B------:R-:W-:Y:S01]  /*5f90*/  @!P4 IMAD.MOV R175, RZ, RZ, -R175 ;  /* 0x000000ffffafc224 */ /* 0x000fe200078e0aaf */
[C---:B------:R-:W-:Y:S01]  /*5fa0*/  ISETP.GT.U32.AND P4, PT, R0.reuse, R201, PT ;  /* 0x000000c90000720c */ /* 0x040fe20003f84070 */
[----:B------:R-:W-:Y:S02]  /*5fb0*/  IMAD R221, R0, R5, R221 ;  /* 0x0000000500dd7224 */ /* 0x000fe400078e02dd */
[----:B------:R-:W-:Y:S02]  /*5fc0*/  IMAD.MOV R97, RZ, RZ, -R97 ;  /* 0x000000ffff617224 */ /* 0x000fe400078e0a61 */
[----:B------:R-:W-:Y:S02]  /*5fd0*/  IMAD.MOV R98, RZ, RZ, -R98 ;  /* 0x000000ffff627224 */ /* 0x000fe400078e0a62 */
[----:B------:R-:W-:Y:S01]  /*5fe0*/  IMAD.HI.U32 R5, R4, R225, RZ ;  /* 0x000000e104057227 */ /* 0x000fe200078e00ff */
[----:B------:R-:W-:-:S03]  /*5ff0*/  IABS R245, R102 ;  /* 0x0000006600f57213 */ /* 0x000fc60000000000 */
[----:B------:R-:W-:Y:S01]  /*6000*/  @!P3 IMAD.MOV R171, RZ, RZ, -R171 ;  /* 0x000000ffffabb224 */ /* 0x000fe200078e0aab */
[C---:B------:R-:W-:Y:S01]  /*6010*/  ISETP.GT.U32.AND P3, PT, R0.reuse, R195, PT ;  /* 0x000000c30000720c */ /* 0x040fe20003f64070 */
[C---:B------:R-:W-:Y:S02]  /*6020*/  IMAD R213, R0.reuse, R97, R213 ;  /* 0x0000006100d57224 */ /* 0x040fe400078e02d5 */
[----:B------:R-:W-:Y:S02]  /*6030*/  IMAD R217, R0, R98, R217 ;  /* 0x0000006200d97224 */ /* 0x000fe400078e02d9 */
[----:B------:R-:W-:Y:S02]  /*6040*/  IMAD.MOV R5, RZ, RZ, -R5 ;  /* 0x000000ffff057224 */ /* 0x000fe400078e0a05 */
[--C-:B------:R-:W-:Y:S01]  /*6050*/  @!P5 IMAD.IADD R179, R179, 0x1, -R0.reuse ;  /* 0x00000001b3b3d824 */ /* 0x100fe200078e0a00 */
[----:B------:R-:W-:Y:S01]  /*6060*/  ISETP.GE.AND P5, PT, R126, RZ, PT ;  /* 0x000000ff7e00720c */ /* 0x000fe20003fa6270 */
[C---:B------:R-:W-:Y:S01]  /*6070*/  IMAD R225, R0.reuse, R5, R225 ;  /* 0x0000000500e17224 */ /* 0x040fe200078e02e1 */
[----:B------:R-:W-:Y:S01]  /*6080*/  IADD3 R101, R199, 0x7c, RZ ;  /* 0x0000007cc7657810 */ /* 0x000fe20007ffe0ff */
[----:B------:R-:W-:Y:S01]  /*6090*/  @!P2 IMAD.MOV R167, RZ, RZ, -R167 ;  /* 0x000000ffffa7a224 */ /* 0x000fe200078e0aa7 */
[C---:B------:R-:W-:Y:S01]  /*60a0*/  ISETP.GT.U32.AND P2, PT, R0.reuse, R191, PT ;  /* 0x000000bf0000720c */ /* 0x040fe20003f44070 */
[--C-:B------:R-:W-:Y:S01]  /*60b0*/  @!P0 IMAD.IADD R183, R183, 0x1, -R0.reuse ;  /* 0x00000001b7b78824 */ /* 0x100fe200078e0a00 */
[C---:B------:R-:W-:Y:S01]  /*60c0*/  ISETP.GT.U32.AND P0, PT, R0.reuse, R213, PT ;  /* 0x000000d50000720c */ /* 0x040fe20003f04070 */
[----:B------:R-:W-:Y:S01]  /*60d0*/  @!P1 IMAD.IADD R187, R187, 0x1, -R0 ;  /* 0x00000001bbbb9824 */ /* 0x000fe200078e0a00 */
[----:B------:R-:W-:Y:S01]  /*60e0*/  ISETP.GT.U32.AND P1, PT, R0, R217, PT ;  /* 0x000000d90000720c */ /* 0x000fe20003f24070 */
[----:B------:R-:W-:Y:S01]  /*60f0*/  IMAD.HI.U32 R5, R4, R245, RZ ;  /* 0x000000f504057227 */ /* 0x000fe200078e00ff */
[----:B------:R-:W-:-:S03]  /*6100*/  IABS R247, R101 ;  /* 0x0000006500f77213 */ /* 0x000fc60000000000 */
[----:B------:R-:W-:Y:S01]  /*6110*/  @!P6 IMAD.MOV R179, RZ, RZ, -R179 ;  /* 0x000000ffffb3e224 */ /* 0x000fe200078e0ab3 */
[----:B------:R-:W-:Y:S01]  /*6120*/  ISETP.GT.U32.AND P6, PT, R0, R209, PT ;  /* 0x000000d10000720c */ /* 0x000fe20003fc4070 */
[--C-:B------:R-:W-:Y:S01]  /*6130*/  @!P4 IMAD.IADD R201, R201, 0x1, -R0.reuse ;  /* 0x00000001c9c9c824 */ /* 0x100fe200078e0a00 */
[----:B------:R-:W-:Y:S01]  /*6140*/  ISETP.GE.AND P4, PT, R118, RZ, PT ;  /* 0x000000ff7600720c */ /* 0x000fe20003f86270 */
[----:B------:R-:W-:Y:S02]  /*6150*/  IMAD.MOV R5, RZ, RZ, -R5 ;  /* 0x000000ffff057224 */ /* 0x000fe400078e0a05 */
[----:B------:R-:W-:Y:S01]  /*6160*/  @!P3 IMAD.IADD R195, R195, 0x1, -R0 ;  /* 0x00000001c3c3b824 */ /* 0x000fe200078e0a00 */
[C---:B------:R-:W-:Y:S01]  /*6170*/  ISETP.GT.U32.AND P3, PT, R0.reuse, R225, PT ;  /* 0x000000e10000720c */ /* 0x040fe20003f64070 */
[----:B------:R-:W-:Y:S01]  /*6180*/  IMAD R245, R0, R5, R245 ;  /* 0x0000000500f57224 */ /* 0x000fe200078e02f5 */
[C---:B------:R-:W-:Y:S01]  /*6190*/  IADD3 R100, R199.reuse, 0x7d, RZ ;  /* 0x0000007dc7647810 */ /* 0x040fe20007ffe0ff */
[----:B------:R-:W-:Y:S01]  /*61a0*/  IMAD.HI.U32 R5, R4, R247, RZ ;  /* 0x000000f704057227 */ /* 0x000fe200078e00ff */
[----:B------:R-:W-:-:S03]  /*61b0*/  IADD3 R98, R199, 0x7e, RZ ;  /* 0x0000007ec7627810 */ /* 0x000fc60007ffe0ff */
[----:B------:R-:W-:Y:S01]  /*61c0*/  @!P5 IMAD.MOV R159, RZ, RZ, -R159 ;  /* 0x000000ffff9fd224 */ /* 0x000fe200078e0a9f */
[C---:B------:R-:W-:Y:S01]  /*61d0*/  ISETP.GT.U32.AND P5, PT, R0.reuse, R205, PT ;  /* 0x000000cd0000720c */ /* 0x040fe20003fa4070 */
[----:B------:R-:W-:Y:S01]  /*61e0*/  IMAD.MOV R5, RZ, RZ, -R5 ;  /* 0x000000ffff057224 */ /* 0x000fe200078e0a05 */
[----:B------:R-:W-:Y:S01]  /*61f0*/  IABS R249, R100 ;  /* 0x0000006400f97213 */ /* 0x000fe20000000000 */
[--C-:B------:R-:W-:Y:S01]  /*6200*/  @!P2 IMAD.IADD R191, R191, 0x1, -R0.reuse ;  /* 0x00000001bfbfa824 */ /* 0x100fe200078e0a00 */
[----:B------:R-:W-:Y:S01]  /*6210*/  IABS R251, R98 ;  /* 0x0000006200fb7213 */ /* 0x000fe20000000000 */
[--C-:B------:R-:W-:Y:S01]  /*6220*/  @!P0 IMAD.IADD R213, R213, 0x1, -R0.reuse ;  /* 0x00000001d5d58824 */ /* 0x100fe200078e0a00 */
[C---:B------:R-:W-:Y:S01]  /*6230*/  ISETP.GT.U32.AND P2, PT, R0.reuse, R221, PT ;  /* 0x000000dd0000720c */ /* 0x040fe20003f44070 */
[----:B------:R-:W-:Y:S01]  /*6240*/  @!P1 IMAD.IADD R217, R217, 0x1, -R0 ;  /* 0x00000001d9d99824 */ /* 0x000fe200078e0a00 */
[----:B------:R-:W-:Y:S01]  /*6250*/  ISETP.GE.AND P1, PT, R113, RZ, PT ;  /* 0x000000ff7100720c */ /* 0x000fe20003f26270 */
[----:B------:R-:W-:-:S02]  /*6260*/  IMAD R247, R0, R5, R247 ;  /* 0x0000000500f77224 */ /* 0x000fc400078e02f7 */
[----:B------:R-:W-:Y:S01]  /*6270*/  @!P6 IMAD.IADD R209, R209, 0x1, -R0 ;  /* 0x00000001d1d1e824 */ /* 0x000fe200078e0a00 */
[----:B------:R-:W-:Y:S01]  /*6280*/  ISETP.GE.AND P6, PT, R116, RZ, PT ;  /* 0x000000ff7400720c */ /* 0x000fe20003fc6270 */
[----:B------:R-:W-:Y:S01]  /*6290*/  @!P4 IMAD.MOV R183, RZ, RZ, -R183 ;  /* 0x000000ffffb7c224 */ /* 0x000fe200078e0ab7 */
[----:B------:R-:W-:Y:S01]  /*62a0*/  ISETP.GT.U32.AND P4, PT, R0, R213, PT ;  /* 0x000000d50000720c */ /* 0x000fe20003f84070 */
[----:B------:R-:W-:-:S04]  /*62b0*/  IMAD.HI.U32 R5, R4, R249, RZ ;  /* 0x000000f904057227 */ /* 0x000fc800078e00ff */
[----:B------:R-:W-:-:S04]  /*62c0*/  IMAD.HI.U32 R4, R4, R251, RZ ;  /* 0x000000fb04047227 */ /* 0x000fc800078e00ff */
[----:B------:R-:W-:Y:S01]  /*62d0*/  @!P3 IMAD.IADD R225, R225, 0x1, -R0 ;  /* 0x00000001e1e1b824 */ /* 0x000fe200078e0a00 */
[C---:B------:R-:W-:Y:S01]  /*62e0*/  ISETP.GT.U32.AND P3, PT, R0.reuse, R209, PT ;  /* 0x000000d10000720c */ /* 0x040fe20003f64070 */
[----:B------:R-:W-:Y:S02]  /*62f0*/  IMAD.MOV R4, RZ, RZ, -R4 ;  /* 0x000000ffff047224 */ /* 0x000fe400078e0a04 */
[--C-:B------:R-:W-:Y:S01]  /*6300*/  @!P5 IMAD.IADD R205, R205, 0x1, -R0.reuse ;  /* 0x00000001cdcdd824 */ /* 0x100fe200078e0a00 */
[----:B------:R-:W-:Y:S01]  /*6310*/  ISETP.GE.AND P5, PT, R117, RZ, PT ;  /* 0x000000ff7500720c */ /* 0x000fe20003fa6270 */
[----:B------:R-:W-:Y:S02]  /*6320*/  IMAD.MOV R5, RZ, RZ, -R5 ;  /* 0x000000ffff057224 */ /* 0x000fe400078e0a05 */
[----:B------:R-:W-:Y:S02]  /*6330*/  IMAD R251, R0, R4, R251 ;  /* 0x0000000400fb7224 */ /* 0x000fe400078e02fb */
[----:B------:R-:W-:-:S02]  /*6340*/  @!P2 IMAD.IADD R221, R221, 0x1, -R0 ;  /* 0x00000001dddda824 */ /* 0x000fc400078e0a00 */
[----:B------:R-:W-:Y:S01]  /*6350*/  @!P1 IMAD.MOV R201, RZ, RZ, -R201 ;  /* 0x000000ffffc99224 */ /* 0x000fe200078e0ac9 */
[C---:B------:R-:W-:Y:S01]  /*6360*/  ISETP.GT.U32.AND P1, PT, R0.reuse, R245, PT ;  /* 0x000000f50000720c */ /* 0x040fe20003f24070 */
[C---:B------:R-:W-:Y:S02]  /*6370*/  IMAD R249, R0.reuse, R5, R249 ;  /* 0x0000000500f97224 */ /* 0x040fe400078e02f9 */
[----:B------:R-:W-:Y:S01]  /*6380*/  @!P6 IMAD.MOV R191, RZ, RZ, -R191 ;  /* 0x000000ffffbfe224 */ /* 0x000fe200078e0abf */
[C---:B------:R-:W-:Y:S01]  /*6390*/  ISETP.GT.U32.AND P6, PT, R0.reuse, R221, PT ;  /* 0x000000dd0000720c */ /* 0x040fe20003fc4070 */
[--C-:B------:R-:W-:Y:S01]  /*63a0*/  @!P4 IMAD.IADD R213, R213, 0x1, -R0.reuse ;  /* 0x00000001d5d5c824 */ /* 0x100fe200078e0a00 */
[----:B------:R-:W-:Y:S01]  /*63b0*/  ISETP.GT.U32.AND P4, PT, R0, R251, PT ;  /* 0x000000fb0000720c */ /* 0x000fe20003f84070 */
[----:B------:R-:W-:Y:S01]  /*63c0*/  @!P3 IMAD.IADD R209, R209, 0x1, -R0 ;  /* 0x00000001d1d1b824 */ /* 0x000fe200078e0a00 */
[----:B------:R-:W-:Y:S02]  /*63d0*/  ISETP.GE.AND P0, PT, R114, RZ, PT ;  /* 0x000000ff7200720c */ /* 0x000fe40003f06270 */
[----:B------:R-:W-:-:S02]  /*63e0*/  ISETP.GE.AND P2, PT, R112, RZ, PT ;  /* 0x000000ff7000720c */ /* 0x000fc40003f46270 */
[C---:B------:R-:W-:Y:S01]  /*63f0*/  ISETP.GT.U32.AND P3, PT, R0.reuse, R249, PT ;  /* 0x000000f90000720c */ /* 0x040fe20003f64070 */
[----:B------:R-:W-:Y:S01]  /*6400*/  @!P5 IMAD.MOV R187, RZ, RZ, -R187 ;  /* 0x000000ffffbbd224 */ /* 0x000fe200078e0abb */
[C---:B------:R-:W-:Y:S01]  /*6410*/  ISETP.GT.U32.AND P5, PT, R0.reuse, R217, PT ;  /* 0x000000d90000720c */ /* 0x040fe20003fa4070 */
[--C-:B------:R-:W-:Y:S02]  /*6420*/  @!P1 IMAD.IADD R245, R245, 0x1, -R0.reuse ;  /* 0x00000001f5f59824 */ /* 0x100fe400078e0a00 */
[--C-:B------:R-:W-:Y:S01]  /*6430*/  @!P6 IMAD.IADD R221, R221, 0x1, -R0.reuse ;  /* 0x00000001dddde824 */ /* 0x100fe200078e0a00 */
[----:B------:R-:W-:Y:S01]  /*6440*/  ISETP.GE.AND P6, PT, R109, RZ, PT ;  /* 0x000000ff6d00720c */ /* 0x000fe20003fc6270 */
[--C-:B------:R-:W-:Y:S01]  /*6450*/  @!P4 IMAD.IADD R251, R251, 0x1, -R0.reuse ;  /* 0x00000001fbfbc824 */ /* 0x100fe200078e0a00 */
[C---:B------:R-:W-:Y:S01]  /*6460*/  ISETP.GT.U32.AND P4, PT, R0.reuse, R245, PT ;  /* 0x000000f50000720c */ /* 0x040fe20003f84070 */
[----:B------:R-:W-:Y:S01]  /*6470*/  @!P0 IMAD.MOV R195, RZ, RZ, -R195 ;  /* 0x000000ffffc38224 */ /* 0x000fe200078e0ac3 */
[C---:B------:R-:W-:Y:S01]  /*6480*/  ISETP.GT.U32.AND P0, PT, R0.reuse, R225, PT ;  /* 0x000000e10000720c */ /* 0x040fe20003f04070 */
[----:B------:R-:W-:Y:S01]  /*6490*/  @!P2 IMAD.MOV R205, RZ, RZ, -R205 ;  /* 0x000000ffffcda224 */ /* 0x000fe200078e0acd */
[----:B------:R-:W-:Y:S01]  /*64a0*/  ISETP.GT.U32.AND P2, PT, R0, R247, PT ;  /* 0x000000f70000720c */ /* 0x000fe20003f44070 */
[--C-:B------:R-:W-:Y:S01]  /*64b0*/  @!P3 IMAD.IADD R249, R249, 0x1, -R0.reuse ;  /* 0x00000001f9f9b824 */ /* 0x100fe200078e0a00 */
[----:B------:R-:W-:Y:S01]  /*64c0*/  ISETP.GE.AND P3, PT, R102, RZ, PT ;  /* 0x000000ff6600720c */ /* 0x000fe20003f66270 */
[----:B------:R-:W-:Y:S01]  /*64d0*/  @!P5 IMAD.IADD R217, R217, 0x1, -R0 ;  /* 0x00000001d9d9d824 */ /* 0x000fe200078e0a00 */
[----:B------:R-:W-:-:S03]  /*64e0*/  ISETP.GE.AND P5, PT, R110, RZ, PT ;  /* 0x000000ff6e00720c */ /* 0x000fc60003fa6270 */
[----:B------:R-:W-:Y:S01]  /*64f0*/  @!P6 IMAD.MOV R213, RZ, RZ, -R213 ;  /* 0x000000ffffd5e224 */ /* 0x000fe200078e0ad5 */
[----:B------:R-:W-:Y:S01]  /*6500*/  ISETP.GT.U32.AND P6, PT, R0, R251, PT ;  /* 0x000000fb0000720c */ /* 0x000fe20003fc4070 */
[--C-:B------:R-:W-:Y:S02]  /*6510*/  @!P4 IMAD.IADD R245, R245, 0x1, -R0.reuse ;  /* 0x00000001f5f5c824 */ /* 0x100fe400078e0a00 */
[--C-:B------:R-:W-:Y:S01]  /*6520*/  @!P0 IMAD.IADD R225, R225, 0x1, -R0.reuse ;  /* 0x00000001e1e18824 */ /* 0x100fe200078e0a00 */
[----:B------:R-:W-:Y:S01]  /*6530*/  ISETP.GE.AND P0, PT, R108, RZ, PT ;  /* 0x000000ff6c00720c */ /* 0x000fe20003f06270 */
[----:B------:R-:W-:Y:S02]  /*6540*/  @!P2 IMAD.IADD R247, R247, 0x1, -R0 ;  /* 0x00000001f7f7a824 */ /* 0x000fe400078e0a00 */
[----:B------:R-:W-:Y:S01]  /*6550*/  @!P3 IMAD.MOV R245, RZ, RZ, -R245 ;  /* 0x000000fffff5b224 */ /* 0x000fe200078e0af5 */
[----:B------:R-:W-:Y:S01]  /*6560*/  ISETP.GE.AND P3, PT, R98, RZ, PT ;  /* 0x000000ff6200720c */ /* 0x000fe20003f66270 */
[----:B------:R-:W-:Y:S01]  /*6570*/  @!P5 IMAD.MOV R209, RZ, RZ, -R209 ;  /* 0x000000ffffd1d224 */ /* 0x000fe200078e0ad1 */
[----:B------:R-:W-:-:S03]  /*6580*/  ISETP.GT.U32.AND P5, PT, R0, R247, PT ;  /* 0x000000f70000720c */ /* 0x000fc60003fa4070 */
[----:B------:R-:W-:-:S04]  /*6590*/  @!P6 IMAD.IADD R251, R251, 0x1, -R0 ;  /* 0x00000001fbfbe824 */ /* 0x000fc800078e0a00 */
[----:B------:R-:W-:Y:S01]  /*65a0*/  @!P0 IMAD.MOV R217, RZ, RZ, -R217 ;  /* 0x000000ffffd98224 */ /* 0x000fe200078e0ad9 */
[----:B------:R-:W-:-:S03]  /*65b0*/  ISETP.GT.U32.AND P0, PT, R0, R249, PT ;  /* 0x000000f90000720c */ /* 0x000fc60003f04070 */
[----:B------:R-:W-:Y:S01]  /*65c0*/  @!P3 IMAD.MOV R251, RZ, RZ, -R251 ;  /* 0x000000fffffbb224 */ /* 0x000fe200078e0afb */
[----:B------:R-:W-:Y:S01]  /*65d0*/  ISETP.GE.AND P3, PT, R104, RZ, PT ;  /* 0x000000ff6800720c */ /* 0x000fe20003f66270 */
[--C-:B------:R-:W-:Y:S01]  /*65e0*/  @!P5 IMAD.IADD R247, R247, 0x1, -R0.reuse ;  /* 0x00000001f7f7d824 */ /* 0x100fe200078e0a00 */
[----:B------:R-:W-:Y:S02]  /*65f0*/  ISETP.GE.AND P4, PT, R101, RZ, PT ;  /* 0x000000ff6500720c */ /* 0x000fe40003f86270 */
[----:B------:R-:W-:Y:S02]  /*6600*/  ISETP.GE.AND P1, PT, R106, RZ, PT ;  /* 0x000000ff6a00720c */ /* 0x000fe40003f26270 */
[----:B------:R-:W-:Y:S02]  /*6610*/  ISETP.GE.AND P2, PT, R105, RZ, PT ;  /* 0x000000ff6900720c */ /* 0x000fe40003f46270 */
[----:B------:R-:W-:Y:S01]  /*6620*/  ISETP.GE.AND P5, PT, R100, RZ, PT ;  /* 0x000000ff6400720c */ /* 0x000fe20003fa6270 */
[----:B------:R-:W-:Y:S01]  /*6630*/  IMAD.MOV.U32 R97, RZ, RZ, c[0x0][0x180] ;  /* 0x00006000ff617624 */ /* 0x000fe200078e00ff */
[----:B------:R-:W-:Y:S01]  /*6640*/  STL [R1+0x7d0], R105 ;  /* 0x0007d06901007387 */ /* 0x000fe20000100800 */
[----:B------:R-:W-:-:S02]  /*6650*/  @!P0 IMAD.IADD R249, R249, 0x1, -R0 ;  /* 0x00000001f9f98824 */ /* 0x000fc400078e0a00 */
[----:B------:R-:W-:Y:S01]  /*6660*/  @!P3 IMAD.MOV R3, RZ, RZ, -R3 ;  /* 0x000000ffff03b224 */ /* 0x000fe200078e0a03 */
[C---:B------:R-:W-:Y:S01]  /*6670*/  IADD3 R0, R97.reuse, -0x11, RZ ;  /* 0xffffffef61007810 */ /* 0x040fe20007ffe0ff */
[----:B------:R-:W-:Y:S01]  /*6680*/  STL [R1+0x7cc], R102 ;  /* 0x0007cc6601007387 */ /* 0x000fe20000100800 */
[----:B------:R-:W-:Y:S01]  /*6690*/  ISETP.NE.AND P3, PT, RZ, c[0x0][0x178], PT ;  /* 0x00005e00ff007a0c */ /* 0x000fe20003f65270 */
[----:B------:R-:W-:Y:S02]  /*66a0*/  @!P4 IMAD.MOV R247, RZ, RZ, -R247 ;  /* 0x000000fffff7c224 */ /* 0x000fe400078e0af7 */
[----:B------:R-:W-:Y:S01]  /*66b0*/  STL [R1+0x7c8], R101 ;  /* 0x0007c86501007387 */ /* 0x000fe20000100800 */
[----:B------:R-:W-:Y:S01]  /*66c0*/  @!P1 IMAD.MOV R221, RZ, RZ, -R221 ;  /* 0x000000ffffdd9224 */ /* 0x000fe200078e0add */
[----:B------:R-:W-:Y:S01]  /*66d0*/  ISETP.GE.U32.AND P4, PT, R0, 0x7fffff70, PT ;  /* 0x7fffff700000780c */ /* 0x000fe20003f86070 */
[----:B------:R-:W-:Y:S01]  /*66e0*/  @!P2 IMAD.MOV R225, RZ, RZ, -R225 ;  /* 0x000000ffffe1a224 */ /* 0x000fe200078e0ae1 */
[----:B------:R-:W-:Y:S01]  /*66f0*/  STL [R1+0x7c4], R100 ;  /* 0x0007c46401007387 */ /* 0x000fe20000100800 */
[----:B------:R-:W-:Y:S01]  /*6700*/  @!P5 IMAD.MOV R249, RZ, RZ, -R249 ;  /* 0x000000fffff9d224 */ /* 0x000fe200078e0af9 */
[----:B------:R-:W-:-:S02]  /*6710*/  IADD3 R4, R97, -0x5, RZ ;  /* 0xfffffffb61047810 */ /* 0x000fc40007ffe0ff */
[----:B------:R1:W-:Y:S01]  /*6720*/  STL [R1+0xa40], R199 ;  /* 0x000a40c701007387 */ /* 0x0003e20000100800 */
[----:B------:R-:W-:Y:S02]  /*6730*/  ISETP.NE.AND P5, PT, RZ, c[0x0][0x17c], PT ;  /* 0x00005f00ff007a0c */ /* 0x000fe40003fa5270 */
[----:B------:R-:W-:Y:S02]  /*6740*/  LOP3.LUT R0, RZ, c[0x0][0x17c], RZ, 0x33, !PT ;  /* 0x00005f00ff007a12 */ /* 0x000fe400078e33ff */
[----:B------:R-:W-:Y:S02]  /*6750*/  ISETP.GE.U32.AND P2, PT, R4, 0x7fffff7c, PT ;  /* 0x7fffff7c0400780c */ /* 0x000fe40003f46070 */
[----:B-1----:R-:W-:Y:S02]  /*6760*/  LOP3.LUT R199, R250, 0x7f, RZ, 0xc0, !PT ;  /* 0x0000007ffac77812 */ /* 0x002fe400078ec0ff */
[C---:B------:R-:W-:Y:S02]  /*6770*/  SEL R26, R0.reuse, R26, !P5 ;  /* 0x0000001a001a7207 */ /* 0x040fe40006800000 */
[----:B------:R-:W-:-:S02]  /*6780*/  SEL R2, R0, R2, !P5 ;  /* 0x0000000200027207 */ /* 0x000fc40006800000 */
[C---:B------:R-:W-:Y:S02]  /*6790*/  SEL R29, R0.reuse, R29, !P5 ;  /* 0x0000001d001d7207 */ /* 0x040fe40006800000 */
[C---:B------:R-:W-:Y:S02]  /*67a0*/  SEL R30, R0.reuse, R30, !P5 ;  /* 0x0000001e001e7207 */ /* 0x040fe40006800000 */
[C---:B------:R-:W-:Y:S02]  /*67b0*/  SEL R33, R0.reuse, R33, !P5 ;  /* 0x0000002100217207 */ /* 0x040fe40006800000 */
[C---:B------:R-:W-:Y:S02]  /*67c0*/  SEL R36, R0.reuse, R36, !P5 ;  /* 0x0000002400247207 */ /* 0x040fe40006800000 */
        /* <DEDUP_REMOVED lines=121> */
[----:B------:R-:W-:Y:S01]  /*6f60*/  SEL R251, R0, R251, !P5 ;  /* 0x000000fb00fb7207 */ /* 0x000fe20006800000 */
[----:B------:R-:W-:Y:S01]  /*6f70*/  IMAD R0, R199, c[0x0][0x18c], RZ ;  /* 0x00006300c7007a24 */ /* 0x000fe200078e02ff */
[----:B------:R-:W-:Y:S01]  /*6f80*/  IADD3 R4, R97, -0x9, RZ ;  /* 0xfffffff761047810 */ /* 0x000fe20007ffe0ff */
[----:B------:R-:W-:Y:S01]  /*6f90*/  IMAD R2, R2, c[0x0][0x190], RZ ;  /* 0x0000640002027a24 */ /* 0x000fe200078e02ff */
[----:B------:R-:W-:-:S02]  /*6fa0*/  @!P3 LOP3.LUT R3, RZ, c[0x0][0x178], RZ, 0x33, !PT ;  /* 0x00005e00ff03ba12 */ /* 0x000fc400078e33ff */
[----:B------:R-:W-:Y:S02]  /*6fb0*/  ISETP.GE.U32.AND P0, PT, R4, 0x7fffff78, PT ;  /* 0x7fffff780400780c */ /* 0x000fe40003f06070 */
[----:B------:R-:W-:Y:S02]  /*6fc0*/  IADD3 R4, R97, -0xd, RZ ;  /* 0xfffffff361047810 */ /* 0x000fe40007ffe0ff */
[----:B------:R-:W-:Y:S01]  /*6fd0*/  LEA R250, P3, R0, c[0x0][0x168], 0x2 ;  /* 0x00005a0000fa7a11 */ /* 0x000fe200078610ff */
[----:B------:R-:W-:Y:S01]  /*6fe0*/  IMAD R3, R3, c[0x0][0x184], RZ ;  /* 0x0000610003037a24 */ /* 0x000fe200078e02ff */
[----:B------:R-:W-:Y:S02]  /*6ff0*/  IADD3 R5, R97, -0x1, RZ ;  /* 0xffffffff61057810 */ /* 0x000fe40007ffe0ff */
[----:B------:R-:W-:Y:S02]  /*7000*/  ISETP.GE.U32.AND P6, PT, R4, 0x7fffff74, PT ;  /* 0x7fffff740400780c */ /* 0x000fe40003fc6070 */
[----:B------:R-:W-:-:S02]  /*7010*/  LEA.HI.X.SX32 R0, R0, c[0x0][0x16c], 0x2, P3 ;  /* 0x00005b0000007a11 */ /* 0x000fc400018f16ff */
[C---:B------:R-:W-:Y:S01]  /*7020*/  LEA R4, P3, R2.reuse, R250, 0x2 ;  /* 0x000000fa02047211 */ /* 0x040fe200078610ff */
[----:B------:R-:W-:Y:S01]  /*7030*/  IMAD.MOV.U32 R198, RZ, RZ, c[0x0][0x188] ;  /* 0x00006200ffc67624 */ /* 0x000fe200078e00ff */
[----:B------:R-:W-:Y:S01]  /*7040*/  ISETP.GE.U32.AND P1, PT, R5, 0x7fffff80, PT ;  /* 0x7fffff800500780c */ /* 0x000fe20003f26070 */
[----:B------:R1:W-:Y:S01]  /*7050*/  STL [R1+0x7c0], R98 ;  /* 0x0007c06201007387 */ /* 0x0003e20000100800 */
[----:B------:R-:W-:Y:S02]  /*7060*/  LEA.HI.X.SX32 R5, R2, R0, 0x2, P3 ;  /* 0x0000000002057211 */ /* 0x000fe400018f16ff */
[C---:B------:R-:W-:Y:S01]  /*7070*/  LEA R2, P3, R3.reuse, c[0x0][0x160], 0x2 ;  /* 0x0000580003027a11 */ /* 0x040fe200078610ff */
[----:B------:R2:W-:Y:S01]  /*7080*/  STL.64 [R1+0xab0], R40 ;  /* 0x000ab02801007387 */ /* 0x0005e20000100a00 */
[C---:B------:R-:W-:Y:S02]  /*7090*/  IMAD.SHL.U32 R132, R198.reuse, 0x2, RZ ;  /* 0x00000002c6847824 */ /* 0x040fe400078e00ff */
[----:B------:R-:W-:Y:S01]  /*70a0*/  LEA.HI.X.SX32 R3, R3, c[0x0][0x164], 0x2, P3 ;  /* 0x0000590003037a11 */ /* 0x000fe200018f16ff */
[----:B------:R3:W-:Y:S01]  /*70b0*/  STL.64 [R1+0xab8], R68 ;  /* 0x000ab84401007387 */ /* 0x0007e20000100a00 */
[----:B-1----:R-:W-:-:S02]  /*70c0*/  IMAD R98, R198, 0xc, RZ ;  /* 0x0000000cc6627824 */ /* 0x002fc400078e02ff */
[----:B------:R-:W-:-:S03]  /*70d0*/  IMAD R134, R198, 0x3, RZ ;  /* 0x00000003c6867824 */ /* 0x000fc600078e02ff */
[-C--:B--2---:R-:W-:Y:S02]  /*70e0*/  IADD3 R40, P3, R98, R2.reuse, RZ ;  /* 0x0000000262287210 */ /* 0x084fe40007f7e0ff */
[CC--:B---3--:R-:W-:Y:S01]  /*70f0*/  LEA R68, P5, R198.reuse, R2.reuse, 0x3 ;  /* 0x00000002c6447211 */ /* 0x0c8fe200078a18ff */
[----:B------:R-:W-:Y:S01]  /*7100*/  IMAD.SHL.U32 R97, R198, 0x4, RZ ;  /* 0x00000004c6617824 */ /* 0x000fe200078e00ff */
[-C--:B------:R-:W-:Y:S02]  /*7110*/  LEA.HI.X.SX32 R41, R134, R3.reuse, 0x2, P3 ;  /* 0x0000000386297211 */ /* 0x080fe400018f16ff */
[----:B------:R-:W-:Y:S01]  /*7120*/  LEA.HI.X.SX32 R69, R132, R3, 0x2, P5 ;  /* 0x0000000384457211 */ /* 0x000fe200028f16ff */
[----:B------:R-:W-:Y:S04]  /*7130*/  STL.64 [R1+0xa38], R4 ;  /* 0x000a380401007387 */ /* 0x000fe80000100a00 */
[----:B------:R1:W-:Y:S04]  /*7140*/  STL.64 [R1+0x3b8], R68 ;  /* 0x0003b84401007387 */ /* 0x0003e80000100a00 */
[----:B------:R2:W-:Y:S01]  /*7150*/  STL.64 [R1+0x3b0], R40 ;  /* 0x0003b02801007387 */ /* 0x0005e20000100a00 */
[----:B------:R-:W-:Y:S01]  /*7160*/  IMAD R100, R198, 0x14, RZ ;  /* 0x00000014c6647824 */ /* 0x000fe200078e02ff */
[----:B-1----:R-:W-:-:S02]  /*7170*/  IADD3 R68, P5, R97, R2, RZ ;  /* 0x0000000261447210 */ /* 0x002fc40007fbe0ff */
[C---:B--2---:R-:W-:Y:S02]  /*7180*/  LEA R40, P3, R198.reuse, R2, 0x4 ;  /* 0x00000002c6287211 */ /* 0x044fe400078620ff */
[CC--:B------:R-:W-:Y:S01]  /*7190*/  LEA.HI.X.SX32 R69, R198.reuse, R3.reuse, 0x2, P5 ;  /* 0x00000003c6457211 */ /* 0x0c0fe200028f16ff */
[C---:B------:R-:W-:Y:S01]  /*71a0*/  IMAD R101, R198.reuse, 0x18, RZ ;  /* 0x00000018c6657824 */ /* 0x040fe200078e02ff */
[----:B------:R-:W-:Y:S01]  /*71b0*/  LEA.HI.X.SX32 R41, R97, R3, 0x2, P3 ;  /* 0x0000000361297211 */ /* 0x000fe200018f16ff */
[C---:B------:R-:W-:Y:S02]  /*71c0*/  IMAD R136, R198.reuse, 0x5, RZ ;  /* 0x00000005c6887824 */ /* 0x040fe400078e02ff */
[----:B------:R1:W-:Y:S01]  /*71d0*/  STL.64 [R1+0x3c0], R68 ;  /* 0x0003c04401007387 */ /* 0x0003e20000100a00 */
[----:B------:R-:W-:-:S03]  /*71e0*/  IMAD R137, R198, 0x6, RZ ;  /* 0x00000006c6897824 */ /* 0x000fc600078e02ff */
[----:B------:R2:W-:Y:S01]  /*71f0*/  STL.64 [R1+0x3a8], R40 ;  /* 0x0003a82801007387 */ /* 0x0005e20000100a00 */
[----:B------:R-:W-:Y:S01]  /*7200*/  IMAD R102, R198, 0x1c, RZ ;  /* 0x0000001cc6667824 */ /* 0x000fe200078e02ff */
[-C--:B-1----:R-:W-:Y:S02]  /*7210*/  IADD3 R68, P5, R100, R2.reuse, RZ ;  /* 0x0000000264447210 */ /* 0x082fe40007fbe0ff */
[-C--:B--2---:R-:W-:Y:S02]  /*7220*/  IADD3 R40, P3, R101, R2.reuse, RZ ;  /* 0x0000000265287210 */ /* 0x084fe40007f7e0ff */
[-C--:B------:R-:W-:Y:S02]  /*7230*/  LEA.HI.X.SX32 R69, R136, R3.reuse, 0x2, P5 ;  /* 0x0000000388457211 */ /* 0x080fe400028f16ff */
[----:B------:R-:W-:Y:S02]  /*7240*/  LEA.HI.X.SX32 R41, R137, R3, 0x2, P3 ;  /* 0x0000000389297211 */ /* 0x000fe400018f16ff */
[----:B------:R-:W-:Y:S01]  /*7250*/  IADD3 R4, P5, R102, R2, RZ ;  /* 0x0000000266047210 */ /* 0x000fe20007fbe0ff */
[----:B------:R1:W-:Y:S01]  /*7260*/  STL.64 [R1+0x3a0], R68 ;  /* 0x0003a04401007387 */ /* 0x0003e20000100a00 */
[----:B------:R-:W-:-:S02]  /*7270*/  IMAD R138, R198, 0x7, RZ ;  /* 0x00000007c68a7824 */ /* 0x000fc400078e02ff */
[----:B------:R-:W-:Y:S02]  /*7280*/  IMAD.SHL.U32 R140, R198, 0x8, RZ ;  /* 0x00000008c68c7824 */ /* 0x000fe400078e00ff */
[----:B------:R-:W-:Y:S01]  /*7290*/  IMAD.MOV.U32 R136, RZ, RZ, R4 ;  /* 0x000000ffff887224 */ /* 0x000fe200078e0004 */
[----:B-1----:R-:W2:Y:S04]  /*72a0*/  LDL.LU.64 R68, [R1+0xab8] ;  /* 0x000ab80001447983 */ /* 0x002ea80000300a00 */
[----:B------:R1:W-:Y:S01]  /*72b0*/  STL.64 [R1+0x398], R40 ;  /* 0x0003982801007387 */ /* 0x0003e20000100a00 */
[----:B------:R-:W-:Y:S01]  /*72c0*/  IMAD.MOV.U32 R137, RZ, RZ, R5 ;  /* 0x000000ffff897224 */ /* 0x000fe200078e0005 */
[----:B------:R-:W-:Y:S01]  /*72d0*/  LEA.HI.X.SX32 R137, R138, R3, 0x2, P5 ;  /* 0x000000038a897211 */ /* 0x000fe200028f16ff */
[----:B------:R-:W-:-:S02]  /*72e0*/  IMAD R104, R198, 0x24, RZ ;  /* 0x00000024c6687824 */ /* 0x000fc400078e02ff */
[C---:B------:R-:W-:Y:S01]  /*72f0*/  IMAD R105, R198.reuse, 0x28, RZ ;  /* 0x00000028c6697824 */ /* 0x040fe200078e02ff */
[----:B-1----:R-:W3:Y:S04]  /*7300*/  LDL.LU.64 R40, [R1+0xab0] ;  /* 0x000ab00001287983 */ /* 0x002ee80000300a00 */
[----:B------:R1:W-:Y:S01]  /*7310*/  STL [R1+0x390], R4 ;  /* 0x0003900401007387 */ /* 0x0003e20000100800 */
[C---:B------:R-:W-:Y:S01]  /*7320*/  IMAD R141, R198.reuse, 0x9, RZ ;  /* 0x00000009c68d7824 */ /* 0x040fe200078e02ff */
[----:B-1----:R-:W-:-:S04]  /*7330*/  LEA R4, P3, R198, R2, 0x5 ;  /* 0x00000002c6047211 */ /* 0x002fc800078628ff */
[-C--:B------:R-:W-:Y:S01]  /*7340*/  LEA.HI.X.SX32 R5, R140, R3.reuse, 0x2, P3 ;  /* 0x000000038c057211 */ /* 0x080fe200018f16ff */
[----:B------:R1:W-:Y:S01]  /*7350*/  STL [R1+0x394], R137 ;  /* 0x0003948901007387 */ /* 0x0003e20000100800 */
[----:B------:R-:W-:Y:S01]  /*7360*/  IMAD R142, R198, 0xa, RZ ;  /* 0x0000000ac68e7824 */ /* 0x000fe200078e02ff */
[-C--:B------:R-:W-:Y:S02]  /*7370*/  IADD3 R136, P5, R104, R2.reuse, RZ ;  /* 0x0000000268887210 */ /* 0x080fe40007fbe0ff */
[----:B------:R4:W-:Y:S01]  /*7380*/  STL.64 [R1+0x388], R4 ;  /* 0x0003880401007387 */ /* 0x0009e20000100a00 */
[C---:B------:R-:W-:Y:S02]  /*7390*/  IMAD R106, R198.reuse, 0x2c, RZ ;  /* 0x0000002cc66a7824 */ /* 0x040fe400078e02ff */
[----:B------:R-:W-:Y:S01]  /*73a0*/  IMAD R108, R198, 0x30, RZ ;  /* 0x00000030c66c7824 */ /* 0x000fe200078e02ff */
[----:B-1----:R-:W-:Y:S02]  /*73b0*/  LEA.HI.X.SX32 R137, R141, R3, 0x2, P5 ;  /* 0x000000038d897211 */ /* 0x002fe400028f16ff */
[----:B----4-:R-:W-:-:S04]  /*73c0*/  IADD3 R4, P3, R105, R2, RZ ;  /* 0x0000000269047210 */ /* 0x010fc80007f7e0ff */
[----:B------:R-:W-:Y:S01]  /*73d0*/  LEA.HI.X.SX32 R5, R142, R3, 0x2, P3 ;  /* 0x000000038e057211 */ /* 0x000fe200018f16ff */
[C---:B------:R-:W-:Y:S01]  /*73e0*/  IMAD R144, R198.reuse, 0xb, RZ ;  /* 0x0000000bc6907824 */ /* 0x040fe200078e02ff */
[----:B------:R1:W-:Y:S04]  /*73f0*/  STL.64 [R1+0x380], R136 ;  /* 0x0003808801007387 */ /* 0x0003e80000100a00 */
[----:B------:R4:W-:Y:S01]  /*7400*/  STL.64 [R1+0x378], R4 ;  /* 0x0003780401007387 */ /* 0x0009e20000100a00 */
[----:B------:R-:W-:Y:S01]  /*7410*/  IMAD R109, R198, 0x34, RZ ;  /* 0x00000034c66d7824 */ /* 0x000fe200078e02ff */
[-C--:B-1----:R-:W-:Y:S02]  /*7420*/  IADD3 R136, P5, R106, R2.reuse, RZ ;  /* 0x000000026a887210 */ /* 0x082fe40007fbe0ff */
[----:B----4-:R-:W-:-:S02]  /*7430*/  IADD3 R4, P3, R108, R2, RZ ;  /* 0x000000026c047210 */ /* 0x010fc40007f7e0ff */
[-C--:B------:R-:W-:Y:S01]  /*7440*/  LEA.HI.X.SX32 R137, R144, R3.reuse, 0x2, P5 ;  /* 0x0000000390897211 */ /* 0x080fe200028f16ff */
[----:B------:R-:W-:Y:S01]  /*7450*/  IMAD R110, R198, 0x38, RZ ;  /* 0x00000038c66e7824 */ /* 0x000fe200078e02ff */
[----:B------:R-:W-:Y:S01]  /*7460*/  LEA.HI.X.SX32 R5, R98, R3, 0x2, P3 ;  /* 0x0000000362057211 */ /* 0x000fe200018f16ff */
[C---:B------:R-:W-:Y:S02]  /*7470*/  IMAD R145, R198.reuse, 0xd, RZ ;  /* 0x0000000dc6917824 */ /* 0x040fe400078e02ff */
[----:B------:R1:W-:Y:S01]  /*7480*/  STL.64 [R1+0x370], R136 ;  /* 0x0003708801007387 */ /* 0x0003e20000100a00 */
[----:B------:R-:W-:-:S03]  /*7490*/  IMAD R146, R198, 0xe, RZ ;  /* 0x0000000ec6927824 */ /* 0x000fc600078e02ff */
[----:B------:R4:W-:Y:S01]  /*74a0*/  STL.64 [R1+0x368], R4 ;  /* 0x0003680401007387 */ /* 0x0009e20000100a00 */
[----:B------:R-:W-:Y:S01]  /*74b0*/  IMAD R112, R198, 0x3c, RZ ;  /* 0x0000003cc6707824 */ /* 0x000fe200078e02ff */
[-C--:B-1----:R-:W-:Y:S02]  /*74c0*/  IADD3 R136, P5, R109, R2.reuse, RZ ;  /* 0x000000026d887210 */ /* 0x082fe40007fbe0ff */
[----:B----4-:R-:W-:Y:S02]  /*74d0*/  IADD3 R4, P3, R110, R2, RZ ;  /* 0x000000026e047210 */ /* 0x010fe40007f7e0ff */
[-C--:B------:R-:W-:Y:S02]  /*74e0*/  LEA.HI.X.SX32 R137, R145, R3.reuse, 0x2, P5 ;  /* 0x0000000391897211 */ /* 0x080fe400028f16ff */
[----:B------:R-:W-:Y:S01]  /*74f0*/  LEA.HI.X.SX32 R5, R146, R3, 0x2, P3 ;  /* 0x0000000392057211 */ /* 0x000fe200018f16ff */
[C---:B------:R-:W-:Y:S02]  /*7500*/  IMAD R148, R198.reuse, 0xf, RZ ;  /* 0x0000000fc6947824 */ /* 0x040fe400078e02ff */
[----:B------:R1:W-:Y:S01]  /*7510*/  STL.64 [R1+0x360], R136 ;  /* 0x0003608801007387 */ /* 0x0003e20000100a00 */
[----:B------:R-:W-:-:S03]  /*7520*/  IMAD.SHL.U32 R149, R198, 0x10, RZ ;  /* 0x00000010c6957824 */ /* 0x000fc600078e00ff */
[----:B------:R4:W-:Y:S01]  /*7530*/  STL.64 [R1+0x358], R4 ;  /* 0x0003580401007387 */ /* 0x0009e20000100a00 */
[----:B------:R-:W-:Y:S01]  /*7540*/  IMAD R113, R198, 0x44, RZ ;  /* 0x00000044c6717824 */ /* 0x000fe200078e02ff */
[-C--:B-1----:R-:W-:Y:S02]  /*7550*/  IADD3 R136, P5, R112, R2.reuse, RZ ;  /* 0x0000000270887210 */ /* 0x082fe40007fbe0ff */
[----:B----4-:R-:W-:Y:S02]  /*7560*/  LEA R4, P3, R198, R2, 0x6 ;  /* 0x00000002c6047211 */ /* 0x010fe400078630ff */
[-C--:B------:R-:W-:Y:S01]  /*7570*/  LEA.HI.X.SX32 R137, R148, R3.reuse, 0x2, P5 ;  /* 0x0000000394897211 */ /* 0x080fe200028f16ff */
        /* <DEDUP_REMOVED lines=8> */
[-C--:B----4-:R-:W-:Y:S02]  /*7600*/  IADD3 R4, P3, R114, R2.reuse, RZ ;  /* 0x0000000272047210 */ /* 0x090fe40007f7e0ff */
[-C--:B------:R-:W-:Y:S01]  /*7610*/  LEA.HI.X.SX32 R137, R150, R3.reuse, 0x2, P5 ;  /* 0x0000000396897211 */ /* 0x080fe200028f16ff */
[----:B------:R-:W-:Y:S01]  /*7620*/  IMAD R117, R198, 0x50, RZ ;  /* 0x00000050c6757824 */ /* 0x000fe200078e02ff */
[----:B------:R-:W-:Y:S01]  /*7630*/  LEA.HI.X.SX32 R5, R152, R3, 0x2, P3 ;  /* 0x0000000398057211 */ /* 0x000fe200018f16ff */
[C---:B------:R-:W-:Y:S02]  /*7640*/  IMAD R153, R198.reuse, 0x13, RZ ;  /* 0x00000013c6997824 */ /* 0x040fe400078e02ff */
[----:B------:R1:W-:Y:S04]  /*7650*/  STL.64 [R1+0x340], R136 ;  /* 0x0003408801007387 */ /* 0x0003e80000100a00 */
[----:B------:R4:W-:Y:S01]  /*7660*/  STL.64 [R1+0x338], R4 ;  /* 0x0003380401007387 */ /* 0x0009e20000100a00 */
[----:B------:R-:W-:Y:S01]  /*7670*/  IMAD R118, R198, 0x54, RZ ;  /* 0x00000054c6767824 */ /* 0x000fe200078e02ff */
[----:B-1----:R-:W-:-:S02]  /*7680*/  IADD3 R136, P5, R116, R2, RZ ;  /* 0x0000000274887210 */ /* 0x002fc40007fbe0ff */
[----:B----4-:R-:W-:Y:S02]  /*7690*/  IADD3 R4, P3, R117, R2, RZ ;  /* 0x0000000275047210 */ /* 0x010fe40007f7e0ff */
        /* <DEDUP_REMOVED lines=19> */
[-C--:B------:R-:W-:Y:S02]  /*77d0*/  LEA.HI.X.SX32 R137, R157, R3.reuse, 0x2, P5 ;  /* 0x000000039d897211 */ /* 0x080fe400028f16ff */
[----:B------:R-:W-:Y:S01]  /*77e0*/  LEA.HI.X.SX32 R5, R101, R3, 0x2, P3 ;  /* 0x0000000365057211 */ /* 0x000fe200018f16ff */
[C---:B------:R-:W-:Y:S02]  /*77f0*/  IMAD R124, R198.reuse, 0x64, RZ ;  /* 0x00000064c67c7824 */ /* 0x040fe400078e02ff */
[----:B------:R1:W-:Y:S01]  /*7800*/  STL.64 [R1+0x310], R136 ;  /* 0x0003108801007387 */ /* 0x0003e20000100a00 */
[C---:B------:R-:W-:Y:S02]  /*7810*/  IMAD R160, R198.reuse, 0x1a, RZ ;  /* 0x0000001ac6a07824 */ /* 0x040fe400078e02ff */
[C---:B------:R-:W-:Y:S01]  /*7820*/  IMAD R158, R198.reuse, 0x19, RZ ;  /* 0x00000019c69e7824 */ /* 0x040fe200078e02ff */
[----:B------:R4:W-:Y:S01]  /*7830*/  STL.64 [R1+0x308], R4 ;  /* 0x0003080401007387 */ /* 0x0009e20000100a00 */
[----:B------:R-:W-:-:S02]  /*7840*/  IMAD R126, R198, 0x6c, RZ ;  /* 0x0000006cc67e7824 */ /* 0x000fc400078e02ff */
[----:B------:R-:W-:Y:S01]  /*7850*/  IMAD R161, R198, 0x1b, RZ ;  /* 0x0000001bc6a17824 */ /* 0x000fe200078e02ff */
[-C--:B-1----:R-:W-:Y:S02]  /*7860*/  IADD3 R136, P5, R124, R2.reuse, RZ ;  /* 0x000000027c887210 */ /* 0x082fe40007fbe0ff */
[-C--:B----4-:R-:W-:Y:S01]  /*7870*/  IADD3 R4, P3, R125, R2.reuse, RZ ;  /* 0x000000027d047210 */ /* 0x090fe20007f7e0ff */
[----:B------:R-:W-:Y:S01]  /*7880*/  IMAD R128, R198, 0x70, RZ ;  /* 0x00000070c6807824 */ /* 0x000fe200078e02ff */
[-C--:B------:R-:W-:Y:S02]  /*7890*/  LEA.HI.X.SX32 R137, R158, R3.reuse, 0x2, P5 ;  /* 0x000000039e897211 */ /* 0x080fe400028f16ff */
[----:B------:R-:W-:Y:S02]  /*78a0*/  LEA.HI.X.SX32 R5, R160, R3, 0x2, P3 ;  /* 0x00000003a0057211 */ /* 0x000fe400018f16ff */
[----:B------:R-:W-:Y:S01]  /*78b0*/  IADD3 R100, P5, R126, R2, RZ ;  /* 0x000000027e647210 */ /* 0x000fe20007fbe0ff */
[----:B------:R-:W-:-:S02]  /*78c0*/  IMAD R129, R198, 0x74, RZ ;  /* 0x00000074c6817824 */ /* 0x000fc400078e02ff */
[----:B------:R1:W-:Y:S01]  /*78d0*/  STL.64 [R1+0x2f8], R4 ;  /* 0x0002f80401007387 */ /* 0x0003e20000100a00 */
[-C--:B------:R-:W-:Y:S01]  /*78e0*/  LEA.HI.X.SX32 R101, R161, R3.reuse, 0x2, P5 ;  /* 0x00000003a1657211 */ /* 0x080fe200028f16ff */
[C---:B------:R-:W-:Y:S02]  /*78f0*/  IMAD R162, R198.reuse, 0x1d, RZ ;  /* 0x0000001dc6a27824 */ /* 0x040fe400078e02ff */
[----:B------:R-:W-:Y:S01]  /*7900*/  STL.64 [R1+0x300], R136 ;  /* 0x0003008801007387 */ /* 0x000fe20000100a00 */
[----:B------:R-:W-:Y:S01]  /*7910*/  IMAD R130, R198, 0x78, RZ ;  /* 0x00000078c6827824 */ /* 0x000fe200078e02ff */
[----:B-1----:R-:W-:Y:S02]  /*7920*/  IADD3 R4, P3, R128, R2, RZ ;  /* 0x0000000280047210 */ /* 0x002fe40007f7e0ff */
[----:B------:R1:W-:Y:S02]  /*7930*/  STL.64 [R1+0x2f0], R100 ;  /* 0x0002f06401007387 */ /* 0x0003e40000100a00 */
[----:B------:R-:W-:Y:S01]  /*7940*/  LEA.HI.X.SX32 R5, R102, R3, 0x2, P3 ;  /* 0x0000000366057211 */ /* 0x000fe200018f16ff */
[----:B------:R-:W-:-:S02]  /*7950*/  IMAD R164, R198, 0x1e, RZ ;  /* 0x0000001ec6a47824 */ /* 0x000fc400078e02ff */
[----:B------:R-:W-:Y:S02]  /*7960*/  IMAD R133, R198, 0x7c, RZ ;  /* 0x0000007cc6857824 */ /* 0x000fe400078e02ff */
[----:B------:R4:W-:Y:S01]  /*7970*/  STL.64 [R1+0x2e8], R4 ;  /* 0x0002e80401007387 */ /* 0x0009e20000100a00 */
[----:B-1----:R-:W-:-:S04]  /*7980*/  IADD3 R100, P5, R129, R2, RZ ;  /* 0x0000000281647210 */ /* 0x002fc80007fbe0ff */
[-C--:B------:R-:W-:Y:S02]  /*7990*/  LEA.HI.X.SX32 R101, R162, R3.reuse, 0x2, P5 ;  /* 0x00000003a2657211 */ /* 0x080fe400028f16ff */
[-C--:B----4-:R-:W-:Y:S01]  /*79a0*/  IADD3 R4, P3, R130, R2.reuse, RZ ;  /* 0x0000000282047210 */ /* 0x090fe20007f7e0ff */
[----:B------:R-:W-:Y:S02]  /*79b0*/  IMAD R166, R198, 0x1f, RZ ;  /* 0x0000001fc6a67824 */ /* 0x000fe400078e02ff */
[----:B------:R1:W-:Y:S01]  /*79c0*/  STL.64 [R1+0x2e0], R100 ;  /* 0x0002e06401007387 */ /* 0x0003e20000100a00 */
[----:B------:R-:W-:Y:S01]  /*79d0*/  LEA.HI.X.SX32 R5, R164, R3, 0x2, P3 ;  /* 0x00000003a4057211 */ /* 0x000fe200018f16ff */
[C---:B------:R-:W-:Y:S02]  /*79e0*/  IMAD.SHL.U32 R169, R198.reuse, 0x20, RZ ;  /* 0x00000020c6a97824 */ /* 0x040fe400078e00ff */
[----:B------:R-:W-:Y:S02]  /*79f0*/  IMAD R165, R198, 0x84, RZ ;  /* 0x00000084c6a57824 */ /* 0x000fe400078e02ff */
[----:B------:R4:W-:Y:S01]  /*7a00*/  STL.64 [R1+0x2d8], R4 ;  /* 0x0002d80401007387 */ /* 0x0009e20000100a00 */
[----:B-1----:R-:W-:-:S04]  /*7a10*/  IADD3 R100, P5, R133, R2, RZ ;  /* 0x0000000285647210 */ /* 0x002fc80007fbe0ff */
[-C--:B------:R-:W-:Y:S02]  /*7a20*/  LEA.HI.X.SX32 R101, R166, R3.reuse, 0x2, P5 ;  /* 0x00000003a6657211 */ /* 0x080fe400028f16ff */
[C---:B----4-:R-:W-:Y:S01]  /*7a30*/  LEA R4, P3, R198.reuse, R2, 0x7 ;  /* 0x00000002c6047211 */ /* 0x050fe200078638ff */
[C---:B------:R-:W-:Y:S02]  /*7a40*/  IMAD R172, R198.reuse, 0x21, RZ ;  /* 0x00000021c6ac7824 */ /* 0x040fe400078e02ff */
[----:B------:R1:W-:Y:S01]  /*7a50*/  STL.64 [R1+0x2d0], R100 ;  /* 0x0002d06401007387 */ /* 0x0003e20000100a00 */
[C---:B------:R-:W-:Y:S01]  /*7a60*/  IMAD R168, R198.reuse, 0x88, RZ ;  /* 0x00000088c6a87824 */ /* 0x040fe200078e02ff */
[----:B------:R-:W-:Y:S01]  /*7a70*/  LEA.HI.X.SX32 R5, R169, R3, 0x2, P3 ;  /* 0x00000003a9057211 */ /* 0x000fe200018f16ff */
[C---:B------:R-:W-:Y:S02]  /*7a80*/  IMAD R174, R198.reuse, 0x22, RZ ;  /* 0x00000022c6ae7824 */ /* 0x040fe400078e02ff */
[----:B------:R-:W-:-:S02]  /*7a90*/  IMAD R170, R198, 0x8c, RZ ;  /* 0x0000008cc6aa7824 */ /* 0x000fc400078e02ff */
[----:B------:R4:W-:Y:S01]  /*7aa0*/  STL.64 [R1+0x2c8], R4 ;  /* 0x0002c80401007387 */ /* 0x0009e20000100a00 */
[----:B-1----:R-:W-:-:S04]  /*7ab0*/  IADD3 R100, P5, R165, R2, RZ ;  /* 0x00000002a5647210 */ /* 0x002fc80007fbe0ff */
[-C--:B------:R-:W-:Y:S02]  /*7ac0*/  LEA.HI.X.SX32 R101, R172, R3.reuse, 0x2, P5 ;  /* 0x00000003ac657211 */ /* 0x080fe400028f16ff */
[----:B----4-:R-:W-:Y:S01]  /*7ad0*/  IADD3 R4, P3, R168, R2, RZ ;  /* 0x00000002a8047210 */ /* 0x010fe20007f7e0ff */
[C---:B------:R-:W-:Y:S02]  /*7ae0*/  IMAD R177, R198.reuse, 0x23, RZ ;  /* 0x00000023c6b17824 */ /* 0x040fe400078e02ff */
[----:B------:R1:W-:Y:S01]  /*7af0*/  STL.64 [R1+0x2c0], R100 ;  /* 0x0002c06401007387 */ /* 0x0003e20000100a00 */
[----:B------:R-:W-:Y:S01]  /*7b00*/  IMAD R173, R198, 0x90, RZ ;  /* 0x00000090c6ad7824 */ /* 0x000fe200078e02ff */
[----:B------:R-:W-:Y:S01]  /*7b10*/  LEA.HI.X.SX32 R5, R174, R3, 0x2, P3 ;  /* 0x00000003ae057211 */ /* 0x000fe200018f16ff */
[----:B------:R-:W-:-:S04]  /*7b20*/  IMAD R176, R198, 0x94, RZ ;  /* 0x00000094c6b07824 */ /* 0x000fc800078e02ff */
        /* <DEDUP_REMOVED lines=127> */
[-C--:B----4-:R-:W-:Y:S01]  /*8320*/  IADD3 R4, P3, R234, R2.reuse, RZ ;  /* 0x00000002ea047210 */ /* 0x090fe20007f7e0ff */
[C---:B------:R-:W-:Y:S02]  /*8330*/  IMAD R239, R198.reuse, 0x3f, RZ ;  /* 0x0000003fc6ef7824 */ /* 0x040fe400078e02ff */
        /* <DEDUP_REMOVED lines=15> */
[----:B------:R-:W-:Y:S01]  /*8430*/  IMAD R252, R198, 0x43, RZ ;  /* 0x00000043c6fc7824 */ /* 0x000fe200078e02ff */
[----:B-1----:R-:W-:-:S04]  /*8440*/  IADD3 R100, P5, R238, R2, RZ ;  /* 0x00000002ee647210 */ /* 0x002fc80007fbe0ff */
[-C--:B------:R-:W-:Y:S02]  /*8450*/  LEA.HI.X.SX32 R101, R243, R3.reuse, 0x2, P5 ;  /* 0x00000003f3657211 */ /* 0x080fe400028f16ff */
[-C--:B------:R-:W-:Y:S02]  /*8460*/  IADD3 R104, P5, R242, R2.reuse, RZ ;  /* 0x00000002f2687210 */ /* 0x080fe40007fbe0ff */
[----:B----4-:R-:W-:Y:S01]  /*8470*/  IADD3 R4, P3, R240, R2, RZ ;  /* 0x00000002f0047210 */ /* 0x010fe20007f7e0ff */
[----:B------:R-:W-:Y:S01]  /*8480*/  IMAD R244, R198, 0x110, RZ ;  /* 0x00000110c6f47824 */ /* 0x000fe200078e02ff */
[-C--:B------:R-:W-:Y:S02]  /*8490*/  LEA.HI.X.SX32 R105, R252, R3.reuse, 0x2, P5 ;  /* 0x00000003fc697211 */ /* 0x080fe400028f16ff */
[----:B------:R-:W-:Y:S01]  /*84a0*/  LEA.HI.X.SX32 R5, R246, R3, 0x2, P3 ;  /* 0x00000003f6057211 */ /* 0x000fe200018f16ff */
[----:B------:R-:W-:Y:S02]  /*84b0*/  IMAD R248, R198, 0x114, RZ ;  /* 0x00000114c6f87824 */ /* 0x000fe400078e02ff */
[----:B------:R-:W-:Y:S01]  /*84c0*/  IMAD.MOV.U32 R134, RZ, RZ, c[0x0][0x188] ;  /* 0x00006200ff867624 */ /* 0x000fe200078e00ff */
[----:B------:R1:W-:Y:S01]  /*84d0*/  STL.64 [R1+0x1c0], R100 ;  /* 0x0001c06401007387 */ /* 0x0003e20000100a00 */
[----:B------:R-:W-:-:S02]  /*84e0*/  IMAD.MOV.U32 R132, RZ, RZ, c[0x0][0x188] ;  /* 0x00006200ff847624 */ /* 0x000fc400078e00ff */
[----:B------:R-:W-:Y:S01]  /*84f0*/  IMAD R134, R134, 0x45, RZ ;  /* 0x0000004586867824 */ /* 0x000fe200078e02ff */
[----:B------:R4:W-:Y:S04]  /*8500*/  STL.64 [R1+0x1b8], R4 ;  /* 0x0001b80401007387 */ /* 0x0009e80000100a00 */
[----:B------:R2:W-:Y:S01]  /*8510*/  STL.64 [R1+0x1b0], R104 ;  /* 0x0001b06801007387 */ /* 0x0005e20000100a00 */
[----:B-1----:R-:W-:Y:S01]  /*8520*/  IADD3 R100, P3, R244, R2, RZ ;  /* 0x00000002f4647210 */ /* 0x002fe20007f7e0ff */
[----:B------:R-:W-:Y:S02]  /*8530*/  IMAD R132, R132, 0x11c, RZ ;  /* 0x0000011c84847824 */ /* 0x000fe400078e02ff */
[----:B----4-:R-:W-:Y:S01]  /*8540*/  IMAD.MOV.U32 R5, RZ, RZ, c[0x0][0x188] ;  /* 0x00006200ff057624 */ /* 0x010fe200078e00ff */
[----:B------:R-:W-:-:S02]  /*8550*/  LEA.HI.X.SX32 R101, R113, R3, 0x2, P3 ;  /* 0x0000000371657211 */ /* 0x000fc400018f16ff */
[----:B--2---:R-:W-:Y:S01]  /*8560*/  IADD3 R104, P5, R248, R2, RZ ;  /* 0x00000002f8687210 */ /* 0x004fe20007fbe0ff */
[----:B------:R-:W-:-:S03]  /*8570*/  IMAD R5, R5, 0x118, RZ ;  /* 0x0000011805057824 */ /* 0x000fc600078e02ff */
[-C--:B------:R-:W-:Y:S01]  /*8580*/  LEA.HI.X.SX32 R105, R134, R3.reuse, 0x2, P5 ;  /* 0x0000000386697211 */ /* 0x080fe200028f16ff */
[----:B------:R-:W-:Y:S01]  /*8590*/  IMAD.MOV.U32 R4, RZ, RZ, c[0x0][0x188] ;  /* 0x00006200ff047624 */ /* 0x000fe200078e00ff */
[----:B------:R1:W-:Y:S04]  /*85a0*/  STL.64 [R1+0x1a8], R100 ;  /* 0x0001a86401007387 */ /* 0x0003e80000100a00 */
[----:B------:R2:W-:Y:S01]  /*85b0*/  STL.64 [R1+0x1a0], R104 ;  /* 0x0001a06801007387 */ /* 0x0005e20000100a00 */
[----:B------:R-:W-:Y:S01]  /*85c0*/  IMAD R4, R4, 0x46, RZ ;  /* 0x0000004604047824 */ /* 0x000fe200078e02ff */
[-C--:B-1----:R-:W-:Y:S02]  /*85d0*/  IADD3 R100, P3, R5, R2.reuse, RZ ;  /* 0x0000000205647210 */ /* 0x082fe40007f7e0ff */
[----:B--2---:R-:W-:Y:S01]  /*85e0*/  IADD3 R104, P5, R132, R2, RZ ;  /* 0x0000000284687210 */ /* 0x004fe20007fbe0ff */
[----:B------:R-:W-:Y:S01]  /*85f0*/  IMAD.MOV.U32 R132, RZ, RZ, c[0x0][0x188] ;  /* 0x00006200ff847624 */ /* 0x000fe200078e00ff */
[----:B------:R-:W-:Y:S01]  /*8600*/  LEA.HI.X.SX32 R101, R4, R3, 0x2, P3 ;  /* 0x0000000304657211 */ /* 0x000fe200018f16ff */
[----:B------:R-:W-:-:S02]  /*8610*/  IMAD.MOV.U32 R5, RZ, RZ, c[0x0][0x188] ;  /* 0x00006200ff057624 */ /* 0x000fc400078e00ff */
[----:B------:R-:W-:Y:S02]  /*8620*/  IMAD R132, R132, 0x47, RZ ;  /* 0x0000004784847824 */ /* 0x000fe400078e02ff */
[----:B------:R-:W-:Y:S02]  /*8630*/  IMAD.MOV.U32 R4, RZ, RZ, c[0x0][0x188] ;  /* 0x00006200ff047624 */ /* 0x000fe400078e00ff */
[----:B------:R-:W-:Y:S01]  /*8640*/  IMAD R5, R5, 0x120, RZ ;  /* 0x0000012005057824 */ /* 0x000fe200078e02ff */
[----:B------:R-:W-:Y:S01]  /*8650*/  LEA.HI.X.SX32 R105, R132, R3, 0x2, P5 ;  /* 0x0000000384697211 */ /* 0x000fe200028f16ff */
[----:B------:R-:W-:Y:S02]  /*8660*/  IMAD R4, R4, 0x124, RZ ;  /* 0x0000012404047824 */ /* 0x000fe400078e02ff */
[----:B------:R-:W-:Y:S01]  /*8670*/  IMAD.MOV.U32 R134, RZ, RZ, c[0x0][0x188] ;  /* 0x00006200ff867624 */ /* 0x000fe200078e00ff */
[----:B------:R1:W-:Y:S01]  /*8680*/  STL.64 [R1+0x198], R100 ;  /* 0x0001986401007387 */ /* 0x0003e20000100a00 */
[----:B------:R-:W-:-:S02]  /*8690*/  IMAD.MOV.U32 R132, RZ, RZ, c[0x0][0x188] ;  /* 0x00006200ff847624 */ /* 0x000fc400078e00ff */
[----:B------:R-:W-:Y:S01]  /*86a0*/  IMAD R134, R134, 0x49, RZ ;  /* 0x0000004986867824 */ /* 0x000fe200078e02ff */
[----:B------:R2:W-:Y:S01]  /*86b0*/  STL.64 [R1+0x190], R104 ;  /* 0x0001906801007387 */ /* 0x0005e20000100a00 */
[----:B------:R-:W-:Y:S01]  /*86c0*/  IMAD R132, R132, 0x12c, RZ ;  /* 0x0000012c84847824 */ /* 0x000fe200078e02ff */
[-C--:B-1----:R-:W-:Y:S01]  /*86d0*/  IADD3 R100, P3, R5, R2.reuse, RZ ;  /* 0x0000000205647210 */ /* 0x082fe20007f7e0ff */
[----:B------:R-:W-:Y:S01]  /*86e0*/  IMAD.MOV.U32 R5, RZ, RZ, c[0x0][0x188] ;  /* 0x00006200ff057624 */ /* 0x000fe200078e00ff */
[----:B--2---:R-:W-:Y:S02]  /*86f0*/  IADD3 R104, P5, R4, R2, RZ ;  /* 0x0000000204687210 */ /* 0x004fe40007fbe0ff */
[-C--:B------:R-:W-:Y:S02]  /*8700*/  LEA.HI.X.SX32 R101, R114, R3.reuse, 0x2, P3 ;  /* 0x0000000372657211 */ /* 0x080fe400018f16ff */
[----:B------:R-:W-:Y:S01]  /*8710*/  LEA.HI.X.SX32 R105, R134, R3, 0x2, P5 ;  /* 0x0000000386697211 */ /* 0x000fe200028f16ff */
[----:B------:R-:W-:-:S02]  /*8720*/  IMAD R5, R5, 0x128, RZ ;  /* 0x0000012805057824 */ /* 0x000fc400078e02ff */
[----:B------:R-:W-:Y:S01]  /*8730*/  IMAD.MOV.U32 R4, RZ, RZ, c[0x0][0x188] ;  /* 0x00006200ff047624 */ /* 0x000fe200078e00ff */
[----:B------:R1:W-:Y:S04]  /*8740*/  STL.64 [R1+0x188], R100 ;  /* 0x0001886401007387 */ /* 0x0003e80000100a00 */
[----:B------:R2:W-:Y:S01]  /*8750*/  STL.64 [R1+0x180], R104 ;  /* 0x0001806801007387 */ /* 0x0005e20000100a00 */
[----:B------:R-:W-:Y:S01]  /*8760*/  IMAD R4, R4, 0x4a, RZ ;  /* 0x0000004a04047824 */ /* 0x000fe200078e02ff */
[-C--:B-1----:R-:W-:Y:S02]  /*8770*/  IADD3 R100, P3, R5, R2.reuse, RZ ;  /* 0x0000000205647210 */ /* 0x082fe40007f7e0ff */
[----:B--2---:R-:W-:Y:S01]  /*8780*/  IADD3 R104, P5, R132, R2, RZ ;  /* 0x0000000284687210 */ /* 0x004fe20007fbe0ff */
[----:B------:R-:W-:-:S02]  /*8790*/  IMAD.MOV.U32 R132, RZ, RZ, c[0x0][0x188] ;  /* 0x00006200ff847624 */ /* 0x000fc400078e00ff */
[----:B------:R-:W-:Y:S01]  /*87a0*/  IMAD.MOV.U32 R5, RZ, RZ, c[0x0][0x188] ;  /* 0x00006200ff057624 */ /* 0x000fe200078e00ff */
[-C--:B------:R-:W-:Y:S01]  /*87b0*/  LEA.HI.X.SX32 R101, R4, R3.reuse, 0x2, P3 ;  /* 0x0000000304657211 */ /* 0x080fe200018f16ff */
[----:B------:R-:W-:Y:S02]  /*87c0*/  IMAD R132, R132, 0x4b, RZ ;  /* 0x0000004b84847824 */ /* 0x000fe400078e02ff */
[----:B------:R-:W-:Y:S02]  /*87d0*/  IMAD.MOV.U32 R4, RZ, RZ, c[0x0][0x188] ;  /* 0x00006200ff047624 */ /* 0x000fe400078e00ff */
[----:B------:R-:W-:Y:S01]  /*87e0*/  IMAD R5, R5, 0x130, RZ ;  /* 0x0000013005057824 */ /* 0x000fe200078e02ff */
[----:B------:R-:W-:Y:S01]  /*87f0*/  LEA.HI.X.SX32 R105, R132, R3, 0x2, P5 ;  /* 0x0000000384697211 */ /* 0x000fe200028f16ff */
[----:B------:R-:W-:Y:S01]  /*8800*/  IMAD R4, R4, 0x134, RZ ;  /* 0x0000013404047824 */ /* 0x000fe200078e02ff */
[----:B------:R1:W-:Y:S01]  /*8810*/  STL.64 [R1+0x178], R100 ;  /* 0x0001786401007387 */ /* 0x0003e20000100a00 */
[----:B------:R-:W-:-:S02]  /*8820*/  IMAD.MOV.U32 R134, RZ, RZ, c[0x0][0x188] ;  /* 0x00006200ff867624 */ /* 0x000fc400078e00ff */
[----:B------:R-:W-:Y:S01]  /*8830*/  IMAD.MOV.U32 R132, RZ, RZ, c[0x0][0x188] ;  /* 0x00006200ff847624 */ /* 0x000fe200078e00ff */
[----:B------:R2:W-:Y:S01]  /*8840*/  STL.64 [R1+0x170], R104 ;  /* 0x0001706801007387 */ /* 0x0005e20000100a00 */
[----:B------:R-:W-:Y:S02]  /*8850*/  IMAD R134, R134, 0x4d, RZ ;  /* 0x0000004d86867824 */ /* 0x000fe400078e02ff */
[----:B------:R-:W-:Y:S01]  /*8860*/  IMAD R132, R132, 0x13c, RZ ;  /* 0x0000013c84847824 */ /* 0x000fe200078e02ff */
[-C--:B-1----:R-:W-:Y:S01]  /*8870*/  IADD3 R100, P3, R5, R2.reuse, RZ ;  /* 0x0000000205647210 */ /* 0x082fe20007f7e0ff */
[----:B------:R-:W-:Y:S01]  /*8880*/  IMAD.MOV.U32 R5, RZ, RZ, c[0x0][0x188] ;  /* 0x00006200ff057624 */ /* 0x000fe200078e00ff */
[----:B--2---:R-:W-:-:S03]  /*8890*/  IADD3 R104, P5, R4, R2, RZ ;  /* 0x0000000204687210 */ /* 0x004fc60007fbe0ff */
[----:B------:R-:W-:Y:S01]  /*88a0*/  IMAD R5, R5, 0x138, RZ ;  /* 0x0000013805057824 */ /* 0x000fe200078e02ff */
[-C--:B------:R-:W-:Y:S01]  /*88b0*/  LEA.HI.X.SX32 R101, R116, R3.reuse, 0x2, P3 ;  /* 0x0000000374657211 */ /* 0x080fe200018f16ff */
[----:B------:R-:W-:Y:S01]  /*88c0*/  IMAD.MOV.U32 R4, RZ, RZ, c[0x0][0x188] ;  /* 0x00006200ff047624 */ /* 0x000fe200078e00ff */
[----:B------:R-:W-:Y:S02]  /*88d0*/  LEA.HI.X.SX32 R105, R134, R3, 0x2, P5 ;  /* 0x0000000386697211 */ /* 0x000fe400028f16ff */
[----:B------:R-:W-:Y:S01]  /*88e0*/  IADD3 R108, P5, R132, R2, RZ ;  /* 0x00000002846c7210 */ /* 0x000fe20007fbe0ff */
[----:B------:R1:W-:Y:S01]  /*88f0*/  STL.64 [R1+0x168], R100 ;  /* 0x0001686401007387 */ /* 0x0003e20000100a00 */
[----:B------:R-:W-:Y:S02]  /*8900*/  IMAD R4, R4, 0x4e, RZ ;  /* 0x0000004e04047824 */ /* 0x000fe400078e02ff */
[----:B------:R-:W-:-:S04]  /*8910*/  IMAD.MOV.U32 R132, RZ, RZ, c[0x0][0x188] ;  /* 0x00006200ff847624 */ /* 0x000fc800078e00ff */
[----:B------:R-:W-:Y:S01]  /*8920*/  IMAD R132, R132, 0x4f, RZ ;  /* 0x0000004f84847824 */ /* 0x000fe200078e02ff */
[----:B-1----:R-:W-:Y:S01]  /*8930*/  IADD3 R100, P3, R5, R2, RZ ;  /* 0x0000000205647210 */ /* 0x002fe20007f7e0ff */
[----:B------:R-:W-:-:S03]  /*8940*/  IMAD.MOV.U32 R5, RZ, RZ, c[0x0][0x188] ;  /* 0x00006200ff057624 */ /* 0x000fc600078e00ff */
[-C--:B------:R-:W-:Y:S01]  /*8950*/  LEA.HI.X.SX32 R101, R4, R3.reuse, 0x2, P3 ;  /* 0x0000000304657211 */ /* 0x080fe200018f16ff */
[----:B------:R-:W-:Y:S02]  /*8960*/  IMAD.MOV.U32 R4, RZ, RZ, c[0x0][0x188] ;  /* 0x00006200ff047624 */ /* 0x000fe400078e00ff */
[----:B------:R-:W-:Y:S01]  /*8970*/  IMAD R5, R5, 0x140, RZ ;  /* 0x0000014005057824 */ /* 0x000fe200078e02ff */
[----:B------:R-:W-:Y:S01]  /*8980*/  LEA.HI.X.SX32 R109, R132, R3, 0x2, P5 ;  /* 0x00000003846d7211 */ /* 0x000fe200028f16ff */
[----:B------:R-:W-:Y:S01]  /*8990*/  IMAD R4, R4, 0x144, RZ ;  /* 0x0000014404047824 */ /* 0x000fe200078e02ff */
[----:B------:R1:W-:Y:S01]  /*89a0*/  STL.64 [R1+0x160], R104 ;  /* 0x0001606801007387 */ /* 0x0003e20000100a00 */
[----:B------:R-:W-:-:S03]  /*89b0*/  IMAD.MOV.U32 R134, RZ, RZ, c[0x0][0x188] ;  /* 0x00006200ff867624 */ /* 0x000fc600078e00ff */
[----:B------:R-:W-:Y:S01]  /*89c0*/  STL.64 [R1+0x158], R100 ;  /* 0x0001586401007387 */ /* 0x000fe20000100a00 */
[----:B------:R-:W-:-:S03]  /*89d0*/  IMAD R134, R134, 0x51, RZ ;  /* 0x0000005186867824 */ /* 0x000fc600078e02ff */
[----:B------:R2:W-:Y:S01]  /*89e0*/  STL.64 [R1+0x150], R108 ;  /* 0x0001506c01007387 */ /* 0x0005e20000100a00 */
[-C--:B-1----:R-:W-:Y:S01]  /*89f0*/  IADD3 R104, P3, R5, R2.reuse, RZ ;  /* 0x0000000205687210 */ /* 0x082fe20007f7e0ff */
[----:B------:R-:W-:Y:S02]  /*8a00*/  IMAD.MOV.U32 R5, RZ, RZ, c[0x0][0x188] ;  /* 0x00006200ff057624 */ /* 0x000fe400078e00ff */
[----:B------:R-:W-:Y:S01]  /*8a10*/  IMAD.MOV.U32 R132, RZ, RZ, c[0x0][0x188] ;  /* 0x00006200ff847624 */ /* 0x000fe200078e00ff */
[-C--:B------:R-:W-:Y:S01]  /*8a20*/  LEA.HI.X.SX32 R105, R117, R3.reuse, 0x2, P3 ;  /* 0x0000000375697211 */ /* 0x080fe200018f16ff */
[----:B------:R-:W-:Y:S01]  /*8a30*/  IMAD R5, R5, 0x148, RZ ;  /* 0x0000014805057824 */ /* 0x000fe200078e02ff */
[----:B--2---:R-:W-:Y:S01]  /*8a40*/  IADD3 R108, P5, R4, R2, RZ ;  /* 0x00000002046c7210 */ /* 0x004fe20007fbe0ff */
[----:B------:R-:W-:Y:S02]  /*8a50*/  IMAD.MOV.U32 R4, RZ, RZ, c[0x0][0x188] ;  /* 0x00006200ff047624 */ /* 0x000fe400078e00ff */
[----:B------:R1:W-:Y:S01]  /*8a60*/  STL.64 [R1+0x148], R104 ;  /* 0x0001486801007387 */ /* 0x0003e20000100a00 */
[----:B------:R-:W-:Y:S01]  /*8a70*/  IMAD R132, R132, 0x14c, RZ ;  /* 0x0000014c84847824 */ /* 0x000fe200078e02ff */
[----:B------:R-:W-:Y:S01]  /*8a80*/  LEA.HI.X.SX32 R109, R134, R3, 0x2, P5 ;  /* 0x00000003866d7211 */ /* 0x000fe200028f16ff */
[----:B------:R-:W-:-:S04]  /*8a90*/  IMAD R4, R4, 0x52, RZ ;  /* 0x0000005204047824 */ /* 0x000fc800078e02ff */
[----:B------:R2:W-:Y:S01]  /*8aa0*/  STL.64 [R1+0x140], R108 ;  /* 0x0001406c01007387 */ /* 0x0005e20000100a00 */
[----:B-1----:R-:W-:Y:S01]  /*8ab0*/  IADD3 R104, P3, R5, R2, RZ ;  /* 0x0000000205687210 */ /* 0x002fe20007f7e0ff */
[----:B------:R-:W-:-:S03]  /*8ac0*/  IMAD.MOV.U32 R5, RZ, RZ, c[0x0][0x188] ;  /* 0x00006200ff057624 */ /* 0x000fc600078e00ff */
[-C--:B------:R-:W-:Y:S01]  /*8ad0*/  LEA.HI.X.SX32 R105, R4, R3.reuse, 0x2, P3 ;  /* 0x0000000304697211 */ /* 0x080fe200018f16ff */
[----:B------:R-:W-:Y:S01]  /*8ae0*/  IMAD.MOV.U32 R4, RZ, RZ, c[0x0][0x188] ;  /* 0x00006200ff047624 */ /* 0x000fe200078e00ff */
[----:B--2---:R-:W-:Y:S01]  /*8af0*/  IADD3 R108, P5, R132, R2, RZ ;  /* 0x00000002846c7210 */ /* 0x004fe20007fbe0ff */
[----:B------:R-:W-:Y:S02]  /*8b00*/  IMAD.MOV.U32 R132, RZ, RZ, c[0x0][0x188] ;  /* 0x00006200ff847624 */ /* 0x000fe400078e00ff */
[----:B------:R-:W-:Y:S02]  /*8b10*/  IMAD R5, R5, 0x150, RZ ;  /* 0x0000015005057824 */ /* 0x000fe400078e02ff */
[----:B------:R-:W-:Y:S02]  /*8b20*/  IMAD R132, R132, 0x53, RZ ;  /* 0x0000005384847824 */ /* 0x000fe400078e02ff */
[----:B------:R-:W-:Y:S02]  /*8b30*/  IMAD R4, R4, 0x154, RZ ;  /* 0x0000015404047824 */ /* 0x000fe400078e02ff */
[----:B------:R-:W-:Y:S01]  /*8b40*/  IMAD.MOV.U32 R134, RZ, RZ, c[0x0][0x188] ;  /* 0x00006200ff867624 */ /* 0x000fe200078e00ff */
[----:B------:R1:W-:Y:S01]  /*8b50*/  STL.64 [R1+0x138], R104 ;  /* 0x0001386801007387 */ /* 0x0003e20000100a00 */
[----:B------:R-:W-:-:S02]  /*8b60*/  LEA.HI.X.SX32 R109, R132, R3, 0x2, P5 ;  /* 0x00000003846d7211 */ /* 0x000fc400028f16ff */
[----:B------:R-:W-:Y:S01]  /*8b70*/  IMAD R134, R134, 0x55, RZ ;  /* 0x0000005586867824 */ /* 0x000fe200078e02ff */
[-C--:B------:R-:W-:Y:S01]  /*8b80*/  IADD3 R112, P5, R4, R2.reuse, RZ ;  /* 0x0000000204707210 */ /* 0x080fe20007fbe0ff */
[----:B------:R-:W-:Y:S01]  /*8b90*/  IMAD.MOV.U32 R132, RZ, RZ, c[0x0][0x188] ;  /* 0x00006200ff847624 */ /* 0x000fe200078e00ff */
[----:B-1----:R-:W-:Y:S01]  /*8ba0*/  IADD3 R104, P3, R5, R2, RZ ;  /* 0x0000000205687210 */ /* 0x002fe20007f7e0ff */
[----:B------:R-:W-:Y:S01]  /*8bb0*/  IMAD.MOV.U32 R5, RZ, RZ, c[0x0][0x188] ;  /* 0x00006200ff057624 */ /* 0x000fe200078e00ff */
[-C--:B------:R-:W-:Y:S02]  /*8bc0*/  LEA.HI.X.SX32 R113, R134, R3.reuse, 0x2, P5 ;  /* 0x0000000386717211 */ /* 0x080fe400028f16ff */
[----:B------:R-:W-:Y:S01]  /*8bd0*/  LEA.HI.X.SX32 R105, R118, R3, 0x2, P3 ;  /* 0x0000000376697211 */ /* 0x000fe200018f16ff */
[----:B------:R-:W-:Y:S01]  /*8be0*/  IMAD R132, R132, 0x15c, RZ ;  /* 0x0000015c84847824 */ /* 0x000fe200078e02ff */
[----:B------:R1:W-:Y:S01]  /*8bf0*/  STL.64 [R1+0x130], R108 ;  /* 0x0001306c01007387 */ /* 0x0003e20000100a00 */
[----:B------:R-:W-:-:S02]  /*8c00*/  IMAD R5, R5, 0x158, RZ ;  /* 0x0000015805057824 */ /* 0x000fc400078e02ff */
[----:B------:R-:W-:Y:S01]  /*8c10*/  IMAD.MOV.U32 R4, RZ, RZ, c[0x0][0x188] ;  /* 0x00006200ff047624 */ /* 0x000fe200078e00ff */
[----:B------:R-:W-:Y:S04]  /*8c20*/  STL.64 [R1+0x128], R104 ;  /* 0x0001286801007387 */ /* 0x000fe80000100a00 */
[----:B------:R2:W-:Y:S01]  /*8c30*/  STL.64 [R1+0x120], R112 ;  /* 0x0001207001007387 */ /* 0x0005e20000100a00 */
[----:B------:R-:W-:Y:S01]  /*8c40*/  IMAD R4, R4, 0x56, RZ ;  /* 0x0000005604047824 */ /* 0x000fe200078e02ff */
[-C--:B-1----:R-:W-:Y:S01]  /*8c50*/  IADD3 R108, P3, R5, R2.reuse, RZ ;  /* 0x00000002056c7210 */ /* 0x082fe20007f7e0ff */
[----:B------:R-:W-:Y:S01]  /*8c60*/  IMAD.MOV.U32 R5, RZ, RZ, c[0x0][0x188] ;  /* 0x00006200ff057624 */ /* 0x000fe200078e00ff */
[----:B--2---:R-:W-:Y:S01]  /*8c70*/  IADD3 R112, P5, R132, R2, RZ ;  /* 0x0000000284707210 */ /* 0x004fe20007fbe0ff */
[----:B------:R-:W-:Y:S01]  /*8c80*/  IMAD.MOV.U32 R132, RZ, RZ, c[0x0][0x188] ;  /* 0x00006200ff847624 */ /* 0x000fe200078e00ff */
[----:B------:R-:W-:Y:S01]  /*8c90*/  LEA.HI.X.SX32 R109, R4, R3, 0x2, P3 ;  /* 0x00000003046d7211 */ /* 0x000fe200018f16ff */
[----:B------:R-:W-:-:S02]  /*8ca0*/  IMAD.MOV.U32 R4, RZ, RZ, c[0x0][0x188] ;  /* 0x00006200ff047624 */ /* 0x000fc400078e00ff */
[----:B------:R-:W-:Y:S02]  /*8cb0*/  IMAD R132, R132, 0x57, RZ ;  /* 0x0000005784847824 */ /* 0x000fe400078e02ff */
[----:B------:R-:W-:Y:S01]  /*8cc0*/  IMAD R5, R5, 0x160, RZ ;  /* 0x0000016005057824 */ /* 0x000fe200078e02ff */
[----:B------:R1:W-:Y:S01]  /*8cd0*/  STL.64 [R1+0x118], R108 ;  /* 0x0001186c01007387 */ /* 0x0003e20000100a00 */
[----:B------:R-:W-:Y:S01]  /*8ce0*/  IMAD R4, R4, 0x164, RZ ;  /* 0x0000016404047824 */ /* 0x000fe200078e02ff */
[----:B------:R-:W-:Y:S01]  /*8cf0*/  LEA.HI.X.SX32 R113, R132, R3, 0x2, P5 ;  /* 0x0000000384717211 */ /* 0x000fe200028f16ff */
[----:B------:R-:W-:Y:S02]  /*8d00*/  IMAD.MOV.U32 R134, RZ, RZ, c[0x0][0x188] ;  /* 0x00006200ff867624 */ /* 0x000fe400078e00ff */
[----:B------:R-:W-:Y:S02]  /*8d10*/  IMAD.MOV.U32 R132, RZ, RZ, c[0x0][0x188] ;  /* 0x00006200ff847624 */ /* 0x000fe400078e00ff */
[----:B------:R2:W-:Y:S01]  /*8d20*/  STL.64 [R1+0x110], R112 ;  /* 0x0001107001007387 */ /* 0x0005e20000100a00 */
[----:B------:R-:W-:Y:S01]  /*8d30*/  IMAD R134, R134, 0x59, RZ ;  /* 0x0000005986867824 */ /* 0x000fe200078e02ff */
[----:B-1----:R-:W-:Y:S01]  /*8d40*/  IADD3 R108, P3, R5, R2, RZ ;  /* 0x00000002056c7210 */ /* 0x002fe20007f7e0ff */
[----:B------:R-:W-:-:S02]  /*8d50*/  IMAD.MOV.U32 R5, RZ, RZ, c[0x0][0x188] ;  /* 0x00006200ff057624 */ /* 0x000fc400078e00ff */
[----:B------:R-:W-:Y:S01]  /*8d60*/  IMAD R132, R132, 0x16c, RZ ;  /* 0x0000016c84847824 */ /* 0x000fe200078e02ff */
[-C--:B------:R-:W-:Y:S01]  /*8d70*/  LEA.HI.X.SX32 R109, R120, R3.reuse, 0x2, P3 ;  /* 0x00000003786d7211 */ /* 0x080fe200018f16ff */
[----:B------:R-:W-:Y:S01]  /*8d80*/  IMAD R5, R5, 0x168, RZ ;  /* 0x0000016805057824 */ /* 0x000fe200078e02ff */
[-C--:B--2---:R-:W-:Y:S01]  /*8d90*/  IADD3 R112, P5, R4, R2.reuse, RZ ;  /* 0x0000000204707210 */ /* 0x084fe20007fbe0ff */
[----:B------:R-:W-:Y:S02]  /*8da0*/  IMAD.MOV.U32 R4, RZ, RZ, c[0x0][0x188] ;  /* 0x00006200ff047624 */ /* 0x000fe400078e00ff */
[----:B------:R1:W-:Y:S01]  /*8db0*/  STL.64 [R1+0x108], R108 ;  /* 0x0001086c01007387 */ /* 0x0003e20000100a00 */
[----:B------:R-:W-:Y:S01]  /*8dc0*/  LEA.HI.X.SX32 R113, R134, R3, 0x2, P5 ;  /* 0x0000000386717211 */ /* 0x000fe200028f16ff */
[----:B------:R-:W-:Y:S01]  /*8dd0*/  IMAD R4, R4, 0x5a, RZ ;  /* 0x0000005a04047824 */ /* 0x000fe200078e02ff */
[----:B------:R-:W-:Y:S01]  /*8de0*/  IADD3 R116, P5, R132, R2, RZ ;  /* 0x0000000284747210 */ /* 0x000fe20007fbe0ff */
        /* <DEDUP_REMOVED lines=88> */
[----:B------:R-:W-:Y:S02]  /*9370*/  IMAD.MOV.U32 R134, RZ, RZ, c[0x0][0x188] ;  /* 0x00006200ff867624 */ /* 0x000fe400078e00ff */
[----:B------:R-:W-:Y:S01]  /*9380*/  IMAD.MOV.U32 R132, RZ, RZ, c[0x0][0x188] ;  /* 0x00006200ff847624 */ /* 0x000fe200078e00ff */
[----:B------:R-:W-:Y:S01]  /*9390*/  STL.64 [R1+0x98], R116 ;  /* 0x0000987401007387 */ /* 0x000fe20000100a00 */
[----:B------:R-:W-:-:S02]  /*93a0*/  IMAD R134, R134, 0x69, RZ ;  /* 0x0000006986867824 */ /* 0x000fc400078e02ff */
[----:B------:R-:W-:Y:S01]  /*93b0*/  IMAD R132, R132, 0x1ac, RZ ;  /* 0x000001ac84847824 */ /* 0x000fe200078e02ff */
[----:B------:R2:W-:Y:S01]  /*93c0*/  STL.64 [R1+0x3f8], R136 ;  /* 0x0003f88801007387 */ /* 0x0005e20000100a00 */
[----:B-1----:R-:W-:Y:S01]  /*93d0*/  IADD3 R120, P3, R5, R2, RZ ;  /* 0x0000000205787210 */ /* 0x002fe20007f7e0ff */
[----:B------:R-:W-:-:S03]  /*93e0*/  IMAD.MOV.U32 R5, RZ, RZ, c[0x0][0x188] ;  /* 0x00006200ff057624 */ /* 0x000fc600078e00ff */
[-C--:B------:R-:W-:Y:S01]  /*93f0*/  LEA.HI.X.SX32 R121, R125, R3.reuse, 0x2, P3 ;  /* 0x000000037d797211 */ /* 0x080fe200018f16ff */
[----:B------:R-:W-:Y:S01]  /*9400*/  IMAD R5, R5, 0x1a8, RZ ;  /* 0x000001a805057824 */ /* 0x000fe200078e02ff */
[-C--:B--2---:R-:W-:Y:S01]  /*9410*/  IADD3 R136, P5, R4, R2.reuse, RZ ;  /* 0x0000000204887210 */ /* 0x084fe20007fbe0ff */
[----:B------:R-:W-:Y:S02]  /*9420*/  IMAD.MOV.U32 R4, RZ, RZ, c[0x0][0x188] ;  /* 0x00006200ff047624 */ /* 0x000fe400078e00ff */
[----:B------:R-:W-:Y:S01]  /*9430*/  IMAD R117, R24, c[0x0][0x190], RZ ;  /* 0x0000640018757a24 */ /* 0x000fe200078e02ff */
[----:B------:R-:W-:Y:S01]  /*9440*/  LEA.HI.X.SX32 R137, R134, R3, 0x2, P5 ;  /* 0x0000000386897211 */ /* 0x000fe200028f16ff */
[----:B------:R1:W-:Y:S01]  /*9450*/  STL.64 [R1+0x90], R120 ;  /* 0x0000907801007387 */ /* 0x0003e20000100a00 */
[----:B------:R-:W-:Y:S01]  /*9460*/  IADD3 R24, P5, R132, R2, RZ ;  /* 0x0000000284187210 */ /* 0x000fe20007fbe0ff */
[----:B------:R-:W-:Y:S02]  /*9470*/  IMAD R4, R4, 0x6a, RZ ;  /* 0x0000006a04047824 */ /* 0x000fe400078e02ff */
[----:B------:R-:W-:-:S04]  /*9480*/  IMAD.MOV.U32 R132, RZ, RZ, c[0x0][0x188] ;  /* 0x00006200ff847624 */ /* 0x000fc800078e00ff */
[----:B------:R-:W-:Y:S01]  /*9490*/  IMAD R132, R132, 0x6b, RZ ;  /* 0x0000006b84847824 */ /* 0x000fe200078e02ff */
[----:B-1----:R-:W-:Y:S01]  /*94a0*/  IADD3 R120, P3, R5, R2, RZ ;  /* 0x0000000205787210 */ /* 0x002fe20007f7e0ff */
[----:B------:R-:W-:-:S03]  /*94b0*/  IMAD.MOV.U32 R5, RZ, RZ, c[0x0][0x188] ;  /* 0x00006200ff057624 */ /* 0x000fc600078e00ff */
[-C--:B------:R-:W-:Y:S01]  /*94c0*/  LEA.HI.X.SX32 R121, R4, R3.reuse, 0x2, P3 ;  /* 0x0000000304797211 */ /* 0x080fe200018f16ff */
[----:B------:R-:W-:Y:S02]  /*94d0*/  IMAD.MOV.U32 R4, RZ, RZ, c[0x0][0x188] ;  /* 0x00006200ff047624 */ /* 0x000fe400078e00ff */
[----:B------:R-:W-:Y:S01]  /*94e0*/  IMAD R116, R25, c[0x0][0x190], RZ ;  /* 0x0000640019747a24 */ /* 0x000fe200078e02ff */
[----:B------:R-:W-:Y:S01]  /*94f0*/  LEA.HI.X.SX32 R25, R132, R3, 0x2, P5 ;  /* 0x0000000384197211 */ /* 0x000fe200028f16ff */
[----:B------:R-:W-:Y:S02]  /*9500*/  IMAD R5, R5, 0x1b0, RZ ;  /* 0x000001b005057824 */ /* 0x000fe400078e02ff */
[----:B------:R-:W-:Y:S02]  /*9510*/  IMAD R4, R4, 0x1b4, RZ ;  /* 0x000001b404047824 */ /* 0x000fe400078e02ff */
[----:B------:R-:W-:Y:S01]  /*9520*/  IMAD.MOV.U32 R134, RZ, RZ, c[0x0][0x188] ;  /* 0x00006200ff867624 */ /* 0x000fe200078e00ff */
[----:B------:R1:W-:Y:S01]  /*9530*/  STL.64 [R1+0x80], R120 ;  /* 0x0000807801007387 */ /* 0x0003e20000100a00 */
[----:B------:R-:W-:-:S02]  /*9540*/  IMAD.MOV.U32 R132, RZ, RZ, c[0x0][0x188] ;  /* 0x00006200ff847624 */ /* 0x000fc400078e00ff */
[----:B------:R-:W-:Y:S01]  /*9550*/  IMAD R134, R134, 0x6d, RZ ;  /* 0x0000006d86867824 */ /* 0x000fe200078e02ff */
[----:B------:R-:W-:Y:S04]  /*9560*/  STL.64 [R1+0x88], R136 ;  /* 0x0000888801007387 */ /* 0x000fe80000100a00 */
[----:B------:R2:W-:Y:S01]  /*9570*/  STL.64 [R1+0x3f0], R24 ;  /* 0x0003f01801007387 */ /* 0x0005e20000100a00 */
[----:B-1----:R-:W-:Y:S01]  /*9580*/  IADD3 R120, P3, R5, R2, RZ ;  /* 0x0000000205787210 */ /* 0x002fe20007f7e0ff */
[----:B------:R-:W-:-:S03]  /*9590*/  IMAD.MOV.U32 R5, RZ, RZ, c[0x0][0x188] ;  /* 0x00006200ff057624 */ /* 0x000fc600078e00ff */
[----:B------:R-:W-:Y:S02]  /*95a0*/  LEA.HI.X.SX32 R121, R126, R3, 0x2, P3 ;  /* 0x000000037e797211 */ /* 0x000fe400018f16ff */
[----:B--2---:R-:W-:Y:S01]  /*95b0*/  IADD3 R24, P5, R4, R2, RZ ;  /* 0x0000000204187210 */ /* 0x004fe20007fbe0ff */
[----:B------:R-:W-:-:S03]  /*95c0*/  IMAD R132, R132, 0x1bc, RZ ;  /* 0x000001bc84847824 */ /* 0x000fc600078e02ff */
[----:B------:R-:W-:Y:S01]  /*95d0*/  LEA.HI.X.SX32 R25, R134, R3, 0x2, P5 ;  /* 0x0000000386197211 */ /* 0x000fe200028f16ff */
[----:B------:R-:W-:Y:S01]  /*95e0*/  IMAD R5, R5, 0x1b8, RZ ;  /* 0x000001b805057824 */ /* 0x000fe200078e02ff */
[----:B------:R-:W-:Y:S01]  /*95f0*/  STL.64 [R1+0x78], R120 ;  /* 0x0000787801007387 */ /* 0x000fe20000100a00 */
[----:B------:R-:W-:-:S03]  /*9600*/  IMAD.MOV.U32 R4, RZ, RZ, c[0x0][0x188] ;  /* 0x00006200ff047624 */ /* 0x000fc600078e00ff */
[----:B------:R1:W-:Y:S01]  /*9610*/  STL.64 [R1+0x70], R24 ;  /* 0x0000701801007387 */ /* 0x0003e20000100a00 */
[----:B------:R-:W-:Y:S01]  /*9620*/  IMAD R4, R4, 0x6e, RZ ;  /* 0x0000006e04047824 */ /* 0x000fe200078e02ff */
[----:B------:R-:W-:Y:S01]  /*9630*/  IADD3 R124, P3, R5, R2, RZ ;  /* 0x00000002057c7210 */ /* 0x000fe20007f7e0ff */
[----:B------:R-:W-:-:S03]  /*9640*/  IMAD.MOV.U32 R5, RZ, RZ, c[0x0][0x188] ;  /* 0x00006200ff057624 */ /* 0x000fc600078e00ff */
[-C--:B------:R-:W-:Y:S02]  /*9650*/  LEA.HI.X.SX32 R125, R4, R3.reuse, 0x2, P3 ;  /* 0x00000003047d7211 */ /* 0x080fe400018f16ff */
[----:B-1----:R-:W-:Y:S01]  /*9660*/  IADD3 R24, P5, R132, R2, RZ ;  /* 0x0000000284187210 */ /* 0x002fe20007fbe0ff */
[----:B------:R-:W-:Y:S02]  /*9670*/  IMAD.MOV.U32 R132, RZ, RZ, c[0x0][0x188] ;  /* 0x00006200ff847624 */ /* 0x000fe400078e00ff */
[----:B------:R-:W-:Y:S02]  /*9680*/  IMAD.MOV.U32 R4, RZ, RZ, c[0x0][0x188] ;  /* 0x00006200ff047624 */ /* 0x000fe400078e00ff */
[----:B------:R-:W-:Y:S02]  /*9690*/  IMAD R132, R132, 0x6f, RZ ;  /* 0x0000006f84847824 */ /* 0x000fe400078e02ff */
[----:B------:R-:W-:Y:S02]  /*96a0*/  IMAD R5, R5, 0x1c0, RZ ;  /* 0x000001c005057824 */ /* 0x000fe400078e02ff */
[----:B------:R-:W-:Y:S01]  /*96b0*/  IMAD R4, R4, 0x1c4, RZ ;  /* 0x000001c404047824 */ /* 0x000fe200078e02ff */
[----:B------:R-:W-:Y:S01]  /*96c0*/  LEA.HI.X.SX32 R25, R132, R3, 0x2, P5 ;  /* 0x0000000384197211 */ /* 0x000fe200028f16ff */
        /* <DEDUP_REMOVED lines=13> */
[----:B------:R-:W-:Y:S01]  /*97a0*/  STL.64 [R1+0x60], R124 ;  /* 0x0000607c01007387 */ /* 0x000fe20000100a00 */
[----:B------:R-:W-:-:S03]  /*97b0*/  IMAD R121, R20, c[0x0][0x190], RZ ;  /* 0x0000640014797a24 */ /* 0x000fc600078e02ff */
[----:B------:R1:W-:Y:S01]  /*97c0*/  STL.64 [R1+0x58], R24 ;  /* 0x0000581801007387 */ /* 0x0003e20000100a00 */
[----:B------:R-:W-:Y:S01]  /*97d0*/  IMAD R4, R4, 0x72, RZ ;  /* 0x0000007204047824 */ /* 0x000fe200078e02ff */
[-C--:B------:R-:W-:Y:S01]  /*97e0*/  IADD3 R20, P3, R5, R2.reuse, RZ ;  /* 0x0000000205147210 */ /* 0x080fe20007f7e0ff */
[----:B------:R-:W-:Y:S02]  /*97f0*/  IMAD R120, R21, c[0x0][0x190], RZ ;  /* 0x0000640015787a24 */ /* 0x000fe400078e02ff */
[----:B------:R-:W-:Y:S01]  /*9800*/  IMAD.MOV.U32 R5, RZ, RZ, c[0x0][0x188] ;  /* 0x00006200ff057624 */ /* 0x000fe200078e00ff */
[----:B------:R-:W-:Y:S02]  /*9810*/  LEA.HI.X.SX32 R21, R4, R3, 0x2, P3 ;  /* 0x0000000304157211 */ /* 0x000fe400018f16ff */
[----:B-1----:R-:W-:Y:S01]  /*9820*/  IADD3 R24, P5, R132, R2, RZ ;  /* 0x0000000284187210 */ /* 0x002fe20007fbe0ff */
[----:B------:R-:W-:Y:S02]  /*9830*/  IMAD.MOV.U32 R132, RZ, RZ, c[0x0][0x188] ;  /* 0x00006200ff847624 */ /* 0x000fe400078e00ff */
[----:B------:R-:W-:-:S02]  /*9840*/  IMAD.MOV.U32 R4, RZ, RZ, c[0x0][0x188] ;  /* 0x00006200ff047624 */ /* 0x000fc400078e00ff */
[----:B------:R-:W-:Y:S02]  /*9850*/  IMAD R132, R132, 0x73, RZ ;  /* 0x0000007384847824 */ /* 0x000fe400078e02ff */
[----:B------:R-:W-:Y:S02]  /*9860*/  IMAD R5, R5, 0x1d0, RZ ;  /* 0x000001d005057824 */ /* 0x000fe400078e02ff */
[----:B------:R-:W-:Y:S01]  /*9870*/  IMAD R4, R4, 0x1d4, RZ ;  /* 0x000001d404047824 */ /* 0x000fe200078e02ff */
[----:B------:R-:W-:Y:S01]  /*9880*/  LEA.HI.X.SX32 R25, R132, R3, 0x2, P5 ;  /* 0x0000000384197211 */ /* 0x000fe200028f16ff */
[----:B------:R-:W-:Y:S01]  /*9890*/  IMAD.MOV.U32 R134, RZ, RZ, c[0x0][0x188] ;  /* 0x00006200ff867624 */ /* 0x000fe200078e00ff */
[----:B------:R1:W-:Y:S01]  /*98a0*/  STL.64 [R1+0x50], R20 ;  /* 0x0000501401007387 */ /* 0x0003e20000100a00 */
[----:B------:R-:W-:Y:S02]  /*98b0*/  IMAD.MOV.U32 R132, RZ, RZ, c[0x0][0x188] ;  /* 0x00006200ff847624 */ /* 0x000fe400078e00ff */
[----:B------:R-:W-:Y:S01]  /*98c0*/  IMAD R134, R134, 0x75, RZ ;  /* 0x0000007586867824 */ /* 0x000fe200078e02ff */
[----:B------:R2:W-:Y:S01]  /*98d0*/  STL.64 [R1+0x418], R24 ;  /* 0x0004181801007387 */ /* 0x0005e20000100a00 */
[----:B------:R-:W-:Y:S01]  /*98e0*/  IMAD R132, R132, 0x1dc, RZ ;  /* 0x000001dc84847824 */ /* 0x000fe200078e02ff */
[-C--:B-1----:R-:W-:Y:S01]  /*98f0*/  IADD3 R20, P3, R5, R2.reuse, RZ ;  /* 0x0000000205147210 */ /* 0x082fe20007f7e0ff */
[----:B------:R-:W-:Y:S01]  /*9900*/  IMAD.MOV.U32 R5, RZ, RZ, c[0x0][0x188] ;  /* 0x00006200ff057624 */ /* 0x000fe200078e00ff */
[----:B--2---:R-:W-:-:S02]  /*9910*/  IADD3 R24, P5, R4, R2, RZ ;  /* 0x0000000204187210 */ /* 0x004fc40007fbe0ff */
[-C--:B------:R-:W-:Y:S02]  /*9920*/  LEA.HI.X.SX32 R21, R129, R3.reuse, 0x2, P3 ;  /* 0x0000000381157211 */ /* 0x080fe400018f16ff */
[----:B------:R-:W-:Y:S01]  /*9930*/  LEA.HI.X.SX32 R25, R134, R3, 0x2, P5 ;  /* 0x0000000386197211 */ /* 0x000fe200028f16ff */
[----:B------:R-:W-:Y:S02]  /*9940*/  IMAD R5, R5, 0x1d8, RZ ;  /* 0x000001d805057824 */ /* 0x000fe400078e02ff */
[----:B------:R-:W-:Y:S01]  /*9950*/  IMAD.MOV.U32 R4, RZ, RZ, c[0x0][0x188] ;  /* 0x00006200ff047624 */ /* 0x000fe200078e00ff */
[----:B------:R1:W-:Y:S04]  /*9960*/  STL.64 [R1+0x48], R20 ;  /* 0x0000481401007387 */ /* 0x0003e80000100a00 */
[----:B------:R2:W-:Y:S01]  /*9970*/  STL.64 [R1+0x40], R24 ;  /* 0x0000401801007387 */ /* 0x0005e20000100a00 */
[----:B------:R-:W-:Y:S01]  /*9980*/  IMAD R4, R4, 0x76, RZ ;  /* 0x0000007604047824 */ /* 0x000fe200078e02ff */
[----:B-1----:R-:W-:-:S02]  /*9990*/  IADD3 R20, P3, R5, R2, RZ ;  /* 0x0000000205147210 */ /* 0x002fc40007f7e0ff */
[----:B--2---:R-:W-:Y:S01]  /*99a0*/  IADD3 R24, P5, R132, R2, RZ ;  /* 0x0000000284187210 */ /* 0x004fe20007fbe0ff */
[----:B------:R-:W-:Y:S02]  /*99b0*/  IMAD.MOV.U32 R132, RZ, RZ, c[0x0][0x188] ;  /* 0x00006200ff847624 */ /* 0x000fe400078e00ff */
        /* <DEDUP_REMOVED lines=8> */
[----:B------:R-:W-:-:S03]  /*9a40*/  IMAD.MOV.U32 R134, RZ, RZ, c[0x0][0x188] ;  /* 0x00006200ff867624 */ /* 0x000fc600078e00ff */
[----:B------:R2:W-:Y:S01]  /*9a50*/  STL.64 [R1+0x410], R24 ;  /* 0x0004101801007387 */ /* 0x0005e20000100a00 */
[----:B------:R-:W-:Y:S02]  /*9a60*/  IMAD R134, R134, 0x79, RZ ;  /* 0x0000007986867824 */ /* 0x000fe400078e02ff */
[----:B------:R-:W-:Y:S01]  /*9a70*/  IMAD.MOV.U32 R132, RZ, RZ, c[0x0][0x188] ;  /* 0x00006200ff847624 */ /* 0x000fe200078e00ff */
[-C--:B-1----:R-:W-:Y:S01]  /*9a80*/  IADD3 R20, P3, R5, R2.reuse, RZ ;  /* 0x0000000205147210 */ /* 0x082fe20007f7e0ff */
[----:B------:R-:W-:Y:S01]  /*9a90*/  IMAD.MOV.U32 R5, RZ, RZ, c[0x0][0x188] ;  /* 0x00006200ff057624 */ /* 0x000fe200078e00ff */
[----:B--2---:R-:W-:-:S03]  /*9aa0*/  IADD3 R24, P5, R4, R2, RZ ;  /* 0x0000000204187210 */ /* 0x004fc60007fbe0ff */
[----:B------:R-:W-:Y:S01]  /*9ab0*/  IMAD R5, R5, 0x1e8, RZ ;  /* 0x000001e805057824 */ /* 0x000fe200078e02ff */
[-C--:B------:R-:W-:Y:S01]  /*9ac0*/  LEA.HI.X.SX32 R21, R130, R3.reuse, 0x2, P3 ;  /* 0x0000000382157211 */ /* 0x080fe200018f16ff */
[----:B------:R-:W-:Y:S01]  /*9ad0*/  IMAD.MOV.U32 R4, RZ, RZ, c[0x0][0x188] ;  /* 0x00006200ff047624 */ /* 0x000fe200078e00ff */
[----:B------:R-:W-:Y:S01]  /*9ae0*/  LEA.HI.X.SX32 R25, R134, R3, 0x2, P5 ;  /* 0x0000000386197211 */ /* 0x000fe200028f16ff */
[----:B------:R-:W-:Y:S02]  /*9af0*/  IMAD R132, R132, 0x1ec, RZ ;  /* 0x000001ec84847824 */ /* 0x000fe400078e02ff */
[----:B------:R1:W-:Y:S01]  /*9b00*/  STL.64 [R1+0x30], R20 ;  /* 0x0000301401007387 */ /* 0x0003e20000100a00 */
[----:B------:R-:W-:-:S03]  /*9b10*/  IMAD R4, R4, 0x7a, RZ ;  /* 0x0000007a04047824 */ /* 0x000fc600078e02ff */
[----:B------:R2:W-:Y:S01]  /*9b20*/  STL.64 [R1+0x28], R24 ;  /* 0x0000281801007387 */ /* 0x0005e20000100a00 */
[-C--:B-1----:R-:W-:Y:S01]  /*9b30*/  IADD3 R20, P3, R5, R2.reuse, RZ ;  /* 0x0000000205147210 */ /* 0x082fe20007f7e0ff */
[----:B------:R-:W-:Y:S01]  /*9b40*/  IMAD.MOV.U32 R5, RZ, RZ, c[0x0][0x188] ;  /* 0x00006200ff057624 */ /* 0x000fe200078e00ff */
[----:B--2---:R-:W-:Y:S01]  /*9b50*/  IADD3 R24, P5, R132, R2, RZ ;  /* 0x0000000284187210 */ /* 0x004fe20007fbe0ff */
[----:B------:R-:W-:Y:S01]  /*9b60*/  IMAD.MOV.U32 R132, RZ, RZ, c[0x0][0x188] ;  /* 0x00006200ff847624 */ /* 0x000fe200078e00ff */
[----:B------:R-:W-:Y:S01]  /*9b70*/  LEA.HI.X.SX32 R21, R4, R3, 0x2, P3 ;  /* 0x0000000304157211 */ /* 0x000fe200018f16ff */
[----:B------:R-:W-:Y:S02]  /*9b80*/  IMAD.MOV.U32 R4, RZ, RZ, c[0x0][0x188] ;  /* 0x00006200ff047624 */ /* 0x000fe400078e00ff */
[----:B------:R-:W-:Y:S02]  /*9b90*/  IMAD R5, R5, 0x1f0, RZ ;  /* 0x000001f005057824 */ /* 0x000fe400078e02ff */
[----:B------:R-:W-:-:S02]  /*9ba0*/  IMAD R132, R132, 0x7b, RZ ;  /* 0x0000007b84847824 */ /* 0x000fc400078e02ff */
[----:B------:R-:W-:Y:S02]  /*9bb0*/  IMAD R4, R4, 0x1f4, RZ ;  /* 0x000001f404047824 */ /* 0x000fe400078e02ff */
[----:B------:R-:W-:Y:S01]  /*9bc0*/  IMAD.MOV.U32 R134, RZ, RZ, c[0x0][0x188] ;  /* 0x00006200ff867624 */ /* 0x000fe200078e00ff */
[----:B------:R1:W-:Y:S01]  /*9bd0*/  STL.64 [R1+0x20], R20 ;  /* 0x0000201401007387 */ /* 0x0003e20000100a00 */
[----:B------:R-:W-:Y:S01]  /*9be0*/  IMAD R128, R6, c[0x0][0x190], RZ ;  /* 0x0000640006807a24 */ /* 0x000fe200078e02ff */
[-C--:B------:R-:W-:Y:S01]  /*9bf0*/  LEA.HI.X.SX32 R25, R132, R3.reuse, 0x2, P5 ;  /* 0x0000000384197211 */ /* 0x080fe200028f16ff */
[----:B------:R-:W-:Y:S01]  /*9c00*/  IMAD R134, R134, 0x7d, RZ ;  /* 0x0000007d86867824 */ /* 0x000fe200078e02ff */
[-C--:B------:R-:W-:Y:S01]  /*9c10*/  IADD3 R6, P5, R4, R2.reuse, RZ ;  /* 0x0000000204067210 */ /* 0x080fe20007fbe0ff */
[----:B------:R-:W-:Y:S02]  /*9c20*/  IMAD.MOV.U32 R132, RZ, RZ, c[0x0][0x188] ;  /* 0x00006200ff847624 */ /* 0x000fe400078e00ff */
[----:B------:R-:W-:Y:S01]  /*9c30*/  IMAD R129, R7, c[0x0][0x190], RZ ;  /* 0x0000640007817a24 */ /* 0x000fe200078e02ff */
[----:B-1----:R-:W-:Y:S01]  /*9c40*/  IADD3 R20, P3, R5, R2, RZ ;  /* 0x0000000205147210 */ /* 0x002fe20007f7e0ff */
[----:B------:R-:W-:Y:S01]  /*9c50*/  IMAD.MOV.U32 R5, RZ, RZ, c[0x0][0x188] ;  /* 0x00006200ff057624 */ /* 0x000fe200078e00ff */
[----:B------:R-:W-:-:S02]  /*9c60*/  LEA.HI.X.SX32 R7, R134, R3, 0x2, P5 ;  /* 0x0000000386077211 */ /* 0x000fc400028f16ff */
[-C--:B------:R-:W-:Y:S01]  /*9c70*/  LEA.HI.X.SX32 R21, R133, R3.reuse, 0x2, P3 ;  /* 0x0000000385157211 */ /* 0x080fe200018f16ff */
[----:B------:R-:W-:Y:S01]  /*9c80*/  IMAD R132, R132, 0x1fc, RZ ;  /* 0x000001fc84847824 */ /* 0x000fe200078e02ff */
[----:B------:R-:W-:Y:S01]  /*9c90*/  STL.64 [R1+0x408], R24 ;  /* 0x0004081801007387 */ /* 0x000fe20000100a00 */
[----:B------:R-:W-:Y:S02]  /*9ca0*/  IMAD R5, R5, 0x1f8, RZ ;  /* 0x000001f805057824 */ /* 0x000fe400078e02ff */
[----:B------:R-:W-:Y:S01]  /*9cb0*/  IMAD.MOV.U32 R134, RZ, RZ, c[0x0][0x188] ;  /* 0x00006200ff867624 */ /* 0x000fe200078e00ff */
[----:B------:R-:W-:Y:S04]  /*9cc0*/  STL.64 [R1+0x18], R20 ;  /* 0x0000181401007387 */ /* 0x000fe80000100a00 */
[----:B------:R1:W-:Y:S01]  /*9cd0*/  STL.64 [R1+0x10], R6 ;  /* 0x0000100601007387 */ /* 0x0003e20000100a00 */
[----:B------:R-:W-:Y:S01]  /*9ce0*/  IMAD R134, R134, 0x7e, RZ ;  /* 0x0000007e86867824 */ /* 0x000fe200078e02ff */
[-C--:B------:R-:W-:Y:S01]  /*9cf0*/  IADD3 R4, P3, R5, R2.reuse, RZ ;  /* 0x0000000205047210 */ /* 0x080fe20007f7e0ff */
[----:B------:R-:W-:Y:S01]  /*9d00*/  IMAD R26, R26, c[0x0][0x190], RZ ;  /* 0x000064001a1a7a24 */ /* 0x000fe200078e02ff */
[----:B-1----:R-:W-:Y:S01]  /*9d10*/  IADD3 R6, P5, R132, R2, RZ ;  /* 0x0000000284067210 */ /* 0x002fe20007fbe0ff */
[----:B------:R-:W-:Y:S01]  /*9d20*/  IMAD.MOV.U32 R132, RZ, RZ, c[0x0][0x188] ;  /* 0x00006200ff847624 */ /* 0x000fe200078e00ff */
[----:B------:R-:W-:-:S03]  /*9d30*/  LEA.HI.X.SX32 R5, R134, R3, 0x2, P3 ;  /* 0x0000000386057211 */ /* 0x000fc600018f16ff */
[----:B------:R-:W-:Y:S02]  /*9d40*/  IMAD R132, R132, 0x7f, RZ ;  /* 0x0000007f84847824 */ /* 0x000fe400078e02ff */
[----:B------:R-:W-:-:S03]  /*9d50*/  IMAD R29, R29, c[0x0][0x190], RZ ;  /* 0x000064001d1d7a24 */ /* 0x000fc600078e02ff */
[----:B------:R-:W-:Y:S01]  /*9d60*/  LEA.HI.X.SX32 R7, R132, R3, 0x2, P5 ;  /* 0x0000000384077211 */ /* 0x000fe200028f16ff */
[----:B------:R1:W-:Y:S04]  /*9d70*/  STL.64 [R1+0x8], R4 ;  /* 0x0000080401007387 */ /* 0x0003e80000100a00 */
[----:B------:R2:W-:Y:S01]  /*9d80*/  STL.64 [R1+0x400], R6 ;  /* 0x0004000601007387 */ /* 0x0005e20000100a00 */
[----:B------:R-:W-:Y:S01]  /*9d90*/  IMAD R30, R30, c[0x0][0x190], RZ ;  /* 0x000064001e1e7a24 */ /* 0x000fe200078e02ff */
[CC--:B-1----:R-:W-:Y:S02]  /*9da0*/  LEA R4, P3, R26.reuse, R250.reuse, 0x2 ;  /* 0x000000fa1a047211 */ /* 0x0c2fe400078610ff */
[----:B--2---:R-:W-:Y:S02]  /*9db0*/  LEA R6, P5, R29, R250, 0x2 ;  /* 0x000000fa1d067211 */ /* 0x004fe400078a10ff */
[-C--:B------:R-:W-:Y:S01]  /*9dc0*/  LEA.HI.X.SX32 R5, R26, R0.reuse, 0x2, P3 ;  /* 0x000000001a057211 */ /* 0x080fe200018f16ff */
[----:B------:R-:W-:Y:S01]  /*9dd0*/  IMAD R33, R33, c[0x0][0x190], RZ ;  /* 0x0000640021217a24 */ /* 0x000fe200078e02ff */
[----:B------:R-:W-:Y:S01]  /*9de0*/  LEA.HI.X.SX32 R7, R29, R0, 0x2, P5 ;  /* 0x000000001d077211 */ /* 0x000fe200028f16ff */
[----:B------:R-:W-:-:S02]  /*9df0*/  IMAD R126, R8, c[0x0][0x190], RZ ;  /* 0x00006400087e7a24 */ /* 0x000fc400078e02ff */
[----:B------:R-:W-:Y:S01]  /*9e00*/  STL.64 [R1+0x3e0], R4 ;  /* 0x0003e00401007387 */ /* 0x000fe20000100a00 */
[----:B------:R-:W-:-:S03]  /*9e10*/  LEA R8, P3, R30, R250, 0x2 ;  /* 0x000000fa1e087211 */ /* 0x000fc600078610ff */
[----:B------:R-:W-:Y:S01]  /*9e20*/  STL.64 [R1+0xa48], R4 ;  /* 0x000a480401007387 */ /* 0x000fe20000100a00 */
[----:B------:R-:W-:-:S03]  /*9e30*/  IMAD R130, R9, c[0x0][0x190], RZ ;  /* 0x0000640009827a24 */ /* 0x000fc600078e02ff */
[----:B------:R1:W-:Y:S01]  /*9e40*/  STL.64 [R1+0x3d8], R6 ;  /* 0x0003d80601007387 */ /* 0x0003e20000100a00 */
[----:B------:R-:W-:Y:S01]  /*9e50*/  IMAD R36, R36, c[0x0][0x190], RZ ;  /* 0x0000640024247a24 */ /* 0x000fe200078e02ff */
[----:B------:R-:W-:Y:S01]  /*9e60*/  LEA.HI.X.SX32 R9, R30, R0, 0x2, P3 ;  /* 0x000000001e097211 */ /* 0x000fe200018f16ff */
[----:B------:R-:W-:Y:S01]  /*9e70*/  IMAD R37, R37, c[0x0][0x190], RZ ;  /* 0x0000640025257a24 */ /* 0x000fe200078e02ff */
[----:B-1----:R-:W-:-:S04]  /*9e80*/  LEA R6, P5, R33, R250, 0x2 ;  /* 0x000000fa21067211 */ /* 0x002fc800078a10ff */
[----:B------:R-:W-:Y:S01]  /*9e90*/  LEA.HI.X.SX32 R7, R33, R0, 0x2, P5 ;  /* 0x0000000021077211 */ /* 0x000fe200028f16ff */
[----:B---3--:R-:W-:Y:S01]  /*9ea0*/  IMAD R40, R40, c[0x0][0x190], RZ ;  /* 0x0000640028287a24 */ /* 0x008fe200078e02ff */
[----:B------:R-:W-:Y:S01]  /*9eb0*/  LEA R4, P3, R36, R250, 0x2 ;  /* 0x000000fa24047211 */ /* 0x000fe200078610ff */
[----:B------:R1:W-:Y:S01]  /*9ec0*/  STL.64 [R1+0x3d0], R8 ;  /* 0x0003d00801007387 */ /* 0x0003e20000100a00 */
[----:B------:R-:W-:-:S03]  /*9ed0*/  IMAD R41, R41, c[0x0][0x190], RZ ;  /* 0x0000640029297a24 */ /* 0x000fc600078e02ff */
[----:B------:R2:W-:Y:S01]  /*9ee0*/  STL.64 [R1+0x3c8], R6 ;  /* 0x0003c80601007387 */ /* 0x0005e20000100a00 */
[----:B------:R-:W-:Y:S01]  /*9ef0*/  LEA.HI.X.SX32 R5, R36, R0, 0x2, P3 ;  /* 0x0000000024057211 */ /* 0x000fe200018f16ff */
[----:B------:R-:W-:Y:S02]  /*9f00*/  IMAD R44, R44, c[0x0][0x190], RZ ;  /* 0x000064002c2c7a24 */ /* 0x000fe400078e02ff */
[----:B------:R-:W-:Y:S02]  /*9f10*/  IMAD R136, R10, c[0x0][0x190], RZ ;  /* 0x000064000a887a24 */ /* 0x000fe400078e02ff */
[----:B------:R-:W-:Y:S01]  /*9f20*/  IMAD R46, R46, c[0x0][0x190], RZ ;  /* 0x000064002e2e7a24 */ /* 0x000fe200078e02ff */
[-C--:B-1----:R-:W-:Y:S02]  /*9f30*/  LEA R8, P3, R40, R250.reuse, 0x2 ;  /* 0x000000fa28087211 */ /* 0x082fe400078610ff */
[----:B--2---:R-:W-:Y:S01]  /*9f40*/  LEA R6, P5, R37, R250, 0x2 ;  /* 0x000000fa25067211 */ /* 0x004fe200078a10ff */
[----:B------:R-:W-:-:S03]  /*9f50*/  IMAD R125, R12, c[0x0][0x190], RZ ;  /* 0x000064000c7d7a24 */ /* 0x000fc600078e02ff */
[----:B------:R-:W-:Y:S02]  /*9f60*/  LEA.HI.X.SX32 R7, R37, R0, 0x2, P5 ;  /* 0x0000000025077211 */ /* 0x000fe400028f16ff */
[----:B------:R-:W-:Y:S01]  /*9f70*/  LEA R10, P5, R41, R250, 0x2 ;  /* 0x000000fa290a7211 */ /* 0x000fe200078a10ff */
[----:B------:R-:W-:Y:S01]  /*9f80*/  IMAD R48, R48, c[0x0][0x190], RZ ;  /* 0x0000640030307a24 */ /* 0x000fe200078e02ff */
[----:B------:R-:W-:Y:S01]  /*9f90*/  LEA.HI.X.SX32 R9, R40, R0, 0x2, P3 ;  /* 0x0000000028097211 */ /* 0x000fe200018f16ff */
[----:B------:R-:W-:Y:S01]  /*9fa0*/  IMAD R132, R11, c[0x0][0x190], RZ ;  /* 0x000064000b847a24 */ /* 0x000fe200078e02ff */
[----:B------:R-:W-:Y:S01]  /*9fb0*/  LEA R12, P3, R44, R250, 0x2 ;  /* 0x000000fa2c0c7211 */ /* 0x000fe200078610ff */
[----:B------:R-:W-:Y:S01]  /*9fc0*/  IMAD R133, R14, c[0x0][0x190], RZ ;  /* 0x000064000e857a24 */ /* 0x000fe200078e02ff */
[----:B------:R-:W-:Y:S01]  /*9fd0*/  LEA.HI.X.SX32 R11, R41, R0, 0x2, P5 ;  /* 0x00000000290b7211 */ /* 0x000fe200028f16ff */
[----:B------:R-:W-:Y:S01]  /*9fe0*/  IMAD R50, R50, c[0x0][0x190], RZ ;  /* 0x0000640032327a24 */ /* 0x000fe200078e02ff */
[----:B------:R-:W-:Y:S01]  /*9ff0*/  STL.64 [R1], R4 ;  /* 0x0000000401007387 */ /* 0x000fe20000100a00 */
[----:B------:R-:W-:Y:S01]  /*a000*/  LEA R14, P5, R46, R250, 0x2 ;  /* 0x000000fa2e0e7211 */ /* 0x000fe200078a10ff */
[----:B------:R-:W-:Y:S01]  /*a010*/  IMAD R134, R13, c[0x0][0x190], RZ ;  /* 0x000064000d867a24 */ /* 0x000fe200078e02ff */
[----:B------:R-:W-:Y:S01]  /*a020*/  LEA.HI.X.SX32 R13, R44, R0, 0x2, P3 ;  /* 0x000000002c0d7211 */ /* 0x000fe200018f16ff */
[----:B------:R-:W-:Y:S01]  /*a030*/  STL [R1+0xa68], R6 ;  /* 0x000a680601007387 */ /* 0x000fe20000100800 */
[----:B------:R-:W-:Y:S01]  /*a040*/  IMAD R124, R16, c[0x0][0x190], RZ ;  /* 0x00006400107c7a24 */ /* 0x000fe200078e02ff */
[----:B------:R-:W-:Y:S01]  /*a050*/  LEA R16, P3, R48, R250, 0x2 ;  /* 0x000000fa30107211 */ /* 0x000fe200078610ff */
[----:B------:R-:W-:Y:S01]  /*a060*/  IMAD R138, R15, c[0x0][0x190], RZ ;  /* 0x000064000f8a7a24 */ /* 0x000fe200078e02ff */
[----:B------:R1:W-:Y:S01]  /*a070*/  STL [R1+0xa50], R7 ;  /* 0x000a500701007387 */ /* 0x0003e20000100800 */
[----:B------:R-:W-:Y:S01]  /*a080*/  IMAD R122, R18, c[0x0][0x190], RZ ;  /* 0x00006400127a7a24 */ /* 0x000fe200078e02ff */
[----:B------:R-:W-:Y:S01]  /*a090*/  LEA.HI.X.SX32 R15, R46, R0, 0x2, P5 ;  /* 0x000000002e0f7211 */ /* 0x000fe200028f16ff */
[----:B------:R-:W-:Y:S01]  /*a0a0*/  IMAD R137, R17, c[0x0][0x190], RZ ;  /* 0x0000640011897a24 */ /* 0x000fe200078e02ff */
[----:B------:R-:W-:Y:S01]  /*a0b0*/  LEA R18, P5, R50, R250, 0x2 ;  /* 0x000000fa32127211 */ /* 0x000fe200078a10ff */
[----:B------:R-:W-:Y:S01]  /*a0c0*/  IMAD R142, R19, c[0x0][0x190], RZ ;  /* 0x00006400138e7a24 */ /* 0x000fe200078e02ff */
[-C--:B------:R-:W-:Y:S01]  /*a0d0*/  LEA.HI.X.SX32 R17, R48, R0.reuse, 0x2, P3 ;  /* 0x0000000030117211 */ /* 0x080fe200018f16ff */
[----:B-1----:R-:W2:Y:S04]  /*a0e0*/  LDL.64 R6, [R1+0x348] ;  /* 0x0003480001067983 */ /* 0x002ea80000100a00 */
[----:B------:R1:W-:Y:S01]  /*a0f0*/  STL.64 [R1+0xa58], R8 ;  /* 0x000a580801007387 */ /* 0x0003e20000100a00 */
[----:B------:R-:W-:-:S03]  /*a100*/  LEA.HI.X.SX32 R19, R50, R0, 0x2, P5 ;  /* 0x0000000032137211 */ /* 0x000fc600028f16ff */
[----:B-1----:R-:W3:Y:S04]  /*a110*/  LDL.64 R8, [R1+0x388] ;  /* 0x0003880001087983 */ /* 0x002ee80000100a00 */
[----:B------:R1:W-:Y:S01]  /*a120*/  STL.64 [R1+0xa60], R10 ;  /* 0x000a600a01007387 */ /* 0x0003e20000100a00 */
[----:B------:R-:W-:-:S03]  /*a130*/  IMAD R52, R52, c[0x0][0x190], RZ ;  /* 0x0000640034347a24 */ /* 0x000fc600078e02ff */
[----:B-1----:R-:W2:Y:S04]  /*a140*/  LDL.64 R10, [R1+0x308] ;  /* 0x00030800010a7983 */ /* 0x002ea80000100a00 */
[----:B------:R-:W-:Y:S04]  /*a150*/  STL.64 [R1+0xa70], R12 ;  /* 0x000a700c01007387 */ /* 0x000fe80000100a00 */
[----:B------:R-:W-:Y:S04]  /*a160*/  STL [R1+0xa78], R15 ;  /* 0x000a780f01007387 */ /* 0x000fe80000100800 */
[----:B------:R1:W-:Y:S01]  /*a170*/  STL [R1+0xa88], R14 ;  /* 0x000a880e01007387 */ /* 0x0003e20000100800 */
[----:B------:R-:W-:-:S03]  /*a180*/  IMAD R54, R54, c[0x0][0x190], RZ ;  /* 0x0000640036367a24 */ /* 0x000fc600078e02ff */
[----:B-1----:R-:W2:Y:S04]  /*a190*/  LDL.64 R14, [R1+0x328] ;  /* 0x00032800010e7983 */ /* 0x002ea80000100a00 */
[----:B------:R1:W-:Y:S01]  /*a1a0*/  STL.64 [R1+0xa80], R16 ;  /* 0x000a801001007387 */ /* 0x0003e20000100a00 */
[----:B------:R-:W-:Y:S01]  /*a1b0*/  IMAD R118, R22, c[0x0][0x190], RZ ;  /* 0x0000640016767a24 */ /* 0x000fe200078e02ff */
[-C--:B------:R-:W-:Y:S02]  /*a1c0*/  LEA R20, P3, R52, R250.reuse, 0x2 ;  /* 0x000000fa34147211 */ /* 0x080fe400078610ff */
[----:B-1----:R-:W2:Y:S04]  /*a1d0*/  LDL.64 R16, [R1+0x368] ;  /* 0x0003680001107983 */ /* 0x002ea80000100a00 */
[----:B------:R1:W-:Y:S01]  /*a1e0*/  STL.64 [R1+0xa90], R18 ;  /* 0x000a901201007387 */ /* 0x0003e20000100a00 */
[----:B------:R-:W-:Y:S01]  /*a1f0*/  IMAD R57, R57, c[0x0][0x190], RZ ;  /* 0x0000640039397a24 */ /* 0x000fe200078e02ff */
[----:B------:R-:W-:Y:S01]  /*a200*/  LEA R22, P5, R54, R250, 0x2 ;  /* 0x000000fa36167211 */ /* 0x000fe200078a10ff */
[----:B------:R-:W-:Y:S01]  /*a210*/  IMAD R58, R58, c[0x0][0x190], RZ ;  /* 0x000064003a3a7a24 */ /* 0x000fe200078e02ff */
[----:B-1----:R-:W2:Y:S01]  /*a220*/  LDL.64 R18, [R1+0x3a8] ;  /* 0x0003a80001127983 */ /* 0x002ea20000100a00 */
[----:B------:R-:W-:Y:S01]  /*a230*/  IMAD R141, R23, c[0x0][0x190], RZ ;  /* 0x00006400178d7a24 */ /* 0x000fe200078e02ff */
[-C--:B------:R-:W-:Y:S01]  /*a240*/  LEA.HI.X.SX32 R21, R52, R0.reuse, 0x2, P3 ;  /* 0x0000000034157211 */ /* 0x080fe200018f16ff */
[----:B------:R-:W-:Y:S01]  /*a250*/  IMAD R61, R61, c[0x0][0x190], RZ ;  /* 0x000064003d3d7a24 */ /* 0x000fe200078e02ff */
[----:B------:R-:W-:Y:S01]  /*a260*/  LEA.HI.X.SX32 R23, R54, R0, 0x2, P5 ;  /* 0x0000000036177211 */ /* 0x000fe200028f16ff */
[----:B------:R-:W-:Y:S01]  /*a270*/  IMAD R62, R62, c[0x0][0x190], RZ ;  /* 0x000064003e3e7a24 */ /* 0x000fe200078e02ff */
[----:B------:R-:W-:-:S02]  /*a280*/  LEA R24, P3, R57, R250, 0x2 ;  /* 0x000000fa39187211 */ /* 0x000fc400078610ff */
[----:B------:R-:W-:Y:S01]  /*a290*/  LEA R26, P5, R58, R250, 0x2 ;  /* 0x000000fa3a1a7211 */ /* 0x000fe200078a10ff */
[----:B------:R-:W-:Y:S01]  /*a2a0*/  IMAD R146, R27, c[0x0][0x190], RZ ;  /* 0x000064001b927a24 */ /* 0x000fe200078e02ff */
[-C--:B------:R-:W-:Y:S01]  /*a2b0*/  LEA.HI.X.SX32 R25, R57, R0.reuse, 0x2, P3 ;  /* 0x0000000039197211 */ /* 0x080fe200018f16ff */
[----:B------:R-:W-:Y:S01]  /*a2c0*/  IMAD R114, R28, c[0x0][0x190], RZ ;  /* 0x000064001c727a24 */ /* 0x000fe200078e02ff */
[----:B------:R-:W-:Y:S01]  /*a2d0*/  LEA.HI.X.SX32 R27, R58, R0, 0x2, P5 ;  /* 0x000000003a1b7211 */ /* 0x000fe200028f16ff */
[----:B------:R-:W-:Y:S01]  /*a2e0*/  IMAD R65, R65, c[0x0][0x190], RZ ;  /* 0x0000640041417a24 */ /* 0x000fe200078e02ff */
[-C--:B------:R-:W-:Y:S01]  /*a2f0*/  LEA R28, P3, R61, R250.reuse, 0x2 ;  /* 0x000000fa3d1c7211 */ /* 0x080fe200078610ff */
[----:B------:R-:W-:Y:S01]  /*a300*/  IMAD R68, R68, c[0x0][0x190], RZ ;  /* 0x0000640044447a24 */ /* 0x000fe200078e02ff */
        /* <DEDUP_REMOVED lines=14> */
[CC--:B------:R-:W-:Y:S01]  /*a3f0*/  LEA R36, P3, R69.reuse, R250.reuse, 0x2 ;  /* 0x000000fa45247211 */ /* 0x0c0fe200078610ff */
        /* <DEDUP_REMOVED lines=58> */
[----:B------:R-:W-:-:S02]  /*a7a0*/  IMAD R84, R84, c[0x0][0x190], RZ ;  /* 0x0000640054547a24 */ /* 0x000fc400078e02ff */
        /* <DEDUP_REMOVED lines=11> */
[----:B------:R-:W-:-:S02]  /*a860*/  LEA.HI.X.SX32 R71, R81, R0, 0x2, P5 ;  /* 0x0000000051477211 */ /* 0x000fc400028f16ff */
[-C--:B------:R-:W-:Y:S02]  /*a870*/  LEA R72, P3, R77, R250.reuse, 0x2 ;  /* 0x000000fa4d487211 */ /* 0x080fe400078610ff */
[----:B------:R-:W-:Y:S01]  /*a880*/  LEA R74, P5, R97, R250, 0x2 ;  /* 0x000000fa614a7211 */ /* 0x000fe200078a10ff */
[----:B------:R-:W-:Y:S01]  /*a890*/  IMAD R170, R75, c[0x0][0x190], RZ ;  /* 0x000064004baa7a24 */ /* 0x000fe200078e02ff */
[-C--:B------:R-:W-:Y:S02]  /*a8a0*/  LEA.HI.X.SX32 R73, R77, R0.reuse, 0x2, P3 ;  /* 0x000000004d497211 */ /* 0x080fe400018f16ff */
[----:B------:R-:W-:Y:S02]  /*a8b0*/  LEA.HI.X.SX32 R75, R97, R0, 0x2, P5 ;  /* 0x00000000614b7211 */ /* 0x000fe400028f16ff */
[-C--:B------:R-:W-:Y:S02]  /*a8c0*/  LEA R76, P3, R98, R250.reuse, 0x2 ;  /* 0x000000fa624c7211 */ /* 0x080fe400078610ff */
[----:B------:R-:W-:Y:S01]  /*a8d0*/  LEA R78, P5, R100, R250, 0x2 ;  /* 0x000000fa644e7211 */ /* 0x000fe200078a10ff */
[----:B------:R-:W-:Y:S01]  /*a8e0*/  IMAD R169, R79, c[0x0][0x190], RZ ;  /* 0x000064004fa97a24 */ /* 0x000fe200078e02ff */
[----:B------:R-:W-:-:S02]  /*a8f0*/  LEA.HI.X.SX32 R77, R98, R0, 0x2, P3 ;  /* 0x00000000624d7211 */ /* 0x000fc400018f16ff */
[----:B------:R-:W-:Y:S02]  /*a900*/  LEA.HI.X.SX32 R79, R100, R0, 0x2, P5 ;  /* 0x00000000644f7211 */ /* 0x000fe400028f16ff */
[-C--:B------:R-:W-:Y:S02]  /*a910*/  LEA R80, P3, R101, R250.reuse, 0x2 ;  /* 0x000000fa65507211 */ /* 0x080fe400078610ff */
[C---:B------:R-:W-:Y:S01]  /*a920*/  LEA R82, P5, R102.reuse, R250, 0x2 ;  /* 0x000000fa66527211 */ /* 0x040fe200078a10ff */
[----:B------:R-:W-:Y:S01]  /*a930*/  IMAD R174, R83, c[0x0][0x190], RZ ;  /* 0x0000640053ae7a24 */ /* 0x000fe200078e02ff */
[-C--:B------:R-:W-:Y:S02]  /*a940*/  LEA.HI.X.SX32 R81, R101, R0.reuse, 0x2, P3 ;  /* 0x0000000065517211 */ /* 0x080fe400018f16ff */
[----:B------:R-:W-:Y:S02]  /*a950*/  LEA.HI.X.SX32 R83, R102, R0, 0x2, P5 ;  /* 0x0000000066537211 */ /* 0x000fe400028f16ff */
[----:B------:R-:W-:-:S02]  /*a960*/  LEA R84, P3, R104, R250, 0x2 ;  /* 0x000000fa68547211 */ /* 0x000fc400078610ff */
        /* <DEDUP_REMOVED lines=55> */
[----:B------:R-:W-:Y:S01]  /*ace0*/  LEA R128, P3, R132, R250, 0x2 ;  /* 0x000000fa84807211 */ /* 0x000fe200078610ff */
        /* <DEDUP_REMOVED lines=8> */
[CC--:B------:R-:W-:Y:S02]  /*ad70*/  LEA R138, P5, R142.reuse, R250.reuse, 0x2 ;  /* 0x000000fa8e8a7211 */ /* 0x0c0fe400078a10ff */
[----:B------:R-:W-:Y:S01]  /*ad80*/  LEA R136, P3, R137, R250, 0x2 ;  /* 0x000000fa89887211 */ /* 0x000fe200078610ff */
[----:B------:R-:W-:Y:S01]  /*ad90*/  IMAD R203, R139, c[0x0][0x190], RZ ;  /* 0x000064008bcb7a24 */ /* 0x000fe200078e02ff */
[----:B------:R-:W-:-:S02]  /*ada0*/  LEA.HI.X.SX32 R139, R142, R0, 0x2, P5 ;  /* 0x000000008e8b7211 */ /* 0x000fc400028f16ff */
[----:B------:R-:W-:Y:S02]  /*adb0*/  LEA.HI.X.SX32 R137, R137, R0, 0x2, P3 ;  /* 0x0000000089897211 */ /* 0x000fe400018f16ff */
[CC--:B------:R-:W-:Y:S02]  /*adc0*/  LEA R142, P5, R146.reuse, R250.reuse, 0x2 ;  /* 0x000000fa928e7211 */ /* 0x0c0fe400078a10ff */
        /* <DEDUP_REMOVED lines=50> */
[C---:B------:R-:W-:Y:S01]  /*b0f0*/  LEA R180, P3, R184.reuse, R250, 0x2 ;  /* 0x000000fab8b47211 */ /* 0x040fe200078610ff */
        /* <DEDUP_REMOVED lines=53> */
[-C--:B------:R-:W-:Y:S02]  /*b450*/  LEA R228, P5, R229, R250.reuse, 0x2 ;  /* 0x000000fae5e47211 */ /* 0x080fe400078a10ff */
[----:B------:R-:W-:Y:S02]  /*b460*/  LEA R226, P3, R227, R250, 0x2 ;  /* 0x000000fae3e27211 */ /* 0x000fe400078610ff */
[-C--:B------:R-:W-:Y:S02]  /*b470*/  LEA.HI.X.SX32 R229, R229, R0.reuse, 0x2, P5 ;  /* 0x00000000e5e57211 */ /* 0x080fe400028f16ff */
[----:B------:R-:W-:Y:S02]  /*b480*/  LEA.HI.X.SX32 R227, R227, R0, 0x2, P3 ;  /* 0x00000000e3e37211 */ /* 0x000fe400018f16ff */
[----:B------:R-:W-:-:S02]  /*b490*/  LEA R232, P5, R233, R250, 0x2 ;  /* 0x000000fae9e87211 */ /* 0x000fc400078a10ff */
[----:B------:R-:W-:Y:S02]  /*b4a0*/  LEA R230, P3, R231, R250, 0x2 ;  /* 0x000000fae7e67211 */ /* 0x000fe400078610ff */
        /* <DEDUP_REMOVED lines=10> */
[-C--:B------:R-:W-:Y:S01]  /*b550*/  LEA.HI.X.SX32 R241, R241, R0.reuse, 0x2, P5 ;  /* 0x00000000f1f17211 */ /* 0x080fe200028f16ff */
[----:B------:R-:W-:Y:S01]  /*b560*/  IMAD R247, R247, c[0x0][0x190], RZ ;  /* 0x00006400f7f77a24 */ /* 0x000fe200078e02ff */
[----:B------:R-:W-:Y:S01]  /*b570*/  LEA.HI.X.SX32 R239, R239, R0, 0x2, P3 ;  /* 0x00000000efef7211 */ /* 0x000fe200018f16ff */
[----:B------:R-:W-:Y:S01]  /*b580*/  IMAD.MOV.U32 R198, RZ, RZ, c[0x0][0x180] ;  /* 0x00006000ffc67624 */ /* 0x000fe200078e00ff */
[----:B------:R-:W-:-:S02]  /*b590*/  LEA R244, P5, R245, R250, 0x2 ;  /* 0x000000faf5f47211 */ /* 0x000fc400078a10ff */
[----:B------:R-:W-:Y:S02]  /*b5a0*/  LEA R242, P3, R243, R250, 0x2 ;  /* 0x000000faf3f27211 */ /* 0x000fe400078610ff */
[-C--:B------:R-:W-:Y:S01]  /*b5b0*/  LEA.HI.X.SX32 R245, R245, R0.reuse, 0x2, P5 ;  /* 0x00000000f5f57211 */ /* 0x080fe200028f16ff */
[----:B------:R-:W-:Y:S01]  /*b5c0*/  IMAD R251, R251, c[0x0][0x190], RZ ;  /* 0x00006400fbfb7a24 */ /* 0x000fe200078e02ff */
[----:B------:R-:W-:Y:S02]  /*b5d0*/  LEA.HI.X.SX32 R243, R243, R0, 0x2, P3 ;  /* 0x00000000f3f37211 */ /* 0x000fe400018f16ff */
[-C--:B------:R-:W-:Y:S02]  /*b5e0*/  LEA R248, P5, R249, R250.reuse, 0x2 ;  /* 0x000000faf9f87211 */ /* 0x080fe400078a10ff */
[----:B------:R-:W-:Y:S02]  /*b5f0*/  LEA R246, P3, R247, R250, 0x2 ;  /* 0x000000faf7f67211 */ /* 0x000fe400078610ff */
[----:B------:R-:W-:-:S02]  /*b600*/  IADD3 R252, R198, -0x15, RZ ;  /* 0xffffffebc6fc7810 */ /* 0x000fc40007ffe0ff */
[-C--:B------:R-:W-:Y:S02]  /*b610*/  LEA.HI.X.SX32 R249, R249, R0.reuse, 0x2, P5 ;  /* 0x00000000f9f97211 */ /* 0x080fe400028f16ff */
[----:B------:R-:W-:Y:S02]  /*b620*/  LEA.HI.X.SX32 R247, R247, R0, 0x2, P3 ;  /* 0x00000000f7f77211 */ /* 0x000fe400018f16ff */
[----:B------:R-:W-:Y:S01]  /*b630*/  ISETP.GE.U32.AND P5, PT, R252, 0x7fffff6c, PT ;  /* 0x7fffff6cfc00780c */ /* 0x000fe20003fa6070 */
[----:B------:R-:W-:Y:S01]  /*b640*/  IMAD.SHL.U32 R252, R199, 0x4, RZ ;  /* 0x00000004c7fc7824 */ /* 0x000fe200078e00ff */
[C---:B------:R-:W-:Y:S02]  /*b650*/  LEA R250, P3, R251.reuse, R250, 0x2 ;  /* 0x000000fafbfa7211 */ /* 0x040fe400078610ff */
[----:B------:R-:W-:Y:S01]  /*b660*/  IADD3 R4, R198, -0x19, RZ ;  /* 0xffffffe7c6047810 */ /* 0x000fe20007ffe0ff */
[----:B------:R1:W-:Y:S01]  /*b670*/  STL.64 [R1+0xa98], R20 ;  /* 0x000a981401007387 */ /* 0x0003e20000100a00 */
[----:B------:R-:W-:Y:S01]  /*b680*/  ULDC.64 UR8, c[0x0][0x118] ;  /* 0x0000460000087ab9 */ /* 0x000fe20000000a00 */
[----:B------:R-:W-:-:S02]  /*b690*/  LEA.HI.X.SX32 R251, R251, R0, 0x2, P3 ;  /* 0x00000000fbfb7211 */ /* 0x000fc400018f16ff */
[----:B------:R2:W-:Y:S01]  /*b6a0*/  STL.64 [R1+0xaa0], R22 ;  /* 0x000aa01601007387 */ /* 0x0005e20000100a00 */
[----:B------:R-:W-:-:S03]  /*b6b0*/  ISETP.GE.U32.AND P3, PT, R4, 0x7fffff68, PT ;  /* 0x7fffff680400780c */ /* 0x000fc60003f66070 */
[----:B------:R2:W-:Y:S04]  /*b6c0*/  STL.64 [R1+0xaa8], R24 ;  /* 0x000aa81801007387 */ /* 0x0005e80000100a00 */
[----:B-1----:R-:W4:Y:S04]  /*b6d0*/  LDL.64 R20, [R1+0x2e8] ;  /* 0x0002e80001147983 */ /* 0x002f280000100a00 */
[----:B------:R1:W-:Y:S04]  /*b6e0*/  LDGSTS.E [R252], [R2.64], !P1 ;  /* 0x0000000002fc7fae */ /* 0x0003e8000c921848 */
[----:B------:R-:W4:Y:S04]  /*b6f0*/  LDL.64 R4, [R1+0x2c8] ;  /* 0x0002c80001047983 */ /* 0x000f280000100a00 */
[----:B--2---:R2:W-:Y:S01]  /*b700*/  LDGSTS.E [R252+0x800], [R18.64], !P2 ;  /* 0x0080000012fc7fae */ /* 0x0045e2000d121848 */
[----:B------:R-:W-:-:S02]  /*b710*/  IADD3 R0, R198, -0x1d, RZ ;  /* 0xffffffe3c6007810 */ /* 0x000fc40007ffe0ff */
[----:B------:R-:W-:Y:S01]  /*b720*/  IADD3 R12, R198, -0x21, RZ ;  /* 0xffffffdfc60c7810 */ /* 0x000fe20007ffe0ff */
[----:B---3--:R3:W-:Y:S04]  /*b730*/  LDGSTS.E [R252+0x1000], [R8.64], !P0 ;  /* 0x0100000008fc7fae */ /* 0x0087e8000c121848 */
[----:B------:R-:W4:Y:S04]  /*b740*/  LDL.64 R22, [R1+0x18] ;  /* 0x0000180001167983 */ /* 0x000f280000100a00 */
[----:B--2---:R-:W2:Y:S01]  /*b750*/  LDL.64 R18, [R1+0x2a8] ;  /* 0x0002a80001127983 */ /* 0x004ea20000100a00 */
[----:B------:R-:W-:-:S02]  /*b760*/  ISETP.GE.U32.AND P1, PT, R0, 0x7fffff64, PT ;  /* 0x7fffff640000780c */ /* 0x000fc40003f26070 */
[----:B------:R-:W-:Y:S01]  /*b770*/  IADD3 R0, R198, -0x25, RZ ;  /* 0xffffffdbc6007810 */ /* 0x000fe20007ffe0ff */
[----:B---3--:R-:W2:Y:S04]  /*b780*/  LDL.64 R8, [R1+0x288] ;  /* 0x0002880001087983 */ /* 0x008ea80000100a00 */
[----:B------:R1:W-:Y:S01]  /*b790*/  LDGSTS.E [R252+0x1800], [R16.64], !P6 ;  /* 0x0180000010fc7fae */ /* 0x0003e2000f121848 */
[----:B------:R-:W-:-:S03]  /*b7a0*/  ISETP.GE.U32.AND P2, PT, R12, 0x7fffff60, PT ;  /* 0x7fffff600c00780c */ /* 0x000fc60003f46070 */
[----:B------:R1:W-:Y:S01]  /*b7b0*/  LDGSTS.E [R252+0x2000], [R6.64], !P4 ;  /* 0x0200000006fc7fae */ /* 0x0003e2000e121848 */
[----:B------:R-:W-:-:S03]  /*b7c0*/  ISETP.GE.U32.AND P0, PT, R0, 0x7fffff5c, PT ;  /* 0x7fffff5c0000780c */ /* 0x000fc60003f06070 */
[----:B------:R1:W-:Y:S04]  /*b7d0*/  LDGSTS.E [R252+0x2800], [R14.64], !P5 ;  /* 0x028000000efc7fae */ /* 0x0003e8000e921848 */
[----:B-1----:R-:W2:Y:S04]  /*b7e0*/  LDL.64 R16, [R1+0x268] ;  /* 0x0002680001107983 */ /* 0x002ea80000100a00 */
[----:B------:R-:W2:Y:S04]  /*b7f0*/  LDL.64 R6, [R1+0x248] ;  /* 0x0002480001067983 */ /* 0x000ea80000100a00 */
[----:B------:R-:W2:Y:S04]  /*b800*/  LDL.64 R14, [R1+0x228] ;  /* 0x00022800010e7983 */ /* 0x000ea80000100a00 */
[----:B------:R1:W-:Y:S01]  /*b810*/  LDGSTS.E [R252+0x3000], [R10.64], !P3 ;  /* 0x030000000afc7fae */ /* 0x0003e2000d921848 */
[----:B------:R-:W-:-:S03]  /*b820*/  LOP3.LUT R199, R252, 0x60, RZ, 0x3c, !PT ;  /* 0x00000060fcc77812 */ /* 0x000fc600078e3cff */
[----:B------:R-:W2:Y:S04]  /*b830*/  LDL.64 R24, [R1+0x110] ;  /* 0x0001100001187983 */ /* 0x000ea80000100a00 */
[----:B-1----:R-:W2:Y:S04]  /*b840*/  LDL.64 R10, [R1+0x208] ;  /* 0x00020800010a7983 */ /* 0x002ea80000100a00 */
[----:B----4-:R1:W-:Y:S04]  /*b850*/  LDGSTS.E [R252+0x3800], [R20.64], !P1 ;  /* 0x0380000014fc7fae */ /* 0x0103e8000c921848 */
[----:B------:R4:W-:Y:S04]  /*b860*/  LDGSTS.E [R252+0x4000], [R4.64], !P2 ;  /* 0x0400000004fc7fae */ /* 0x0009e8000d121848 */
[----:B-1----:R-:W3:Y:S04]  /*b870*/  LDL.64 R20, [R1+0x1e8] ;  /* 0x0001e80001147983 */ /* 0x002ee80000100a00 */
[----:B----4-:R-:W4:Y:S04]  /*b880*/  LDL.64 R4, [R1+0x1c8] ;  /* 0x0001c80001047983 */ /* 0x010f280000100a00 */
[----:B--2---:R1:W-:Y:S04]  /*b890*/  LDGSTS.E [R252+0x4800], [R18.64], !P0 ;  /* 0x0480000012fc7fae */ /* 0x0043e8000c121848 */
[----:B-1----:R-:W2:Y:S01]  /*b8a0*/  LDL.64 R18, [R1+0x1a8] ;  /* 0x0001a80001127983 */ /* 0x002ea20000100a00 */
[----:B------:R-:W-:-:S02]  /*b8b0*/  IADD3 R12, R198, -0x29, RZ ;  /* 0xffffffd7c60c7810 */ /* 0x000fc40007ffe0ff */
[----:B------:R-:W-:Y:S02]  /*b8c0*/  IADD3 R0, R198, -0x2d, RZ ;  /* 0xffffffd3c6007810 */ /* 0x000fe40007ffe0ff */
[----:B------:R-:W-:Y:S02]  /*b8d0*/  ISETP.GE.U32.AND P6, PT, R12, 0x7fffff58, PT ;  /* 0x7fffff580c00780c */ /* 0x000fe40003fc6070 */
[----:B------:R-:W-:Y:S02]  /*b8e0*/  IADD3 R12, R198, -0x31, RZ ;  /* 0xffffffcfc60c7810 */ /* 0x000fe40007ffe0ff */
[----:B------:R-:W-:Y:S02]  /*b8f0*/  ISETP.GE.U32.AND P4, PT, R0, 0x7fffff54, PT ;  /* 0x7fffff540000780c */ /* 0x000fe40003f86070 */
[----:B------:R-:W-:Y:S02]  /*b900*/  ISETP.GE.U32.AND P5, PT, R12, 0x7fffff50, PT ;  /* 0x7fffff500c00780c */ /* 0x000fe40003fa6070 */
[----:B------:R-:W-:-:S02]  /*b910*/  IADD3 R0, R198, -0x35, RZ ;  /* 0xffffffcbc6007810 */ /* 0x000fc40007ffe0ff */
[----:B------:R-:W-:Y:S02]  /*b920*/  IADD3 R12, R198, -0x39, RZ ;  /* 0xffffffc7c60c7810 */ /* 0x000fe40007ffe0ff */
[----:B------:R-:W-:Y:S01]  /*b930*/  ISETP.GE.U32.AND P3, PT, R0, 0x7fffff4c, PT ;  /* 0x7fffff4c0000780c */ /* 0x000fe20003f66070 */
[----:B------:R1:W-:Y:S01]  /*b940*/  LDGSTS.E [R252+0x5000], [R8.64], !P6 ;  /* 0x0500000008fc7fae */ /* 0x0003e2000f121848 */
[----:B------:R-:W-:Y:S02]  /*b950*/  IADD3 R0, R198, -0x3d, RZ ;  /* 0xffffffc3c6007810 */ /* 0x000fe40007ffe0ff */
[----:B------:R-:W-:Y:S01]  /*b960*/  ISETP.GE.U32.AND P1, PT, R12, 0x7fffff48, PT ;  /* 0x7fffff480c00780c */ /* 0x000fe20003f26070 */
[----:B------:R1:W-:Y:S01]  /*b970*/  LDGSTS.E [R252+0x5800], [R16.64], !P4 ;  /* 0x0580000010fc7fae */ /* 0x0003e2000e121848 */
[----:B------:R-:W-:Y:S02]  /*b980*/  ISETP.GE.U32.AND P2, PT, R0, 0x7fffff44, PT ;  /* 0x7fffff440000780c */ /* 0x000fe40003f46070 */
[C---:B------:R-:W-:Y:S01]  /*b990*/  IADD3 R12, R198.reuse, -0x41, RZ ;  /* 0xffffffbfc60c7810 */ /* 0x040fe20007ffe0ff */
[----:B------:R1:W-:Y:S01]  /*b9a0*/  LDGSTS.E [R252+0x6000], [R6.64], !P5 ;  /* 0x0600000006fc7fae */ /* 0x0003e2000e921848 */
[----:B------:R-:W-:-:S03]  /*b9b0*/  IADD3 R0, R198, -0x45, RZ ;  /* 0xffffffbbc6007810 */ /* 0x000fc60007ffe0ff */
[----:B-1----:R-:W2:Y:S01]  /*b9c0*/  LDL.64 R8, [R1+0x188] ;  /* 0x0001880001087983 */ /* 0x002ea20000100a00 */
[----:B------:R-:W-:-:S03]  /*b9d0*/  ISETP.GE.U32.AND P0, PT, R12, 0x7fffff40, PT ;  /* 0x7fffff400c00780c */ /* 0x000fc60003f06070 */
[----:B------:R-:W2:Y:S01]  /*b9e0*/  LDL.64 R16, [R1+0x168] ;  /* 0x0001680001107983 */ /* 0x000ea20000100a00 */
[----:B------:R-:W-:-:S03]  /*b9f0*/  ISETP.GE.U32.AND P6, PT, R0, 0x7fffff3c, PT ;  /* 0x7fffff3c0000780c */ /* 0x000fc60003fc6070 */
[----:B------:R-:W2:Y:S01]  /*ba00*/  LDL.64 R6, [R1+0x148] ;  /* 0x0001480001067983 */ /* 0x000ea20000100a00 */
[----:B------:R-:W-:-:S03]  /*ba10*/  IADD3 R12, R198, -0x49, RZ ;  /* 0xffffffb7c60c7810 */ /* 0x000fc60007ffe0ff */
[----:B------:R1:W-:Y:S01]  /*ba20*/  LDGSTS.E [R252+0x6800], [R14.64], !P3 ;  /* 0x068000000efc7fae */ /* 0x0003e2000d921848 */
[----:B------:R-:W-:Y:S02]  /*ba30*/  ISETP.GE.U32.AND P4, PT, R12, 0x7fffff38, PT ;  /* 0x7fffff380c00780c */ /* 0x000fe40003f86070 */
[----:B------:R-:W-:Y:S01]  /*ba40*/  IADD3 R12, R198, -0x51, RZ ;  /* 0xffffffafc60c7810 */ /* 0x000fe20007ffe0ff */
[----:B------:R2:W-:Y:S04]  /*ba50*/  LDGSTS.E [R252+0x7000], [R10.64], !P1 ;  /* 0x070000000afc7fae */ /* 0x0005e8000c921848 */
[----:B-1----:R-:W2:Y:S01]  /*ba60*/  LDL.64 R14, [R1+0x128] ;  /* 0x00012800010e7983 */ /* 0x002ea20000100a00 */
[----:B------:R-:W-:-:S03]  /*ba70*/  ISETP.GE.U32.AND P3, PT, R12, 0x7fffff30, PT ;  /* 0x7fffff300c00780c */ /* 0x000fc60003f66070 */
[----:B------:R-:W2:Y:S04]  /*ba80*/  LDL.64 R12, [R1+0x108] ;  /* 0x00010800010c7983 */ /* 0x000ea80000100a00 */
[----:B---3--:R1:W-:Y:S04]  /*ba90*/  LDGSTS.E [R252+0x7800], [R20.64], !P2 ;  /* 0x0780000014fc7fae */ /* 0x0083e8000d121848 */
[----:B----4-:R3:W-:Y:S04]  /*baa0*/  LDGSTS.E [R252+0x8000], [R4.64], !P0 ;  /* 0x0800000004fc7fae */ /* 0x0107e8000c121848 */
[----:B-1----:R-:W4:Y:S04]  /*bab0*/  LDL.64 R20, [R1+0xe8] ;  /* 0x0000e80001147983 */ /* 0x002f280000100a00 */
[----:B---3--:R-:W3:Y:S04]  /*bac0*/  LDL.64 R4, [R1+0xc8] ;  /* 0x0000c80001047983 */ /* 0x008ee80000100a00 */
        /* <DEDUP_REMOVED lines=12> */
[----:B------:R-:W-:Y:S02]  /*bb90*/  ISETP.GE.U32.AND P0, PT, R0, 0x7fffff24, PT ;  /* 0x7fffff240000780c */ /* 0x000fe40003f06070 */
[C---:B------:R-:W-:Y:S01]  /*bba0*/  IADD3 R0, R198.reuse, -0x65, RZ ;  /* 0xffffff9bc6007810 */ /* 0x040fe20007ffe0ff */
[----:B------:R-:W2:Y:S04]  /*bbb0*/  LDL.64 R10, [R1+0x90] ;  /* 0x00009000010a7983 */ /* 0x000ea80000100a00 */
[----:B------:R1:W-:Y:S02]  /*bbc0*/  LDGSTS.E [R252+0x9800], [R16.64], !P5 ;  /* 0x0980000010fc7fae */ /* 0x0003e4000e921848 */
[----:B-1----:R-:W-:-:S02]  /*bbd0*/  IADD3 R8, R198, -0x69, RZ ;  /* 0xffffff97c6087810 */ /* 0x002fc40007ffe0ff */
[----:B------:R1:W-:Y:S01]  /*bbe0*/  LDGSTS.E [R252+0xa000], [R6.64], !P3 ;  /* 0x0a00000006fc7fae */ /* 0x0003e2000d921848 */
[----:B------:R-:W-:Y:S02]  /*bbf0*/  ISETP.GE.U32.AND P4, PT, R0, 0x7fffff1c, PT ;  /* 0x7fffff1c0000780c */ /* 0x000fe40003f86070 */
[----:B------:R-:W-:Y:S02]  /*bc00*/  ISETP.GE.U32.AND P5, PT, R8, 0x7fffff18, PT ;  /* 0x7fffff180800780c */ /* 0x000fe40003fa6070 */
[----:B------:R-:W2:Y:S04]  /*bc10*/  LDL.64 R8, [R1+0x60] ;  /* 0x0000600001087983 */ /* 0x000ea80000100a00 */
[----:B------:R-:W2:Y:S01]  /*bc20*/  LDL.64 R16, [R1+0x78] ;  /* 0x0000780001107983 */ /* 0x000ea20000100a00 */
[----:B-1----:R-:W-:-:S03]  /*bc30*/  IADD3 R6, R198, -0x71, RZ ;  /* 0xffffff8fc6067810 */ /* 0x002fc60007ffe0ff */
[----:B------:R1:W-:Y:S01]  /*bc40*/  LDGSTS.E [R252+0xa800], [R14.64], !P1 ;  /* 0x0a8000000efc7fae */ /* 0x0003e2000c921848 */
[----:B------:R-:W-:-:S03]  /*bc50*/  ISETP.GE.U32.AND P1, PT, R6, 0x7fffff10, PT ;  /* 0x7fffff100600780c */ /* 0x000fc60003f26070 */
[----:B------:R3:W-:Y:S04]  /*bc60*/  LDGSTS.E [R252+0xb000], [R12.64], !P2 ;  /* 0x0b0000000cfc7fae */ /* 0x0007e8000d121848 */
[----:B------:R-:W2:Y:S04]  /*bc70*/  LDL.64 R6, [R1+0x30] ;  /* 0x0000300001067983 */ /* 0x000ea80000100a00 */
[----:B-1----:R-:W2:Y:S04]  /*bc80*/  LDL.64 R14, [R1+0x48] ;  /* 0x00004800010e7983 */ /* 0x002ea80000100a00 */
[----:B----4-:R1:W-:Y:S04]  /*bc90*/  LDGSTS.E [R252+0xb800], [R20.64], !P0 ;  /* 0x0b80000014fc7fae */ /* 0x0103e8000c121848 */
[----:B---3--:R3:W-:Y:S01]  /*bca0*/  LDGSTS.E [R252+0xc000], [R4.64], !P6 ;  /* 0x0c00000004fc7fae */ /* 0x0087e2000f121848 */
[----:B------:R-:W-:-:S02]  /*bcb0*/  IADD3 R0, R198, -0x6d, RZ ;  /* 0xffffff93c6007810 */ /* 0x000fc40007ffe0ff */
[----:B------:R-:W-:Y:S01]  /*bcc0*/  IADD3 R12, R198, -0x79, RZ ;  /* 0xffffff87c60c7810 */ /* 0x000fe20007ffe0ff */
[----:B-1----:R-:W4:Y:S04]  /*bcd0*/  LDL.64 R20, [R1+0x360] ;  /* 0x0003600001147983 */ /* 0x002f280000100a00 */
[----:B---3--:R-:W3:Y:S04]  /*bce0*/  LDL.64 R4, [R1+0x3c0] ;  /* 0x0003c00001047983 */ /* 0x008ee80000100a00 */
[----:B--2---:R1:W-:Y:S04]  /*bcf0*/  LDGSTS.E [R252+0xc800], [R18.64], !P4 ;  /* 0x0c80000012fc7fae */ /* 0x0043e8000e121848 */
[----:B-1----:R-:W2:Y:S01]  /*bd00*/  LDL.64 R18, [R1+0x3a0] ;  /* 0x0003a00001127983 */ /* 0x002ea20000100a00 */
[----:B------:R-:W-:-:S02]  /*bd10*/  ISETP.GE.U32.AND P3, PT, R0, 0x7fffff14, PT ;  /* 0x7fffff140000780c */ /* 0x000fc40003f66070 */
[----:B------:R-:W-:Y:S02]  /*bd20*/  IADD3 R0, R198, -0x75, RZ ;  /* 0xffffff8bc6007810 */ /* 0x000fe40007ffe0ff */
[----:B------:R-:W-:Y:S02]  /*bd30*/  ISETP.GE.U32.AND P0, PT, R12, 0x7fffff08, PT ;  /* 0x7fffff080c00780c */ /* 0x000fe40003f06070 */
[----:B------:R-:W-:Y:S02]  /*bd40*/  ISETP.GE.U32.AND P2, PT, R0, 0x7fffff0c, PT ;  /* 0x7fffff0c0000780c */ /* 0x000fe40003f46070 */
[C---:B------:R-:W-:Y:S01]  /*bd50*/  IADD3 R0, R198.reuse, -0x7d, RZ ;  /* 0xffffff83c6007810 */ /* 0x040fe20007ffe0ff */
[----:B------:R1:W-:Y:S01]  /*bd60*/  LDGSTS.E [R252+0xd000], [R10.64], !P5 ;  /* 0x0d0000000afc7fae */ /* 0x0003e2000e921848 */
[----:B------:R-:W-:Y:S02]  /*bd70*/  IADD3 R12, R198, -0x2, RZ ;  /* 0xfffffffec60c7810 */ /* 0x000fe40007ffe0ff */
[----:B------:R-:W-:-:S02]  /*bd80*/  ISETP.GE.U32.AND P6, PT, R0, 0x7fffff04, PT ;  /* 0x7fffff040000780c */ /* 0x000fc40003fc6070 */
[----:B------:R-:W-:Y:S02]  /*bd90*/  IADD3 R0, R198, -0x6, RZ ;  /* 0xfffffffac6007810 */ /* 0x000fe40007ffe0ff */
[----:B------:R-:W-:Y:S01]  /*bda0*/  ISETP.GE.U32.AND P4, PT, R12, 0x7fffff7f, PT ;  /* 0x7fffff7f0c00780c */ /* 0x000fe20003f86070 */
[----:B-1----:R-:W4:Y:S01]  /*bdb0*/  LDL.64 R10, [R1+0x380] ;  /* 0x00038000010a7983 */ /* 0x002f220000100a00 */
[----:B------:R-:W-:-:S03]  /*bdc0*/  ISETP.GE.U32.AND P5, PT, R0, 0x7fffff7b, PT ;  /* 0x7fffff7b0000780c */ /* 0x000fc60003fa6070 */
[----:B------:R1:W-:Y:S04]  /*bdd0*/  LDGSTS.E [R252+0xd800], [R16.64], !P3 ;  /* 0x0d80000010fc7fae */ /* 0x0003e8000d921848 */
[----:B------:R1:W-:Y:S04]  /*bde0*/  LDGSTS.E [R252+0xe000], [R8.64], !P1 ;  /* 0x0e00000008fc7fae */ /* 0x0003e8000c921848 */
[----:B-1----:R-:W4:Y:S04]  /*bdf0*/  LDL.64 R8, [R1+0x340] ;  /* 0x0003400001087983 */ /* 0x002f280000100a00 */
[----:B------:R1:W-:Y:S04]  /*be00*/  LDGSTS.E [R252+0xe800], [R14.64], !P2 ;  /* 0x0e8000000efc7fae */ /* 0x0003e8000d121848 */
[----:B------:R1:W-:Y:S01]  /*be10*/  LDGSTS.E [R252+0xf000], [R6.64], !P0 ;  /* 0x0f00000006fc7fae */ /* 0x0003e2000c121848 */
[----:B------:R-:W-:-:S03]  /*be20*/  LOP3.LUT R16, R252, 0x20, RZ, 0x3c, !PT ;  /* 0x00000020fc107812 */ /* 0x000fc600078e3cff */
[----:B------:R1:W-:Y:S04]  /*be30*/  LDGSTS.E [R252+0xf800], [R22.64], !P6 ;  /* 0x0f80000016fc7fae */ /* 0x0003e8000f121848 */
[----:B-1----:R-:W4:Y:S04]  /*be40*/  LDL.64 R14, [R1+0x320] ;  /* 0x00032000010e7983 */ /* 0x002f280000100a00 */
[----:B------:R-:W4:Y:S04]  /*be50*/  LDL.64 R6, [R1+0x300] ;  /* 0x0003000001067983 */ /* 0x000f280000100a00 */
[----:B------:R-:W4:Y:S04]  /*be60*/  LDL.64 R22, [R1+0x2e0] ;  /* 0x0002e00001167983 */ /* 0x000f280000100a00 */
[----:B---3--:R1:W-:Y:S04]  /*be70*/  LDGSTS.E [R16+0x200], [R4.64], !P4 ;  /* 0x0020000004107fae */ /* 0x0083e8000e121848 */
[----:B-1----:R-:W3:Y:S04]  /*be80*/  LDL.64 R4, [R1+0x2c0] ;  /* 0x0002c00001047983 */ /* 0x002ee80000100a00 */
[----:B--2---:R1:W-:Y:S04]  /*be90*/  LDGSTS.E [R16+0xa00], [R18.64], !P5 ;  /* 0x00a0000012107fae */ /* 0x0043e8000e921848 */
[----:B-1----:R-:W2:Y:S01]  /*bea0*/  LDL.64 R18, [R1+0x2a0] ;  /* 0x0002a00001127983 */ /* 0x002ea20000100a00 */
[----:B------:R-:W-:-:S02]  /*beb0*/  IADD3 R12, R198, -0xa, RZ ;  /* 0xfffffff6c60c7810 */ /* 0x000fc40007ffe0ff */
[----:B------:R-:W-:Y:S02]  /*bec0*/  IADD3 R0, R198, -0xe, RZ ;  /* 0xfffffff2c6007810 */ /* 0x000fe40007ffe0ff */
[----:B------:R-:W-:Y:S02]  /*bed0*/  ISETP.GE.U32.AND P3, PT, R12, 0x7fffff77, PT ;  /* 0x7fffff770c00780c */ /* 0x000fe40003f66070 */
[----:B------:R-:W-:Y:S02]  /*bee0*/  IADD3 R12, R198, -0x12, RZ ;  /* 0xffffffeec60c7810 */ /* 0x000fe40007ffe0ff */
[----:B------:R-:W-:Y:S02]  /*bef0*/  ISETP.GE.U32.AND P1, PT, R0, 0x7fffff73, PT ;  /* 0x7fffff730000780c */ /* 0x000fe40003f26070 */
[----:B------:R-:W-:Y:S02]  /*bf00*/  IADD3 R0, R198, -0x16, RZ ;  /* 0xffffffeac6007810 */ /* 0x000fe40007ffe0ff */
[----:B------:R-:W-:-:S02]  /*bf10*/  ISETP.GE.U32.AND P2, PT, R12, 0x7fffff6f, PT ;  /* 0x7fffff6f0c00780c */ /* 0x000fc40003f46070 */
[----:B------:R-:W-:Y:S02]  /*bf20*/  IADD3 R12, R198, -0x1a, RZ ;  /* 0xffffffe6c60c7810 */ /* 0x000fe40007ffe0ff */
[----:B------:R-:W-:Y:S01]  /*bf30*/  ISETP.GE.U32.AND P0, PT, R0, 0x7fffff6b, PT ;  /* 0x7fffff6b0000780c */ /* 0x000fe20003f06070 */
[----:B----4-:R1:W-:Y:S01]  /*bf40*/  LDGSTS.E [R16+0x1200], [R10.64], !P3 ;  /* 0x012000000a107fae */ /* 0x0103e2000d921848 */
[----:B------:R-:W-:Y:S02]  /*bf50*/  ISETP.GE.U32.AND P6, PT, R12, 0x7fffff67, PT ;  /* 0x7fffff670c00780c */ /* 0x000fe40003fc6070 */
[C---:B------:R-:W-:Y:S01]  /*bf60*/  IADD3 R0, R198.reuse, -0x1e, RZ ;  /* 0xffffffe2c6007810 */ /* 0x040fe20007ffe0ff */
[----:B------:R4:W-:Y:S01]  /*bf70*/  LDGSTS.E [R16+0x1a00], [R20.64], !P1 ;  /* 0x01a0000014107fae */ /* 0x0009e2000c921848 */
[----:B------:R-:W-:Y:S02]  /*bf80*/  IADD3 R12, R198, -0x22, RZ ;  /* 0xffffffdec60c7810 */ /* 0x000fe40007ffe0ff */
[----:B------:R-:W-:-:S02]  /*bf90*/  ISETP.GE.U32.AND P4, PT, R0, 0x7fffff63, PT ;  /* 0x7fffff630000780c */ /* 0x000fc40003f86070 */
[----:B------:R-:W-:Y:S01]  /*bfa0*/  IADD3 R0, R198, -0x26, RZ ;  /* 0xffffffdac6007810 */ /* 0x000fe20007ffe0ff */
[----:B-1----:R-:W2:Y:S01]  /*bfb0*/  LDL.64 R10, [R1+0x280] ;  /* 0x00028000010a7983 */ /* 0x002ea20000100a00 */
[----:B------:R-:W-:Y:S02]  /*bfc0*/  ISETP.GE.U32.AND P5, PT, R12, 0x7fffff5f, PT ;  /* 0x7fffff5f0c00780c */ /* 0x000fe40003fa6070 */
[----:B------:R-:W-:Y:S01]  /*bfd0*/  ISETP.GE.U32.AND P3, PT, R0, 0x7fffff5b, PT ;  /* 0x7fffff5b0000780c */ /* 0x000fe20003f66070 */
[----:B----4-:R-:W4:Y:S04]  /*bfe0*/  LDL.64 R20, [R1+0x260] ;  /* 0x0002600001147983 */ /* 0x010f280000100a00 */
[----:B------:R1:W-:Y:S04]  /*bff0*/  LDGSTS.E [R16+0x2200], [R8.64], !P2 ;  /* 0x0220000008107fae */ /* 0x0003e8000d121848 */
[----:B------:R1:W-:Y:S04]  /*c000*/  LDGSTS.E [R16+0x2a00], [R14.64], !P0 ;  /* 0x02a000000e107fae */ /* 0x0003e8000c121848 */
[----:B-1----:R-:W4:Y:S04]  /*c010*/  LDL.64 R8, [R1+0x240] ;  /* 0x0002400001087983 */ /* 0x002f280000100a00 */
[----:B------:R1:W-:Y:S04]  /*c020*/  LDGSTS.E [R16+0x3200], [R6.64], !P6 ;  /* 0x0320000006107fae */ /* 0x0003e8000f121848 */
[----:B------:R-:W4:Y:S04]  /*c030*/  LDL.64 R14, [R1+0x220] ;  /* 0x00022000010e7983 */ /* 0x000f280000100a00 */
[----:B------:R1:W-:Y:S04]  /*c040*/  LDGSTS.E [R16+0x3a00], [R22.64], !P4 ;  /* 0x03a0000016107fae */ /* 0x0003e8000e121848 */
[----:B-1----:R-:W4:Y:S04]  /*c050*/  LDL.64 R6, [R1+0x200] ;  /* 0x0002000001067983 */ /* 0x002f280000100a00 */
        /* <DEDUP_REMOVED lines=14> */
[----:B------:R1:W-:Y:S01]  /*c140*/  LDGSTS.E [R16+0x5200], [R10.64], !P1 ;  /* 0x052000000a107fae */ /* 0x0003e2000c921848 */
[----:B------:R-:W-:Y:S02]  /*c150*/  ISETP.GE.U32.AND P4, PT, R12, 0x7fffff47, PT ;  /* 0x7fffff470c00780c */ /* 0x000fe40003f86070 */
[C---:B------:R-:W-:Y:S01]  /*c160*/  IADD3 R0, R198.reuse, -0x3e, RZ ;  /* 0xffffffc2c6007810 */ /* 0x040fe20007ffe0ff */
[----:B----4-:R4:W-:Y:S01]  /*c170*/  LDGSTS.E [R16+0x5a00], [R20.64], !P2 ;  /* 0x05a0000014107fae */ /* 0x0109e2000d121848 */
[----:B------:R-:W-:Y:S02]  /*c180*/  IADD3 R12, R198, -0x42, RZ ;  /* 0xffffffbec60c7810 */ /* 0x000fe40007ffe0ff */
[----:B------:R-:W-:-:S02]  /*c190*/  ISETP.GE.U32.AND P5, PT, R0, 0x7fffff43, PT ;  /* 0x7fffff430000780c */ /* 0x000fc40003fa6070 */
[----:B------:R-:W-:Y:S02]  /*c1a0*/  ISETP.GE.U32.AND P3, PT, R12, 0x7fffff3f, PT ;  /* 0x7fffff3f0c00780c */ /* 0x000fe40003f66070 */
[C---:B------:R-:W-:Y:S01]  /*c1b0*/  IADD3 R0, R198.reuse, -0x46, RZ ;  /* 0xffffffbac6007810 */ /* 0x040fe20007ffe0ff */
[----:B-1----:R-:W2:Y:S01]  /*c1c0*/  LDL.64 R10, [R1+0x180] ;  /* 0x00018000010a7983 */ /* 0x002ea20000100a00 */
[----:B------:R-:W-:Y:S02]  /*c1d0*/  IADD3 R12, R198, -0x4a, RZ ;  /* 0xffffffb6c60c7810 */ /* 0x000fe40007ffe0ff */
[----:B------:R-:W-:Y:S01]  /*c1e0*/  ISETP.GE.U32.AND P1, PT, R0, 0x7fffff3b, PT ;  /* 0x7fffff3b0000780c */ /* 0x000fe20003f26070 */
[----:B----4-:R-:W4:Y:S01]  /*c1f0*/  LDL.64 R20, [R1+0x160] ;  /* 0x0001600001147983 */ /* 0x010f220000100a00 */
[----:B------:R-:W-:Y:S02]  /*c200*/  ISETP.GE.U32.AND P2, PT, R12, 0x7fffff37, PT ;  /* 0x7fffff370c00780c */ /* 0x000fe40003f46070 */
[----:B------:R-:W-:Y:S01]  /*c210*/  IADD3 R12, R198, -0x52, RZ ;  /* 0xffffffaec60c7810 */ /* 0x000fe20007ffe0ff */
[----:B------:R1:W-:Y:S04]  /*c220*/  LDGSTS.E [R16+0x6200], [R8.64], !P0 ;  /* 0x0620000008107fae */ /* 0x0003e8000c121848 */
[----:B------:R1:W-:Y:S04]  /*c230*/  LDGSTS.E [R16+0x6a00], [R14.64], !P6 ;  /* 0x06a000000e107fae */ /* 0x0003e8000f121848 */
[----:B-1----:R-:W4:Y:S04]  /*c240*/  LDL.64 R8, [R1+0x140] ;  /* 0x0001400001087983 */ /* 0x002f280000100a00 */
[----:B------:R1:W-:Y:S01]  /*c250*/  LDGSTS.E [R16+0x7200], [R6.64], !P4 ;  /* 0x0720000006107fae */ /* 0x0003e2000e121848 */
[----:B------:R-:W-:-:S03]  /*c260*/  ISETP.GE.U32.AND P6, PT, R12, 0x7fffff2f, PT ;  /* 0x7fffff2f0c00780c */ /* 0x000fc60003fc6070 */
[----:B------:R-:W4:Y:S04]  /*c270*/  LDL.64 R14, [R1+0x120] ;  /* 0x00012000010e7983 */ /* 0x000f280000100a00 */
[----:B------:R-:W4:Y:S01]  /*c280*/  LDL.64 R12, [R1+0x100] ;  /* 0x00010000010c7983 */ /* 0x000f220000100a00 */
[----:B-1----:R-:W-:-:S03]  /*c290*/  IADD3 R6, R198, -0x5a, RZ ;  /* 0xffffffa6c6067810 */ /* 0x002fc60007ffe0ff */
[----:B------:R1:W-:Y:S01]  /*c2a0*/  LDGSTS.E [R16+0x7a00], [R22.64], !P5 ;  /* 0x07a0000016107fae */ /* 0x0003e2000e921848 */
[----:B------:R-:W-:-:S03]  /*c2b0*/  ISETP.GE.U32.AND P5, PT, R6, 0x7fffff27, PT ;  /* 0x7fffff270600780c */ /* 0x000fc60003fa6070 */
[----:B------:R-:W4:Y:S04]  /*c2c0*/  LDL.64 R6, [R1+0xc0] ;  /* 0x0000c00001067983 */ /* 0x000f280000100a00 */
[----:B-1----:R-:W4:Y:S04]  /*c2d0*/  LDL.64 R22, [R1+0xe0] ;  /* 0x0000e00001167983 */ /* 0x002f280000100a00 */
[----:B---3--:R1:W-:Y:S04]  /*c2e0*/  LDGSTS.E [R16+0x8200], [R4.64], !P3 ;  /* 0x0820000004107fae */ /* 0x0083e8000d921848 */
[----:B--2---:R2:W-:Y:S04]  /*c2f0*/  LDGSTS.E [R16+0x8a00], [R18.64], !P1 ;  /* 0x08a0000012107fae */ /* 0x0045e8000c921848 */
[----:B--2---:R-:W2:Y:S01]  /*c300*/  LDL.64 R18, [R1+0xa0] ;  /* 0x0000a00001127983 */ /* 0x004ea20000100a00 */
[----:B-1----:R-:W-:-:S04]  /*c310*/  IADD3 R4, R198, -0x62, RZ ;  /* 0xffffff9ec6047810 */ /* 0x002fc80007ffe0ff */
[----:B------:R-:W-:Y:S02]  /*c320*/  ISETP.GE.U32.AND P1, PT, R4, 0x7fffff1f, PT ;  /* 0x7fffff1f0400780c */ /* 0x000fe40003f26070 */
[----:B------:R-:W3:Y:S01]  /*c330*/  LDL.64 R4, [R1+0x88] ;  /* 0x0000880001047983 */ /* 0x000ee20000100a00 */
[----:B------:R-:W-:-:S04]  /*c340*/  IADD3 R0, R198, -0x4e, RZ ;  /* 0xffffffb2c6007810 */ /* 0x000fc80007ffe0ff */
[----:B------:R-:W-:Y:S02]  /*c350*/  ISETP.GE.U32.AND P0, PT, R0, 0x7fffff33, PT ;  /* 0x7fffff330000780c */ /* 0x000fe40003f06070 */
[----:B------:R-:W-:-:S04]  /*c360*/  IADD3 R0, R198, -0x56, RZ ;  /* 0xffffffaac6007810 */ /* 0x000fc80007ffe0ff */
[----:B------:R-:W-:Y:S01]  /*c370*/  ISETP.GE.U32.AND P4, PT, R0, 0x7fffff2b, PT ;  /* 0x7fffff2b0000780c */ /* 0x000fe20003f86070 */
[----:B------:R1:W-:Y:S01]  /*c380*/  LDGSTS.E [R16+0x9200], [R10.64], !P2 ;  /* 0x092000000a107fae */ /* 0x0003e2000d121848 */
[----:B------:R-:W-:-:S04]  /*c390*/  IADD3 R0, R198, -0x5e, RZ ;  /* 0xffffffa2c6007810 */ /* 0x000fc80007ffe0ff */
[----:B------:R-:W-:Y:S01]  /*c3a0*/  ISETP.GE.U32.AND P3, PT, R0, 0x7fffff23, PT ;  /* 0x7fffff230000780c */ /* 0x000fe20003f66070 */
[----:B----4-:R4:W-:Y:S01]  /*c3b0*/  LDGSTS.E [R16+0x9a00], [R20.64], !P0 ;  /* 0x09a0000014107fae */ /* 0x0109e2000c121848 */
[C---:B------:R-:W-:Y:S02]  /*c3c0*/  IADD3 R0, R198.reuse, -0x66, RZ ;  /* 0xffffff9ac6007810 */ /* 0x040fe40007ffe0ff */
[----:B-1----:R-:W-:Y:S02]  /*c3d0*/  IADD3 R10, R198, -0x6a, RZ ;  /* 0xffffff96c60a7810 */ /* 0x002fe40007ffe0ff */
[----:B------:R-:W-:Y:S02]  /*c3e0*/  ISETP.GE.U32.AND P2, PT, R0, 0x7fffff1b, PT ;  /* 0x7fffff1b0000780c */ /* 0x000fe40003f46070 */
[----:B------:R-:W-:Y:S01]  /*c3f0*/  ISETP.GE.U32.AND P0, PT, R10, 0x7fffff17, PT ;  /* 0x7fffff170a00780c */ /* 0x000fe20003f06070 */
[----:B----4-:R-:W4:Y:S04]  /*c400*/  LDL.64 R20, [R1+0x70] ;  /* 0x0000700001147983 */ /* 0x010f280000100a00 */
[----:B------:R1:W-:Y:S04]  /*c410*/  LDGSTS.E [R16+0xa200], [R8.64], !P6 ;  /* 0x0a20000008107fae */ /* 0x0003e8000f121848 */
[----:B------:R-:W4:Y:S04]  /*c420*/  LDL.64 R10, [R1+0x58] ;  /* 0x00005800010a7983 */ /* 0x000f280000100a00 */
[----:B------:R1:W-:Y:S02]  /*c430*/  LDGSTS.E [R16+0xaa00], [R14.64], !P4 ;  /* 0x0aa000000e107fae */ /* 0x0003e4000e121848 */
[----:B-1----:R-:W-:-:S02]  /*c440*/  IADD3 R8, R198, -0x72, RZ ;  /* 0xffffff8ec6087810 */ /* 0x002fc40007ffe0ff */
[----:B------:R1:W-:Y:S02]  /*c450*/  LDGSTS.E [R16+0xb200], [R12.64], !P5 ;  /* 0x0b2000000c107fae */ /* 0x0003e4000e921848 */
[----:B------:R-:W-:Y:S02]  /*c460*/  ISETP.GE.U32.AND P4, PT, R8, 0x7fffff0f, PT ;  /* 0x7fffff0f0800780c */ /* 0x000fe40003f86070 */
[----:B------:R-:W4:Y:S04]  /*c470*/  LDL.64 R8, [R1+0x28] ;  /* 0x0000280001087983 */ /* 0x000f280000100a00 */
[----:B------:R-:W4:Y:S04]  /*c480*/  LDL.64 R14, [R1+0x40] ;  /* 0x00004000010e7983 */ /* 0x000f280000100a00 */
[----:B------:R1:W-:Y:S04]  /*c490*/  LDGSTS.E [R16+0xba00], [R22.64], !P3 ;  /* 0x0ba0000016107fae */ /* 0x0003e8000d921848 */
[----:B------:R1:W-:Y:S04]  /*c4a0*/  LDGSTS.E [R16+0xc200], [R6.64], !P1 ;  /* 0x0c20000006107fae */ /* 0x0003e8000c921848 */
[----:B-1----:R-:W4:Y:S04]  /*c4b0*/  LDL.64 R22, [R1+0x10] ;  /* 0x0000100001167983 */ /* 0x002f280000100a00 */
[----:B------:R-:W4:Y:S04]  /*c4c0*/  LDL.64 R6, [R1+0x3b8] ;  /* 0x0003b80001067983 */ /* 0x000f280000100a00 */
[----:B--2---:R1:W-:Y:S04]  /*c4d0*/  LDGSTS.E [R16+0xca00], [R18.64], !P2 ;  /* 0x0ca0000012107fae */ /* 0x0043e8000d121848 */
[----:B---3--:R2:W-:Y:S04]  /*c4e0*/  LDGSTS.E [R16+0xd200], [R4.64], !P0 ;  /* 0x0d20000004107fae */ /* 0x0085e8000c121848 */
[----:B-1----:R-:W3:Y:S04]  /*c4f0*/  LDL.64 R18, [R1+0x398] ;  /* 0x0003980001127983 */ /* 0x002ee80000100a00 */
[----:B--2---:R-:W2:Y:S01]  /*c500*/  LDL.64 R4, [R1+0x378] ;  /* 0x0003780001047983 */ /* 0x004ea20000100a00 */
        /* <DEDUP_REMOVED lines=9> */
[----:B----4-:R1:W-:Y:S01]  /*c5a0*/  LDGSTS.E [R16+0xda00], [R20.64], !P6 ;  /* 0x0da0000014107fae */ /* 0x0103e2000f121848 */
[----:B------:R-:W-:Y:S02]  /*c5b0*/  ISETP.GE.U32.AND P2, PT, R12, 0x7fffff7e, PT ;  /* 0x7fffff7e0c00780c */ /* 0x000fe40003f46070 */
[----:B------:R-:W-:-:S04]  /*c5c0*/  IADD3 R0, R198, -0x7, RZ ;  /* 0xfffffff9c6007810 */ /* 0x000fc80007ffe0ff */
[----:B------:R-:W-:Y:S01]  /*c5d0*/  ISETP.GE.U32.AND P0, PT, R0, 0x7fffff7a, PT ;  /* 0x7fffff7a0000780c */ /* 0x000fe20003f06070 */
[----:B------:R4:W-:Y:S01]  /*c5e0*/  LDGSTS.E [R16+0xe200], [R10.64], !P4 ;  /* 0x0e2000000a107fae */ /* 0x0009e2000e121848 */
[----:B------:R-:W-:-:S03]  /*c5f0*/  LOP3.LUT R13, R252, 0x40, RZ, 0x3c, !PT ;  /* 0x00000040fc0d7812 */ /* 0x000fc600078e3cff */
[----:B-1----:R-:W2:Y:S04]  /*c600*/  LDL.64 R20, [R1+0x358] ;  /* 0x0003580001147983 */ /* 0x002ea80000100a00 */
[----:B----4-:R-:W4:Y:S04]  /*c610*/  LDL.64 R10, [R1+0x338] ;  /* 0x00033800010a7983 */ /* 0x010f280000100a00 */
[----:B------:R1:W-:Y:S04]  /*c620*/  LDGSTS.E [R16+0xea00], [R14.64], !P5 ;  /* 0x0ea000000e107fae */ /* 0x0003e8000e921848 */
[----:B------:R1:W-:Y:S04]  /*c630*/  LDGSTS.E [R16+0xf200], [R8.64], !P3 ;  /* 0x0f20000008107fae */ /* 0x0003e8000d921848 */
[----:B-1----:R-:W4:Y:S04]  /*c640*/  LDL.64 R14, [R1+0x318] ;  /* 0x00031800010e7983 */ /* 0x002f280000100a00 */
[----:B------:R-:W4:Y:S04]  /*c650*/  LDL.64 R8, [R1+0x2f8] ;  /* 0x0002f80001087983 */ /* 0x000f280000100a00 */
[----:B------:R1:W-:Y:S04]  /*c660*/  LDGSTS.E [R16+0xfa00], [R22.64], !P1 ;  /* 0x0fa0000016107fae */ /* 0x0003e8000c921848 */
[----:B------:R1:W-:Y:S04]  /*c670*/  LDGSTS.E [R13+0x400], [R6.64], !P2 ;  /* 0x00400000060d7fae */ /* 0x0003e8000d121848 */
[----:B-1----:R-:W4:Y:S04]  /*c680*/  LDL.64 R16, [R1+0x2d8] ;  /* 0x0002d80001107983 */ /* 0x002f280000100a00 */
[----:B------:R-:W4:Y:S01]  /*c690*/  LDL.64 R6, [R1+0x2b8] ;  /* 0x0002b80001067983 */ /* 0x000f220000100a00 */
[----:B------:R-:W-:-:S02]  /*c6a0*/  IADD3 R12, R198, -0xb, RZ ;  /* 0xfffffff5c60c7810 */ /* 0x000fc40007ffe0ff */
[----:B------:R-:W-:Y:S01]  /*c6b0*/  IADD3 R0, R198, -0xf, RZ ;  /* 0xfffffff1c6007810 */ /* 0x000fe20007ffe0ff */
[----:B------:R-:W4:Y:S01]  /*c6c0*/  LDL.64 R22, [R1+0x158] ;  /* 0x0001580001167983 */ /* 0x000f220000100a00 */
[----:B------:R-:W-:-:S03]  /*c6d0*/  ISETP.GE.U32.AND P6, PT, R12, 0x7fffff76, PT ;  /* 0x7fffff760c00780c */ /* 0x000fc60003fc6070 */
[----:B---3--:R1:W-:Y:S10]  /*c6e0*/  LDGSTS.E [R13+0xc00], [R18.64], !P0 ;  /* 0x00c00000120d7fae */ /* 0x0083f4000c121848 */
[----:B--2---:R2:W-:Y:S04]  /*c6f0*/  LDGSTS.E [R13+0x1400], [R4.64], !P6 ;  /* 0x01400000040d7fae */ /* 0x0045e8000f121848 */
[----:B-1----:R-:W3:Y:S04]  /*c700*/  LDL.64 R18, [R1+0x298] ;  /* 0x0002980001127983 */ /* 0x002ee80000100a00 */
[----:B--2---:R-:W2:Y:S01]  /*c710*/  LDL.64 R4, [R1+0x278] ;  /* 0x0002780001047983 */ /* 0x004ea20000100a00 */
[----:B------:R-:W-:-:S02]  /*c720*/  IADD3 R12, R198, -0x13, RZ ;  /* 0xffffffedc60c7810 */ /* 0x000fc40007ffe0ff */
[----:B------:R-:W-:Y:S02]  /*c730*/  ISETP.GE.U32.AND P4, PT, R0, 0x7fffff72, PT ;  /* 0x7fffff720000780c */ /* 0x000fe40003f86070 */
[----:B------:R-:W-:Y:S02]  /*c740*/  IADD3 R0, R198, -0x17, RZ ;  /* 0xffffffe9c6007810 */ /* 0x000fe40007ffe0ff */
[----:B------:R-:W-:Y:S02]  /*c750*/  ISETP.GE.U32.AND P5, PT, R12, 0x7fffff6e, PT ;  /* 0x7fffff6e0c00780c */ /* 0x000fe40003fa6070 */
[----:B------:R-:W-:Y:S02]  /*c760*/  IADD3 R12, R198, -0x1b, RZ ;  /* 0xffffffe5c60c7810 */ /* 0x000fe40007ffe0ff */
[----:B------:R-:W-:Y:S02]  /*c770*/  ISETP.GE.U32.AND P3, PT, R0, 0x7fffff6a, PT ;  /* 0x7fffff6a0000780c */ /* 0x000fe40003f66070 */
[----:B------:R-:W-:-:S02]  /*c780*/  IADD3 R0, R198, -0x1f, RZ ;  /* 0xffffffe1c6007810 */ /* 0x000fc40007ffe0ff */
[----:B------:R-:W-:Y:S02]  /*c790*/  ISETP.GE.U32.AND P1, PT, R12, 0x7fffff66, PT ;  /* 0x7fffff660c00780c */ /* 0x000fe40003f26070 */
[----:B------:R-:W-:Y:S01]  /*c7a0*/  IADD3 R12, R198, -0x23, RZ ;  /* 0xffffffddc60c7810 */ /* 0x000fe20007ffe0ff */
[----:B------:R1:W-:Y:S01]  /*c7b0*/  LDGSTS.E [R13+0x1c00], [R20.64], !P4 ;  /* 0x01c00000140d7fae */ /* 0x0003e2000e121848 */
[----:B------:R-:W-:Y:S02]  /*c7c0*/  ISETP.GE.U32.AND P2, PT, R0, 0x7fffff62, PT ;  /* 0x7fffff620000780c */ /* 0x000fe40003f46070 */
[----:B------:R-:W-:Y:S02]  /*c7d0*/  ISETP.GE.U32.AND P0, PT, R12, 0x7fffff5e, PT ;  /* 0x7fffff5e0c00780c */ /* 0x000fe40003f06070 */
[----:B------:R-:W-:Y:S01]  /*c7e0*/  IADD3 R0, R198, -0x27, RZ ;  /* 0xffffffd9c6007810 */ /* 0x000fe20007ffe0ff */
[----:B----4-:R4:W-:Y:S03]  /*c7f0*/  LDGSTS.E [R13+0x2400], [R10.64], !P5 ;  /* 0x024000000a0d7fae */ /* 0x0109e6000e921848 */
[----:B------:R-:W-:Y:S01]  /*c800*/  ISETP.GE.U32.AND P6, PT, R0, 0x7fffff5a, PT ;  /* 0x7fffff5a0000780c */ /* 0x000fe20003fc6070 */
        /* <DEDUP_REMOVED lines=10> */
[----:B------:R-:W-:-:S04]  /*c8b0*/  IADD3 R12, R198, -0x2b, RZ ;  /* 0xffffffd5c60c7810 */ /* 0x000fc80007ffe0ff */
[----:B------:R-:W-:Y:S01]  /*c8c0*/  ISETP.GE.U32.AND P4, PT, R12, 0x7fffff56, PT ;  /* 0x7fffff560c00780c */ /* 0x000fe20003f86070 */
[----:B---3--:R1:W-:-:S12]  /*c8d0*/  LDGSTS.E [R13+0x4c00], [R18.64], !P6 ;  /* 0x04c00000120d7fae */ /* 0x0083d8000f121848 */
[----:B--2---:R2:W-:Y:S04]  /*c8e0*/  LDGSTS.E [R13+0x5400], [R4.64], !P4 ;  /* 0x05400000040d7fae */ /* 0x0045e8000e121848 */
[----:B-1----:R-:W3:Y:S04]  /*c8f0*/  LDL.64 R18, [R1+0x198] ;  /* 0x0001980001127983 */ /* 0x002ee80000100a00 */
[----:B--2---:R-:W2:Y:S01]  /*c900*/  LDL.64 R4, [R1+0x178] ;  /* 0x0001780001047983 */ /* 0x004ea20000100a00 */
[C---:B------:R-:W-:Y:S02]  /*c910*/  IADD3 R0, R198.reuse, -0x2f, RZ ;  /* 0xffffffd1c6007810 */ /* 0x040fe40007ffe0ff */
[----:B------:R-:W-:-:S02]  /*c920*/  IADD3 R12, R198, -0x33, RZ ;  /* 0xffffffcdc60c7810 */ /* 0x000fc40007ffe0ff */
[----:B------:R-:W-:Y:S02]  /*c930*/  ISETP.GE.U32.AND P5, PT, R0, 0x7fffff52, PT ;  /* 0x7fffff520000780c */ /* 0x000fe40003fa6070 */
[----:B------:R-:W-:Y:S02]  /*c940*/  IADD3 R0, R198, -0x37, RZ ;  /* 0xffffffc9c6007810 */ /* 0x000fe40007ffe0ff */
[----:B------:R-:W-:Y:S02]  /*c950*/  ISETP.GE.U32.AND P3, PT, R12, 0x7fffff4e, PT ;  /* 0x7fffff4e0c00780c */ /* 0x000fe40003f66070 */
[----:B------:R-:W-:Y:S02]  /*c960*/  IADD3 R12, R198, -0x3b, RZ ;  /* 0xffffffc5c60c7810 */ /* 0x000fe40007ffe0ff */
[----:B------:R-:W-:Y:S02]  /*c970*/  ISETP.GE.U32.AND P1, PT, R0, 0x7fffff4a, PT ;  /* 0x7fffff4a0000780c */ /* 0x000fe40003f26070 */
[----:B------:R-:W-:-:S02]  /*c980*/  IADD3 R0, R198, -0x3f, RZ ;  /* 0xffffffc1c6007810 */ /* 0x000fc40007ffe0ff */
[----:B------:R-:W-:Y:S01]  /*c990*/  ISETP.GE.U32.AND P2, PT, R12, 0x7fffff46, PT ;  /* 0x7fffff460c00780c */ /* 0x000fe20003f46070 */
[----:B------:R1:W-:Y:S01]  /*c9a0*/  LDGSTS.E [R13+0x5c00], [R20.64], !P5 ;  /* 0x05c00000140d7fae */ /* 0x0003e2000e921848 */
[----:B------:R-:W-:Y:S02]  /*c9b0*/  IADD3 R12, R198, -0x43, RZ ;  /* 0xffffffbdc60c7810 */ /* 0x000fe40007ffe0ff */
[----:B------:R-:W-:Y:S02]  /*c9c0*/  ISETP.GE.U32.AND P0, PT, R0, 0x7fffff42, PT ;  /* 0x7fffff420000780c */ /* 0x000fe40003f06070 */
[----:B------:R-:W-:Y:S02]  /*c9d0*/  ISETP.GE.U32.AND P6, PT, R12, 0x7fffff3e, PT ;  /* 0x7fffff3e0c00780c */ /* 0x000fe40003fc6070 */
[----:B------:R-:W-:Y:S01]  /*c9e0*/  IADD3 R0, R198, -0x47, RZ ;  /* 0xffffffb9c6007810 */ /* 0x000fe20007ffe0ff */
[----:B----4-:R4:W-:Y:S03]  /*c9f0*/  LDGSTS.E [R13+0x6400], [R10.64], !P3 ;  /* 0x064000000a0d7fae */ /* 0x0109e6000d921848 */
[----:B------:R-:W-:Y:S01]  /*ca00*/  ISETP.GE.U32.AND P4, PT, R0, 0x7fffff3a, PT ;  /* 0x7fffff3a0000780c */ /* 0x000fe20003f86070 */
[----:B-1----:R-:W2:Y:S01]  /*ca10*/  LDL.64 R20, [R1+0x138] ;  /* 0x0001380001147983 */ /* 0x002ea20000100a00 */
[----:B----4-:R-:W-:-:S03]  /*ca20*/  IADD3 R10, R198, -0x53, RZ ;  /* 0xffffffadc60a7810 */ /* 0x010fc60007ffe0ff */
[----:B------:R1:W-:Y:S01]  /*ca30*/  LDGSTS.E [R13+0x6c00], [R14.64], !P1 ;  /* 0x06c000000e0d7fae */ /* 0x0003e2000c921848 */
[----:B------:R-:W-:-:S03]  /*ca40*/  ISETP.GE.U32.AND P1, PT, R10, 0x7fffff2e, PT ;  /* 0x7fffff2e0a00780c */ /* 0x000fc60003f26070 */
[----:B------:R4:W-:Y:S04]  /*ca50*/  LDGSTS.E [R13+0x7400], [R8.64], !P2 ;  /* 0x07400000080d7fae */ /* 0x0009e8000d121848 */
[----:B------:R-:W2:Y:S04]  /*ca60*/  LDL.64 R10, [R1+0xf8] ;  /* 0x0000f800010a7983 */ /* 0x000ea80000100a00 */
[----:B-1----:R-:W2:Y:S04]  /*ca70*/  LDL.64 R14, [R1+0x118] ;  /* 0x00011800010e7983 */ /* 0x002ea80000100a00 */
[----:B------:R1:W-:Y:S04]  /*ca80*/  LDGSTS.E [R13+0x7c00], [R16.64], !P0 ;  /* 0x07c00000100d7fae */ /* 0x0003e8000c121848 */
[----:B------:R4:W-:Y:S04]  /*ca90*/  LDGSTS.E [R13+0x8400], [R6.64], !P6 ;  /* 0x08400000060d7fae */ /* 0x0009e8000f121848 */
[----:B-1----:R-:W2:Y:S04]  /*caa0*/  LDL.64 R16, [R1+0xd8] ;  /* 0x0000d80001107983 */ /* 0x002ea80000100a00 */
[----:B----4-:R-:W4:Y:S01]  /*cab0*/  LDL.64 R6, [R1+0xb8] ;  /* 0x0000b80001067983 */ /* 0x010f220000100a00 */
[----:B------:R-:W-:-:S02]  /*cac0*/  IADD3 R12, R198, -0x4b, RZ ;  /* 0xffffffb5c60c7810 */ /* 0x000fc40007ffe0ff */
[----:B------:R-:W-:Y:S02]  /*cad0*/  IADD3 R0, R198, -0x4f, RZ ;  /* 0xffffffb1c6007810 */ /* 0x000fe40007ffe0ff */
[----:B------:R-:W-:Y:S02]  /*cae0*/  ISETP.GE.U32.AND P5, PT, R12, 0x7fffff36, PT ;  /* 0x7fffff360c00780c */ /* 0x000fe40003fa6070 */
[----:B------:R-:W-:Y:S02]  /*caf0*/  ISETP.GE.U32.AND P3, PT, R0, 0x7fffff32, PT ;  /* 0x7fffff320000780c */ /* 0x000fe40003f66070 */
[----:B------:R-:W-:-:S04]  /*cb00*/  IADD3 R8, R198, -0x5b, RZ ;  /* 0xffffffa5c6087810 */ /* 0x000fc80007ffe0ff */
[----:B------:R-:W-:Y:S02]  /*cb10*/  ISETP.GE.U32.AND P0, PT, R8, 0x7fffff26, PT ;  /* 0x7fffff260800780c */ /* 0x000fe40003f06070 */
[----:B------:R-:W-:Y:S01]  /*cb20*/  IADD3 R8, R198, -0x63, RZ ;  /* 0xffffff9dc6087810 */ /* 0x000fe20007ffe0ff */
[----:B---3--:R1:W-:Y:S04]  /*cb30*/  LDGSTS.E [R13+0x8c00], [R18.64], !P4 ;  /* 0x08c00000120d7fae */ /* 0x0083e8000e121848 */
[----:B-1----:R-:W3:Y:S01]  /*cb40*/  LDL.64 R18, [R1+0x98] ;  /* 0x0000980001127983 */ /* 0x002ee20000100a00 */
[----:B------:R-:W-:-:S03]  /*cb50*/  ISETP.GE.U32.AND P4, PT, R8, 0x7fffff1e, PT ;  /* 0x7fffff1e0800780c */ /* 0x000fc60003f86070 */
[----:B--2---:R1:W-:Y:S04]  /*cb60*/  LDGSTS.E [R13+0x9400], [R4.64], !P5 ;  /* 0x09400000040d7fae */ /* 0x0043e8000e921848 */
[----:B------:R-:W2:Y:S04]  /*cb70*/  LDL.64 R8, [R1+0x80] ;  /* 0x0000800001087983 */ /* 0x000ea80000100a00 */
[----:B------:R1:W-:Y:S02]  /*cb80*/  LDGSTS.E [R13+0x9c00], [R22.64], !P3 ;  /* 0x09c00000160d7fae */ /* 0x0003e4000d921848 */
[----:B-1----:R-:W-:-:S04]  /*cb90*/  IADD3 R4, R198, -0x6b, RZ ;  /* 0xffffff95c6047810 */ /* 0x002fc80007ffe0ff */
[----:B------:R-:W-:Y:S02]  /*cba0*/  ISETP.GE.U32.AND P3, PT, R4, 0x7fffff16, PT ;  /* 0x7fffff160400780c */ /* 0x000fe40003f66070 */
[----:B------:R-:W2:Y:S04]  /*cbb0*/  LDL.64 R4, [R1+0x50] ;  /* 0x0000500001047983 */ /* 0x000ea80000100a00 */
[----:B------:R-:W2:Y:S01]  /*cbc0*/  LDL.64 R22, [R1+0x68] ;  /* 0x0000680001167983 */ /* 0x000ea20000100a00 */
[----:B------:R-:W-:-:S03]  /*cbd0*/  IADD3 R0, R198, -0x57, RZ ;  /* 0xffffffa9c6007810 */ /* 0x000fc60007ffe0ff */
[----:B------:R1:W-:Y:S01]  /*cbe0*/  LDGSTS.E [R13+0xa400], [R20.64], !P1 ;  /* 0x0a400000140d7fae */ /* 0x0003e2000c921848 */
[----:B------:R-:W-:Y:S02]  /*cbf0*/  ISETP.GE.U32.AND P2, PT, R0, 0x7fffff2a, PT ;  /* 0x7fffff2a0000780c */ /* 0x000fe40003f46070 */
[----:B------:R-:W-:-:S04]  /*cc00*/  IADD3 R0, R198, -0x5f, RZ ;  /* 0xffffffa1c6007810 */ /* 0x000fc80007ffe0ff */
[----:B------:R-:W-:Y:S02]  /*cc10*/  ISETP.GE.U32.AND P6, PT, R0, 0x7fffff22, PT ;  /* 0x7fffff220000780c */ /* 0x000fe40003fc6070 */
[----:B------:R-:W-:Y:S01]  /*cc20*/  IADD3 R0, R198, -0x67, RZ ;  /* 0xffffff99c6007810 */ /* 0x000fe20007ffe0ff */
[----:B-1----:R-:W2:Y:S03]  /*cc30*/  LDL.64 R20, [R1+0x38] ;  /* 0x0000380001147983 */ /* 0x002ea60000100a00 */
[----:B------:R-:W-:Y:S01]  /*cc40*/  ISETP.GE.U32.AND P5, PT, R0, 0x7fffff1a, PT ;  /* 0x7fffff1a0000780c */ /* 0x000fe20003fa6070 */
[----:B------:R1:W-:Y:S04]  /*cc50*/  LDGSTS.E [R13+0xac00], [R14.64], !P2 ;  /* 0x0ac000000e0d7fae */ /* 0x0003e8000d121848 */
[----:B------:R4:W-:Y:S04]  /*cc60*/  LDGSTS.E [R13+0xb400], [R10.64], !P0 ;  /* 0x0b4000000a0d7fae */ /* 0x0009e8000c121848 */
[----:B-1----:R-:W2:Y:S04]  /*cc70*/  LDL.64 R14, [R1+0x20] ;  /* 0x00002000010e7983 */ /* 0x002ea80000100a00 */
[----:B------:R1:W-:Y:S04]  /*cc80*/  LDGSTS.E [R13+0xbc00], [R16.64], !P6 ;  /* 0x0bc00000100d7fae */ /* 0x0003e8000f121848 */
[----:B----4-:R4:W-:Y:S04]  /*cc90*/  LDGSTS.E [R13+0xc400], [R6.64], !P4 ;  /* 0x0c400000060d7fae */ /* 0x0109e8000e121848 */
[----:B-1----:R-:W2:Y:S04]  /*cca0*/  LDL.64 R16, [R1+0x8] ;  /* 0x0000080001107983 */ /* 0x002ea80000100a00 */
[----:B----4-:R-:W4:Y:S01]  /*ccb0*/  LDL.64 R6, [R1+0x3b0] ;  /* 0x0003b00001067983 */ /* 0x010f220000100a00 */
[----:B------:R-:W-:-:S02]  /*ccc0*/  IADD3 R0, R198, -0x6f, RZ ;  /* 0xffffff91c6007810 */ /* 0x000fc40007ffe0ff */
[C---:B------:R-:W-:Y:S02]  /*ccd0*/  IADD3 R12, R198.reuse, -0x73, RZ ;  /* 0xffffff8dc60c7810 */ /* 0x040fe40007ffe0ff */
[----:B------:R-:W-:Y:S02]  /*cce0*/  IADD3 R10, R198, -0x7b, RZ ;  /* 0xffffff85c60a7810 */ /* 0x000fe40007ffe0ff */
[----:B------:R-:W-:Y:S02]  /*ccf0*/  ISETP.GE.U32.AND P1, PT, R0, 0x7fffff12, PT ;  /* 0x7fffff120000780c */ /* 0x000fe40003f26070 */
[----:B------:R-:W-:Y:S02]  /*cd00*/  ISETP.GE.U32.AND P2, PT, R12, 0x7fffff0e, PT ;  /* 0x7fffff0e0c00780c */ /* 0x000fe40003f46070 */
[----:B------:R-:W-:Y:S02]  /*cd10*/  ISETP.GE.U32.AND P6, PT, R10, 0x7fffff06, PT ;  /* 0x7fffff060a00780c */ /* 0x000fe40003fc6070 */
[----:B------:R-:W-:Y:S01]  /*cd20*/  IADD3 R10, R198, -0x4, RZ ;  /* 0xfffffffcc60a7810 */ /* 0x000fe20007ffe0ff */
[----:B---3--:R1:W-:Y:S04]  /*cd30*/  LDGSTS.E [R13+0xcc00], [R18.64], !P5 ;  /* 0x0cc00000120d7fae */ /* 0x0083e8000e921848 */
[----:B-1----:R-:W3:Y:S01]  /*cd40*/  LDL.64 R18, [R1+0x390] ;  /* 0x0003900001127983 */ /* 0x002ee20000100a00 */
[----:B------:R-:W-:-:S02]  /*cd50*/  ISETP.GE.U32.AND P5, PT, R10, 0x7fffff7d, PT ;  /* 0x7fffff7d0a00780c */ /* 0x000fc40003fa6070 */
[----:B------:R-:W-:Y:S01]  /*cd60*/  IADD3 R10, R198, -0xc, RZ ;  /* 0xfffffff4c60a7810 */ /* 0x000fe20007ffe0ff */
[----:B--2---:R1:W-:Y:S04]  /*cd70*/  LDGSTS.E [R13+0xd400], [R8.64], !P3 ;  /* 0x0d400000080d7fae */ /* 0x0043e8000d921848 */
[----:B------:R2:W-:Y:S01]  /*cd80*/  LDGSTS.E [R13+0xdc00], [R22.64], !P1 ;  /* 0x0dc00000160d7fae */ /* 0x0005e2000c921848 */
[----:B------:R-:W-:-:S03]  /*cd90*/  ISETP.GE.U32.AND P1, PT, R10, 0x7fffff75, PT ;  /* 0x7fffff750a00780c */ /* 0x000fc60003f26070 */
[----:B-1----:R-:W3:Y:S04]  /*cda0*/  LDL.64 R8, [R1+0x370] ;  /* 0x0003700001087983 */ /* 0x002ee80000100a00 */
[----:B------:R1:W-:Y:S04]  /*cdb0*/  LDGSTS.E [R13+0xe400], [R4.64], !P2 ;  /* 0x0e400000040d7fae */ /* 0x0003e8000d121848 */
[----:B------:R-:W3:Y:S01]  /*cdc0*/  LDL.64 R10, [R1+0x350] ;  /* 0x00035000010a7983 */ /* 0x000ee20000100a00 */
[C---:B------:R-:W-:Y:S02]  /*cdd0*/  IADD3 R0, R198.reuse, -0x77, RZ ;  /* 0xffffff89c6007810 */ /* 0x040fe40007ffe0ff */
[----:B------:R-:W-:Y:S01]  /*cde0*/  IADD3 R12, R198, -0x14, RZ ;  /* 0xffffffecc60c7810 */ /* 0x000fe20007ffe0ff */
[----:B--2---:R-:W2:Y:S04]  /*cdf0*/  LDL.64 R22, [R1+0xf0] ;  /* 0x0000f00001167983 */ /* 0x004ea80000100a00 */
[----:B-1----:R-:W2:Y:S01]  /*ce00*/  LDL.64 R4, [R1+0x330] ;  /* 0x0003300001047983 */ /* 0x002ea20000100a00 */
[----:B------:R-:W-:-:S02]  /*ce10*/  ISETP.GE.U32.AND P0, PT, R0, 0x7fffff0a, PT ;  /* 0x7fffff0a0000780c */ /* 0x000fc40003f06070 */
[----:B------:R-:W-:-:S04]  /*ce20*/  IADD3 R0, R198, -0x7f, RZ ;  /* 0xffffff81c6007810 */ /* 0x000fc80007ffe0ff */
[----:B------:R-:W-:Y:S02]  /*ce30*/  ISETP.GE.U32.AND P4, PT, R0, 0x7fffff02, PT ;  /* 0x7fffff020000780c */ /* 0x000fe40003f86070 */
[----:B------:R-:W-:-:S04]  /*ce40*/  IADD3 R0, R198, -0x8, RZ ;  /* 0xfffffff8c6007810 */ /* 0x000fc80007ffe0ff */
[----:B------:R-:W-:Y:S01]  /*ce50*/  ISETP.GE.U32.AND P3, PT, R0, 0x7fffff79, PT ;  /* 0x7fffff790000780c */ /* 0x000fe20003f66070 */
[----:B------:R1:W-:Y:S04]  /*ce60*/  LDGSTS.E [R13+0xec00], [R20.64], !P0 ;  /* 0x0ec00000140d7fae */ /* 0x0003e8000c121848 */
[----:B------:R1:W-:Y:S04]  /*ce70*/  LDGSTS.E [R13+0xf400], [R14.64], !P6 ;  /* 0x0f4000000e0d7fae */ /* 0x0003e8000f121848 */
[----:B-1----:R-:W2:Y:S04]  /*ce80*/  LDL.64 R20, [R1+0x310] ;  /* 0x0003100001147983 */ /* 0x002ea80000100a00 */
[----:B------:R-:W2:Y:S04]  /*ce90*/  LDL.64 R14, [R1+0x2f0] ;  /* 0x0002f000010e7983 */ /* 0x000ea80000100a00 */
[----:B------:R1:W-:Y:S04]  /*cea0*/  LDGSTS.E [R13+0xfc00], [R16.64], !P4 ;  /* 0x0fc00000100d7fae */ /* 0x0003e8000e121848 */
[----:B----4-:R4:W-:Y:S04]  /*ceb0*/  LDGSTS.E [R199+0x600], [R6.64], !P5 ;  /* 0x0060000006c77fae */ /* 0x0109e8000e921848 */
[----:B-1----:R-:W2:Y:S04]  /*cec0*/  LDL.64 R16, [R1+0x2d0] ;  /* 0x0002d00001107983 */ /* 0x002ea80000100a00 */
[----:B----4-:R-:W4:Y:S01]  /*ced0*/  LDL.64 R6, [R1+0x2b0] ;  /* 0x0002b00001067983 */ /* 0x010f220000100a00 */
[----:B------:R-:W-:-:S02]  /*cee0*/  IADD3 R0, R198, -0x10, RZ ;  /* 0xfffffff0c6007810 */ /* 0x000fc40007ffe0ff */
[----:B------:R-:W-:Y:S02]  /*cef0*/  ISETP.GE.U32.AND P0, PT, R12, 0x7fffff6d, PT ;  /* 0x7fffff6d0c00780c */ /* 0x000fe40003f06070 */
[----:B------:R-:W-:Y:S01]  /*cf00*/  ISETP.GE.U32.AND P2, PT, R0, 0x7fffff71, PT ;  /* 0x7fffff710000780c */ /* 0x000fe20003f46070 */
[----:B---3--:R1:W-:Y:S04]  /*cf10*/  LDGSTS.E [R199+0xe00], [R18.64], !P3 ;  /* 0x00e0000012c77fae */ /* 0x0083e8000d921848 */
[----:B-1----:R-:W3:Y:S04]  /*cf20*/  LDL.64 R18, [R1+0x290] ;  /* 0x0002900001127983 */ /* 0x002ee80000100a00 */
[----:B------:R1:W-:Y:S04]  /*cf30*/  LDGSTS.E [R199+0x1600], [R8.64], !P1 ;  /* 0x0160000008c77fae */ /* 0x0003e8000c921848 */
[----:B------:R2:W-:Y:S04]  /*cf40*/  LDGSTS.E [R199+0x1e00], [R10.64], !P2 ;  /* 0x01e000000ac77fae */ /* 0x0005e8000d121848 */
[----:B-1----:R-:W3:Y:S04]  /*cf50*/  LDL.64 R8, [R1+0x270] ;  /* 0x0002700001087983 */ /* 0x002ee80000100a00 */
[----:B--2---:R1:W-:Y:S04]  /*cf60*/  LDGSTS.E [R199+0x2600], [R4.64], !P0 ;  /* 0x0260000004c77fae */ /* 0x0043e8000c121848 */
[----:B------:R-:W2:Y:S04]  /*cf70*/  LDL.64 R10, [R1+0x250] ;  /* 0x00025000010a7983 */ /* 0x000ea80000100a00 */
        /* <DEDUP_REMOVED lines=8> */
[----:B------:R-:W-:Y:S02]  /*d000*/  ISETP.GE.U32.AND P3, PT, R12, 0x7fffff5d, PT ;  /* 0x7fffff5d0c00780c */ /* 0x000fe40003f66070 */
[C---:B------:R-:W-:Y:S01]  /*d010*/  IADD3 R0, R198.reuse, -0x28, RZ ;  /* 0xffffffd8c6007810 */ /* 0x040fe20007ffe0ff */
[----:B------:R1:W-:Y:S01]  /*d020*/  LDGSTS.E [R199+0x2e00], [R20.64], !P6 ;  /* 0x02e0000014c77fae */ /* 0x0003e2000f121848 */
[----:B------:R-:W-:Y:S02]  /*d030*/  IADD3 R12, R198, -0x2c, RZ ;  /* 0xffffffd4c60c7810 */ /* 0x000fe40007ffe0ff */
[----:B------:R-:W-:Y:S01]  /*d040*/  ISETP.GE.U32.AND P1, PT, R0, 0x7fffff59, PT ;  /* 0x7fffff590000780c */ /* 0x000fe20003f26070 */
[----:B------:R1:W-:Y:S01]  /*d050*/  LDGSTS.E [R199+0x3600], [R14.64], !P4 ;  /* 0x036000000ec77fae */ /* 0x0003e2000e121848 */
[----:B------:R-:W-:Y:S02]  /*d060*/  ISETP.GE.U32.AND P2, PT, R12, 0x7fffff55, PT ;  /* 0x7fffff550c00780c */ /* 0x000fe40003f46070 */
[----:B------:R-:W-:-:S04]  /*d070*/  IADD3 R12, R198, -0x34, RZ ;  /* 0xffffffccc60c7810 */ /* 0x000fc80007ffe0ff */
[----:B------:R-:W-:Y:S01]  /*d080*/  ISETP.GE.U32.AND P6, PT, R12, 0x7fffff4d, PT ;  /* 0x7fffff4d0c00780c */ /* 0x000fe20003fc6070 */
[----:B-1----:R-:W2:Y:S01]  /*d090*/  LDL.64 R20, [R1+0x210] ;  /* 0x0002100001147983 */ /* 0x002ea20000100a00 */
[----:B------:R-:W-:-:S03]  /*d0a0*/  IADD3 R14, R198, -0x3c, RZ ;  /* 0xffffffc4c60e7810 */ /* 0x000fc60007ffe0ff */
[----:B------:R-:W2:Y:S04]  /*d0b0*/  LDL.64 R12, [R1+0x1f0] ;  /* 0x0001f000010c7983 */ /* 0x000ea80000100a00 */
[----:B------:R1:W-:Y:S01]  /*d0c0*/  LDGSTS.E [R199+0x3e00], [R16.64], !P5 ;  /* 0x03e0000010c77fae */ /* 0x0003e2000e921848 */
[----:B------:R-:W-:Y:S02]  /*d0d0*/  ISETP.GE.U32.AND P5, PT, R14, 0x7fffff45, PT ;  /* 0x7fffff450e00780c */ /* 0x000fe40003fa6070 */
[C---:B------:R-:W-:Y:S01]  /*d0e0*/  IADD3 R14, R198.reuse, -0x44, RZ ;  /* 0xffffffbcc60e7810 */ /* 0x040fe20007ffe0ff */
[----:B----4-:R4:W-:Y:S04]  /*d0f0*/  LDGSTS.E [R199+0x4600], [R6.64], !P3 ;  /* 0x0460000006c77fae */ /* 0x0109e8000d921848 */
[----:B-1----:R-:W2:Y:S04]  /*d100*/  LDL.64 R16, [R1+0x1d0] ;  /* 0x0001d00001107983 */ /* 0x002ea80000100a00 */
[----:B----4-:R-:W4:Y:S01]  /*d110*/  LDL.64 R6, [R1+0x1b0] ;  /* 0x0001b00001067983 */ /* 0x010f220000100a00 */
[----:B------:R-:W-:-:S04]  /*d120*/  IADD3 R0, R198, -0x30, RZ ;  /* 0xffffffd0c6007810 */ /* 0x000fc80007ffe0ff */
[----:B------:R-:W-:Y:S01]  /*d130*/  ISETP.GE.U32.AND P0, PT, R0, 0x7fffff51, PT ;  /* 0x7fffff510000780c */ /* 0x000fe20003f06070 */
[----:B---3--:R1:W-:Y:S01]  /*d140*/  LDGSTS.E [R199+0x4e00], [R18.64], !P1 ;  /* 0x04e0000012c77fae */ /* 0x0083e2000c921848 */
[----:B------:R-:W-:-:S03]  /*d150*/  ISETP.GE.U32.AND P1, PT, R14, 0x7fffff3d, PT ;  /* 0x7fffff3d0e00780c */ /* 0x000fc60003f26070 */
[----:B------:R-:W3:Y:S04]  /*d160*/  LDL.64 R14, [R1+0x190] ;  /* 0x00019000010e7983 */ /* 0x000ee80000100a00 */
[----:B------:R1:W-:Y:S04]  /*d170*/  LDGSTS.E [R199+0x5600], [R8.64], !P2 ;  /* 0x0560000008c77fae */ /* 0x0003e8000d121848 */
[----:B--2---:R2:W-:Y:S04]  /*d180*/  LDGSTS.E [R199+0x5e00], [R10.64], !P0 ;  /* 0x05e000000ac77fae */ /* 0x0045e8000c121848 */
[----:B-1----:R-:W3:Y:S04]  /*d190*/  LDL.64 R8, [R1+0x170] ;  /* 0x0001700001087983 */ /* 0x002ee80000100a00 */
[----:B------:R1:W-:Y:S04]  /*d1a0*/  LDGSTS.E [R199+0x6600], [R4.64], !P6 ;  /* 0x0660000004c77fae */ /* 0x0003e8000f121848 */
[----:B--2---:R-:W2:Y:S04]  /*d1b0*/  LDL.64 R10, [R1+0x150] ;  /* 0x00015000010a7983 */ /* 0x004ea80000100a00 */
[----:B-1----:R-:W2:Y:S01]  /*d1c0*/  LDL.64 R4, [R1+0x130] ;  /* 0x0001300001047983 */ /* 0x002ea20000100a00 */
[----:B------:R-:W-:-:S04]  /*d1d0*/  IADD3 R0, R198, -0x38, RZ ;  /* 0xffffffc8c6007810 */ /* 0x000fc80007ffe0ff */
[----:B------:R-:W-:Y:S02]  /*d1e0*/  ISETP.GE.U32.AND P4, PT, R0, 0x7fffff49, PT ;  /* 0x7fffff490000780c */ /* 0x000fe40003f86070 */
[----:B------:R-:W-:-:S04]  /*d1f0*/  IADD3 R0, R198, -0x40, RZ ;  /* 0xffffffc0c6007810 */ /* 0x000fc80007ffe0ff */
[----:B------:R-:W-:Y:S02]  /*d200*/  ISETP.GE.U32.AND P3, PT, R0, 0x7fffff41, PT ;  /* 0x7fffff410000780c */ /* 0x000fe40003f66070 */
[C---:B------:R-:W-:Y:S02]  /*d210*/  IADD3 R0, R198.reuse, -0x48, RZ ;  /* 0xffffffb8c6007810 */ /* 0x040fe40007ffe0ff */
[----:B------:R-:W-:Y:S02]  /*d220*/  IADD3 R18, R198, -0x4c, RZ ;  /* 0xffffffb4c6127810 */ /* 0x000fe40007ffe0ff */
[----:B------:R-:W-:Y:S01]  /*d230*/  ISETP.GE.U32.AND P2, PT, R0, 0x7fffff39, PT ;  /* 0x7fffff390000780c */ /* 0x000fe20003f46070 */
[----:B------:R1:W-:Y:S01]  /*d240*/  LDGSTS.E [R199+0x6e00], [R20.64], !P4 ;  /* 0x06e0000014c77fae */ /* 0x0003e2000e121848 */
[----:B------:R-:W-:Y:S02]  /*d250*/  ISETP.GE.U32.AND P0, PT, R18, 0x7fffff35, PT ;  /* 0x7fffff351200780c */ /* 0x000fe40003f06070 */
[----:B------:R-:W-:Y:S01]  /*d260*/  IADD3 R18, R198, -0x54, RZ ;  /* 0xffffffacc6127810 */ /* 0x000fe20007ffe0ff */
[----:B------:R4:W-:Y:S03]  /*d270*/  LDGSTS.E [R199+0x7600], [R12.64], !P5 ;  /* 0x076000000cc77fae */ /* 0x0009e6000e921848 */
[----:B------:R-:W-:-:S02]  /*d280*/  ISETP.GE.U32.AND P4, PT, R18, 0x7fffff2d, PT ;  /* 0x7fffff2d1200780c */ /* 0x000fc40003f86070 */
[----:B------:R-:W2:Y:S04]  /*d290*/  LDL.64 R18, [R1+0x3f8] ;  /* 0x0003f80001127983 */ /* 0x000ea80000100a00 */
[----:B-1----:R-:W2:Y:S04]  /*d2a0*/  LDL.64 R20, [R1+0xd0] ;  /* 0x0000d00001147983 */ /* 0x002ea80000100a00 */
[----:B------:R1:W-:Y:S04]  /*d2b0*/  LDGSTS.E [R199+0x7e00], [R16.64], !P3 ;  /* 0x07e0000010c77fae */ /* 0x0003e8000d921848 */
[----:B----4-:R4:W-:Y:S01]  /*d2c0*/  LDGSTS.E [R199+0x8600], [R6.64], !P1 ;  /* 0x0860000006c77fae */ /* 0x0109e2000c921848 */
[----:B------:R-:W-:-:S02]  /*d2d0*/  IADD3 R0, R198, -0x50, RZ ;  /* 0xffffffb0c6007810 */ /* 0x000fc40007ffe0ff */
[----:B------:R-:W-:Y:S01]  /*d2e0*/  IADD3 R12, R198, -0x5c, RZ ;  /* 0xffffffa4c60c7810 */ /* 0x000fe20007ffe0ff */
[----:B-1----:R-:W2:Y:S04]  /*d2f0*/  LDL.64 R16, [R1+0x420] ;  /* 0x0004200001107983 */ /* 0x002ea80000100a00 */
[----:B----4-:R-:W4:Y:S01]  /*d300*/  LDL.64 R6, [R1+0xb0] ;  /* 0x0000b00001067983 */ /* 0x010f220000100a00 */
[----:B------:R-:W-:Y:S02]  /*d310*/  ISETP.GE.U32.AND P6, PT, R0, 0x7fffff31, PT ;  /* 0x7fffff310000780c */ /* 0x000fe40003fc6070 */
[----:B------:R-:W-:Y:S02]  /*d320*/  IADD3 R0, R198, -0x58, RZ ;  /* 0xffffffa8c6007810 */ /* 0x000fe40007ffe0ff */
[----:B------:R-:W-:-:S02]  /*d330*/  ISETP.GE.U32.AND P3, PT, R12, 0x7fffff25, PT ;  /* 0x7fffff250c00780c */ /* 0x000fc40003f66070 */
[----:B------:R-:W-:Y:S02]  /*d340*/  ISETP.GE.U32.AND P5, PT, R0, 0x7fffff29, PT ;  /* 0x7fffff290000780c */ /* 0x000fe40003fa6070 */
[----:B------:R-:W-:Y:S01]  /*d350*/  IADD3 R12, R198, -0x64, RZ ;  /* 0xffffff9cc60c7810 */ /* 0x000fe20007ffe0ff */
[----:B---3--:R1:W-:Y:S04]  /*d360*/  LDGSTS.E [R199+0x8e00], [R14.64], !P2 ;  /* 0x08e000000ec77fae */ /* 0x0083e8000d121848 */
[----:B-1----:R-:W3:Y:S01]  /*d370*/  LDL.64 R14, [R1+0x3f0] ;  /* 0x0003f000010e7983 */ /* 0x002ee20000100a00 */
[----:B------:R-:W-:-:S03]  /*d380*/  ISETP.GE.U32.AND P2, PT, R12, 0x7fffff1d, PT ;  /* 0x7fffff1d0c00780c */ /* 0x000fc60003f46070 */
[----:B------:R-:W3:Y:S04]  /*d390*/  LDL.64 R12, [R1+0x418] ;  /* 0x00041800010c7983 */ /* 0x000ee80000100a00 */
[----:B------:R1:W-:Y:S04]  /*d3a0*/  LDGSTS.E [R199+0x9600], [R8.64], !P0 ;  /* 0x0960000008c77fae */ /* 0x0003e8000c121848 */
[----:B--2---:R2:W-:Y:S01]  /*d3b0*/  LDGSTS.E [R199+0x9e00], [R10.64], !P6 ;  /* 0x09e000000ac77fae */ /* 0x0045e2000f121848 */
[----:B-1----:R-:W-:-:S03]  /*d3c0*/  IADD3 R8, R198, -0x6c, RZ ;  /* 0xffffff94c6087810 */ /* 0x002fc60007ffe0ff */
[----:B------:R1:W-:Y:S01]  /*d3d0*/  LDGSTS.E [R199+0xa600], [R4.64], !P4 ;  /* 0x0a60000004c77fae */ /* 0x0003e2000e121848 */
[----:B------:R-:W-:-:S03]  /*d3e0*/  ISETP.GE.U32.AND P6, PT, R8, 0x7fffff15, PT ;  /* 0x7fffff150800780c */ /* 0x000fc60003fc6070 */
[----:B--2---:R-:W2:Y:S04]  /*d3f0*/  LDL.64 R10, [R1+0x410] ;  /* 0x00041000010a7983 */ /* 0x004ea80000100a00 */
[----:B------:R-:W2:Y:S01]  /*d400*/  LDL.64 R8, [R1+0x408] ;  /* 0x0004080001087983 */ /* 0x000ea20000100a00 */
[----:B-1----:R-:W-:-:S03]  /*d410*/  IADD3 R4, R198, -0x74, RZ ;  /* 0xffffff8cc6047810 */ /* 0x002fc60007ffe0ff */
[----:B------:R1:W-:Y:S01]  /*d420*/  LDGSTS.E [R199+0xae00], [R24.64], !P5 ;  /* 0x0ae0000018c77fae */ /* 0x0003e2000e921848 */
[----:B------:R-:W-:-:S03]  /*d430*/  ISETP.GE.U32.AND P5, PT, R4, 0x7fffff0d, PT ;  /* 0x7fffff0d0400780c */ /* 0x000fc60003fa6070 */
[----:B------:R1:W-:Y:S04]  /*d440*/  LDGSTS.E [R199+0xb600], [R22.64], !P3 ;  /* 0x0b60000016c77fae */ /* 0x0003e8000d921848 */
[----:B-1----:R-:W2:Y:S04]  /*d450*/  LDL.LU.64 R24, [R1+0xaa8] ;  /* 0x000aa80001187983 */ /* 0x002ea80000300a00 */
[----:B------:R-:W2:Y:S01]  /*d460*/  LDL.64 R4, [R1+0x400] ;  /* 0x0004000001047983 */ /* 0x000ea20000100a00 */
[C---:B------:R-:W-:Y:S02]  /*d470*/  IADD3 R0, R198.reuse, -0x60, RZ ;  /* 0xffffffa0c6007810 */ /* 0x040fe40007ffe0ff */
[----:B------:R-:W-:Y:S01]  /*d480*/  IADD3 R252, R198, -0x7c, RZ ;  /* 0xffffff84c6fc7810 */ /* 0x000fe20007ffe0ff */
[----:B------:R-:W2:Y:S01]  /*d490*/  LDL.LU.64 R22, [R1+0xaa0] ;  /* 0x000aa00001167983 */ /* 0x000ea20000300a00 */
[----:B------:R-:W-:-:S02]  /*d4a0*/  ISETP.GE.U32.AND P1, PT, R0, 0x7fffff21, PT ;  /* 0x7fffff210000780c */ /* 0x000fc40003f26070 */
[----:B------:R-:W-:-:S04]  /*d4b0*/  IADD3 R0, R198, -0x68, RZ ;  /* 0xffffff98c6007810 */ /* 0x000fc80007ffe0ff */
[----:B------:R-:W-:Y:S02]  /*d4c0*/  ISETP.GE.U32.AND P0, PT, R0, 0x7fffff19, PT ;  /* 0x7fffff190000780c */ /* 0x000fe40003f06070 */
[----:B------:R-:W-:-:S04]  /*d4d0*/  IADD3 R0, R198, -0x70, RZ ;  /* 0xffffff90c6007810 */ /* 0x000fc80007ffe0ff */
[----:B------:R-:W-:Y:S01]  /*d4e0*/  ISETP.GE.U32.AND P4, PT, R0, 0x7fffff11, PT ;  /* 0x7fffff110000780c */ /* 0x000fe20003f86070 */
[----:B------:R1:W-:Y:S01]  /*d4f0*/  LDGSTS.E [R199+0xbe00], [R20.64], !P1 ;  /* 0x0be0000014c77fae */ /* 0x0003e2000c921848 */
[----:B------:R-:W-:-:S04]  /*d500*/  IADD3 R0, R198, -0x78, RZ ;  /* 0xffffff88c6007810 */ /* 0x000fc80007ffe0ff */
[----:B------:R-:W-:Y:S02]  /*d510*/  ISETP.GE.U32.AND P3, PT, R0, 0x7fffff09, PT ;  /* 0x7fffff090000780c */ /* 0x000fe40003f66070 */
[----:B------:R-:W-:Y:S01]  /*d520*/  IADD3 R0, R198, -0x81, RZ ;  /* 0xffffff7fc6007810 */ /* 0x000fe20007ffe0ff */
[----:B----4-:R4:W-:Y:S03]  /*d530*/  LDGSTS.E [R199+0xc600], [R6.64], !P2 ;  /* 0x0c60000006c77fae */ /* 0x0109e6000d121848 */
[----:B------:R-:W-:Y:S01]  /*d540*/  ISETP.GE.U32.AND P2, PT, R0, 0x7fffff00, PT ;  /* 0x7fffff000000780c */ /* 0x000fe20003f46070 */
[----:B------:R4:W-:Y:S01]  /*d550*/  LDGSTS.E [R199+0xce00], [R18.64], !P0 ;  /* 0x0ce0000012c77fae */ /* 0x0009e2000c121848 */
[----:B------:R-:W-:Y:S02]  /*d560*/  IADD3 R0, R198, -0x89, RZ ;  /* 0xffffff77c6007810 */ /* 0x000fe40007ffe0ff */
[----:B------:R-:W-:Y:S01]  /*d570*/  ISETP.GE.U32.AND P1, PT, R252, 0x7fffff05, PT ;  /* 0x7fffff05fc00780c */ /* 0x000fe20003f26070 */
[----:B-1----:R-:W2:Y:S01]  /*d580*/  LDL.LU.64 R20, [R1+0xa98] ;  /* 0x000a980001147983 */ /* 0x002ea20000300a00 */
[----:B----4-:R-:W-:Y:S01]  /*d590*/  IMAD.MOV.U32 R6, RZ, RZ, 0x7f ;  /* 0x0000007fff067424 */ /* 0x010fe200078e00ff */
[----:B------:R-:W-:-:S02]  /*d5a0*/  IADD3 R7, R198, -0x85, RZ ;  /* 0xffffff7bc6077810 */ /* 0x000fc40007ffe0ff */
[----:B------:R-:W4:Y:S02]  /*d5b0*/  LDL.LU.64 R18, [R1+0xa90] ;  /* 0x000a900001127983 */ /* 0x000f240000300a00 */
[----:B------:R-:W-:Y:S02]  /*d5c0*/  IADD3 R6, R6, c[0x0][0x180], RZ ;  /* 0x0000600006067a10 */ /* 0x000fe40007ffe0ff */
[----:B------:R-:W-:Y:S02]  /*d5d0*/  ISETP.GE.U32.AND P0, PT, R7, 0x7ffffefc, PT ;  /* 0x7ffffefc0700780c */ /* 0x000fe40003f06070 */
[----:B------:R-:W-:Y:S01]  /*d5e0*/  IADD3 R7, R198, -0x8d, RZ ;  /* 0xffffff73c6077810 */ /* 0x000fe20007ffe0ff */
[----:B---3--:R1:W-:Y:S01]  /*d5f0*/  LDGSTS.E [R199+0xd600], [R14.64], !P6 ;  /* 0x0d6000000ec77fae */ /* 0x0083e2000f121848 */
[----:B------:R-:W-:-:S03]  /*d600*/  ISETP.GE.U32.AND P6, PT, R0, 0x7ffffef8, PT ;  /* 0x7ffffef80000780c */ /* 0x000fc60003fc6070 */
[----:B------:R-:W3:Y:S04]  /*d610*/  S2R R0, SR_TID.X ;  /* 0x0000000000007919 */ /* 0x000ee80000002100 */
[----:B------:R3:W-:Y:S01]  /*d620*/  LDGSTS.E [R199+0xde00], [R16.64], !P4 ;  /* 0x0de0000010c77fae */ /* 0x0007e2000e121848 */
[----:B-1----:R-:W-:-:S03]  /*d630*/  IADD3 R15, R198, -0x80, RZ ;  /* 0xffffff80c60f7810 */ /* 0x002fc60007ffe0ff */
[----:B------:R-:W4:Y:S01]  /*d640*/  LDL.LU R14, [R1+0xa88] ;  /* 0x000a8800010e7983 */ /* 0x000f220000300800 */
[----:B------:R-:W-:-:S03]  /*d650*/  ISETP.GE.U32.AND P4, PT, R15, 0x7fffff01, PT ;  /* 0x7fffff010f00780c */ /* 0x000fc60003f86070 */
[----:B------:R1:W-:Y:S01]  /*d660*/  LDGSTS.E [R199+0xe600], [R12.64], !P5 ;  /* 0x0e6000000cc77fae */ /* 0x0003e2000e921848 */
[----:B------:R-:W-:-:S03]  /*d670*/  ISETP.GT.AND P5, PT, R6, 0x7f, PT ;  /* 0x0000007f0600780c */ /* 0x000fc60003fa4270 */
[----:B---3--:R-:W3:Y:S04]  /*d680*/  LDL.LU.64 R16, [R1+0xa80] ;  /* 0x000a800001107983 */ /* 0x008ee80000300a00 */
[----:B------:R-:W4:Y:S01]  /*d690*/  LDL.LU R15, [R1+0xa78] ;  /* 0x000a7800010f7983 */ /* 0x000f220000300800 */
[----:B------:R-:W-:-:S03]  /*d6a0*/  LOP3.LUT R0, R0, 0x7f, RZ, 0xc0, !PT ;  /* 0x0000007f00007812 */ /* 0x000fc600078ec0ff */
[----:B-1----:R-:W3:Y:S04]  /*d6b0*/  LDL.LU.64 R12, [R1+0xa70] ;  /* 0x000a7000010c7983 */ /* 0x002ee80000300a00 */
[----:B------:R-:W3:Y:S04]  /*d6c0*/  LDL.LU R6, [R1+0xa68] ;  /* 0x000a680001067983 */ /* 0x000ee80000300800 */
[----:B--2---:R1:W-:Y:S01]  /*d6d0*/  LDGSTS.E [R199+0xee00], [R10.64], !P3 ;  /* 0x0ee000000ac77fae */ /* 0x0043e2000d921848 */
[----:B------:R-:W-:Y:S02]  /*d6e0*/  ISETP.GE.AND P3, PT, R0, c[0x0][0x180], PT ;  /* 0x0000600000007a0c */ /* 0x000fe40003f66270 */
[----:B------:R-:W-:Y:S01]  /*d6f0*/  SEL R0, RZ, 0x4, !P5 ;  /* 0x00000004ff007807 */ /* 0x000fe20006800000 */
[----:B------:R2:W-:Y:S01]  /*d700*/  LDGSTS.E [R199+0xf600], [R8.64], !P1 ;  /* 0x0f60000008c77fae */ /* 0x0005e2000c921848 */
[----:B------:R-:W-:-:S03]  /*d710*/  ISETP.GE.U32.AND P5, PT, R7, 0x7ffffef4, PT ;  /* 0x7ffffef40700780c */ /* 0x000fc60003fa6070 */
[----:B-1----:R-:W3:Y:S04]  /*d720*/  LDL.LU.64 R10, [R1+0xa60] ;  /* 0x000a6000010a7983 */ /* 0x002ee80000300a00 */
[----:B--2---:R-:W2:Y:S04]  /*d730*/  LDL.LU.64 R8, [R1+0xa58] ;  /* 0x000a580001087983 */ /* 0x004ea80000300a00 */
[----:B------:R-:W2:Y:S04]  /*d740*/  LDL.LU R7, [R1+0xa50] ;  /* 0x000a500001077983 */ /* 0x000ea80000300800 */
[----:B------:R1:W-:Y:S01]  /*d750*/  LDGSTS.E [R199+0xfe00], [R4.64], !P4 ;  /* 0x0fe0000004c77fae */ /* 0x0003e2000e121848 */
[----:B------:R-:W-:-:S02]  /*d760*/  IADD3 R252, R198, -0x91, RZ ;  /* 0xffffff6fc6fc7810 */ /* 0x000fc40007ffe0ff */
[----:B------:R-:W-:Y:S01]  /*d770*/  SEL R0, R0, RZ, !P3 ;  /* 0x000000ff00007207 */ /* 0x000fe20005800000 */
[----:B------:R-:W0:Y:S04]  /*d780*/  LDGDEPBAR ;  /* 0x00000000000079af */ /* 0x000e280000000000 */
[----:B-1----:R-:W2:Y:S01]  /*d790*/  LDL.LU.64 R4, [R1+0xa48] ;  /* 0x000a480001047983 */ /* 0x002ea20000300a00 */
[----:B------:R-:W-:Y:S02]  /*d7a0*/  ISETP.GE.U32.AND P1, PT, R252, 0x7ffffef0, PT ;  /* 0x7ffffef0fc00780c */ /* 0x000fe40003f26070 */
[----:B------:R-:W-:Y:S01]  /*d7b0*/  IADD3 R252, R198, -0x95, RZ ;  /* 0xffffff6bc6fc7810 */ /* 0x000fe20007ffe0ff */
[----:B------:R1:W5:Y:S03]  /*d7c0*/  LDL.LU R199, [R1+0xa40] ;  /* 0x000a400001c77983 */ /* 0x0003660000300800 */
[----:B------:R-:W-:-:S02]  /*d7d0*/  ISETP.GE.U32.AND P3, PT, R252, 0x7ffffeec, PT ;  /* 0x7ffffeecfc00780c */ /* 0x000fc40003f66070 */
[----:B------:R-:W1:Y:S01]  /*d7e0*/  S2R R252, SR_TID.X ;  /* 0x0000000000fc7919 */ /* 0x000e620000002100 */
[----:B------:R-:W-:Y:S02]  /*d7f0*/  ISETP.NE.U32.AND P4, PT, R0, RZ, PT ;  /* 0x000000ff0000720c */ /* 0x000fe40003f85070 */
[----:B-1----:R-:W-:-:S05]  /*d800*/  LOP3.LUT R252, R252, 0x7f, RZ, 0xc0, !PT ;  /* 0x0000007ffcfc7812 */ /* 0x002fca00078ec0ff */
[----:B------:R-:W-:-:S06]  /*d810*/  IMAD.SHL.U32 R252, R252, 0x4, RZ ;  /* 0x00000004fcfc7824 */ /* 0x000fcc00078e00ff */
[----:B--2---:R1:W-:Y:S04]  /*d820*/  LDGSTS.E [R252+0x20000], [R4.64], P4 ;  /* 0x2000000004fc7fae */ /* 0x0043e8000a121848 */
[----:B---3--:R2:W-:Y:S04]  /*d830*/  LDGSTS.E [R252+0x21000], [R12.64], P4 ;  /* 0x210000000cfc7fae */ /* 0x0085e8000a121848 */
[----:B------:R3:W-:Y:S04]  /*d840*/  LDGSTS.E [R252+0x22000], [R28.64], P4 ;  /* 0x220000001cfc7fae */ /* 0x0007e8000a121848 */
[----:B-1----:R-:W4:Y:S04]  /*d850*/  LDL.LU.64 R4, [R1+0xa38] ;  /* 0x000a380001047983 */ /* 0x002f280000300a00 */
[----:B------:R-:W-:Y:S04]  /*d860*/  STL.64 [R1+0x9c8], R12 ;  /* 0x0009c80c01007387 */ /* 0x000fe80000100a00 */
[----:B------:R3:W-:Y:S04]  /*d870*/  STL.64 [R1+0x9d0], R28 ;  /* 0x0009d01c01007387 */ /* 0x0007e80000100a00 */
[----:B------:R1:W-:Y:S04]  /*d880*/  LDGSTS.E [R252+0x23000], [R44.64], P4 ;  /* 0x230000002cfc7fae */ /* 0x0003e8000a121848 */
[----:B------:R1:W-:Y:S04]  /*d890*/  LDGSTS.E [R252+0x24000], [R60.64], P4 ;  /* 0x240000003cfc7fae */ /* 0x0003e8000a121848 */
[----:B---3--:R-:W3:Y:S04]  /*d8a0*/  LDL.LU.64 R28, [R1+0x3c8] ;  /* 0x0003c800011c7983 */ /* 0x008ee80000300a00 */
[----:B------:R1:W-:Y:S04]  /*d8b0*/  STL.64 [R1+0x9d8], R44 ;  /* 0x0009d82c01007387 */ /* 0x0003e80000100a00 */
[----:B------:R2:W-:Y:S04]  /*d8c0*/  LDGSTS.E [R252+0x25000], [R76.64], P4 ;  /* 0x250000004cfc7fae */ /* 0x0005e8000a121848 */
[----:B------:R2:W-:Y:S04]  /*d8d0*/  LDGSTS.E [R252+0x26000], [R92.64], P4 ;  /* 0x260000005cfc7fae */ /* 0x0005e8000a121848 */
[----:B-1----:R-:W3:Y:S04]  /*d8e0*/  LDL.LU.64 R44, [R1+0x3d0] ;  /* 0x0003d000012c7983 */ /* 0x002ee80000300a00 */
[----:B------:R1:W-:Y:S04]  /*d8f0*/  STL.64 [R1+0x9e0], R60 ;  /* 0x0009e03c01007387 */ /* 0x0003e80000100a00 */
[----:B------:R3:W-:Y:S01]  /*d900*/  LDGSTS.E [R252+0x27000], [R108.64], P4 ;  /* 0x270000006cfc7fae */ /* 0x0007e2000a121848 */
[----:B--2---:R-:W-:-:S03]  /*d910*/  LOP3.LUT R13, R252, 0x10, RZ, 0x3c, !PT ;  /* 0x00000010fc0d7812 */ /* 0x004fc600078e3cff */
[----:B------:R2:W-:Y:S04]  /*d920*/  LDGSTS.E [R252+0x28000], [R124.64], P4 ;  /* 0x280000007cfc7fae */ /* 0x0005e8000a121848 */
[----:B-1----:R-:W2:Y:S04]  /*d930*/  LDL.LU.64 R60, [R1+0x3d8] ;  /* 0x0003d800013c7983 */ /* 0x002ea80000300a00 */
[----:B------:R1:W-:Y:S04]  /*d940*/  LDGSTS.E [R252+0x29000], [R140.64], P4 ;  /* 0x290000008cfc7fae */ /* 0x0003e8000a121848 */
[----:B------:R1:W-:Y:S04]  /*d950*/  LDGSTS.E [R252+0x2a000], [R156.64], P4 ;  /* 0x2a0000009cfc7fae */ /* 0x0003e8000a121848 */
[----:B------:R1:W-:Y:S04]  /*d960*/  LDGSTS.E [R252+0x2b000], [R172.64], P4 ;  /* 0x2b000000acfc7fae */ /* 0x0003e8000a121848 */
[----:B------:R1:W-:Y:S04]  /*d970*/  LDGSTS.E [R252+0x2c000], [R188.64], P4 ;  /* 0x2c000000bcfc7fae */ /* 0x0003e8000a121848 */
[----:B------:R1:W-:Y:S04]  /*d980*/  LDGSTS.E [R252+0x2d000], [R206.64], P4 ;  /* 0x2d000000cefc7fae */ /* 0x0003e8000a121848 */
[----:B------:R1:W-:Y:S04]  /*d990*/  LDGSTS.E [R252+0x2e000], [R222.64], P4 ;  /* 0x2e000000defc7fae */ /* 0x0003e8000a121848 */
[----:B------:R1:W-:Y:S04]  /*d9a0*/  LDGSTS.E [R252+0x2f000], [R238.64], P4 ;  /* 0x2f000000eefc7fae */ /* 0x0003e8000a121848 */
[----:B------:R-:W-:Y:S04]  /*d9b0*/  STL.64 [R1+0x9e8], R76 ;  /* 0x0009e84c01007387 */ /* 0x000fe80000100a00 */
[----:B------:R1:W-:Y:S04]  /*d9c0*/  STL.64 [R1+0x9f0], R92 ;  /* 0x0009f05c01007387 */ /* 0x0003e80000100a00 */
[----:B------:R3:W-:Y:S04]  /*d9d0*/  STL.64 [R1+0x9f8], R108 ;  /* 0x0009f86c01007387 */ /* 0x0007e80000100a00 */
[----:B------:R-:W-:Y:S04]  /*d9e0*/  STL.64 [R1+0xa00], R124 ;  /* 0x000a007c01007387 */ /* 0x000fe80000100a00 */
[----:B------:R1:W-:Y:S04]  /*d9f0*/  STL.64 [R1+0xa08], R140 ;  /* 0x000a088c01007387 */ /* 0x0003e80000100a00 */
[----:B------:R-:W-:Y:S04]  /*da00*/  STL.64 [R1+0xa10], R156 ;  /* 0x000a109c01007387 */ /* 0x000fe80000100a00 */
[----:B------:R-:W-:Y:S04]  /*da10*/  STL.64 [R1+0xa18], R172 ;  /* 0x000a18ac01007387 */ /* 0x000fe80000100a00 */
[----:B------:R1:W-:Y:S04]  /*da20*/  STL.64 [R1+0xa20], R188 ;  /* 0x000a20bc01007387 */ /* 0x0003e80000100a00 */
[----:B------:R-:W-:Y:S04]  /*da30*/  STL.64 [R1+0xa28], R206 ;  /* 0x000a28ce01007387 */ /* 0x000fe80000100a00 */
[----:B------:R1:W-:Y:S04]  /*da40*/  STL.64 [R1+0xa30], R222 ;  /* 0x000a30de01007387 */ /* 0x0003e80000100a00 */
[----:B--2---:R2:W-:Y:S04]  /*da50*/  LDGSTS.E [R13+0x20200], [R60.64], P4 ;  /* 0x202000003c0d7fae */ /* 0x0045e8000a121848 */
[----:B----4-:R2:W-:Y:S04]  /*da60*/  LDGSTS.E [R13+0x21200], [R14.64], P4 ;  /* 0x212000000e0d7fae */ /* 0x0105e8000a121848 */
[----:B------:R2:W-:Y:S04]  /*da70*/  LDGSTS.E [R13+0x22200], [R30.64], P4 ;  /* 0x222000001e0d7fae */ /* 0x0005e8000a121848 */
        /* <DEDUP_REMOVED lines=13> */
[----:B--2---:R-:W2:Y:S01]  /*db50*/  LDL.LU.64 R12, [R1] ;  /* 0x00000000010c7983 */ /* 0x004ea20000300a00 */
[----:B-1----:R-:W-:-:S02]  /*db60*/  LOP3.LUT R93, R252, 0x20, RZ, 0x3c, !PT ;  /* 0x00000020fc5d7812 */ /* 0x002fc400078e3cff */
[C---:B------:R-:W-:Y:S01]  /*db70*/  LOP3.LUT R77, R252.reuse, 0x30, RZ, 0x3c, !PT ;  /* 0x00000030fc4d7812 */ /* 0x040fe200078e3cff */
[----:B---3--:R-:W3:Y:S04]  /*db80*/  LDL.LU.64 R108, [R1+0x3a8] ;  /* 0x0003a800016c7983 */ /* 0x008ee80000300a00 */
        /* <DEDUP_REMOVED lines=23> */
[----:B------:R4:W-:Y:S01]  /*dd00*/  LDGSTS.E [R77+0x27600], [R114.64], P4 ;  /* 0x27600000724d7fae */ /* 0x0009e2000a121848 */
[----:B------:R-:W-:-:S03]  /*dd10*/  LOP3.LUT R141, R252, 0x40, RZ, 0x3c, !PT ;  /* 0x00000040fc8d7812 */ /* 0x000fc600078e3cff */
        /* <DEDUP_REMOVED lines=8> */
[----:B------:R-:W-:-:S02]  /*dda0*/  LOP3.LUT R76, R252, 0x50, RZ, 0x3c, !PT ;  /* 0x00000050fc4c7812 */ /* 0x000fc400078e3cff */
[C---:B----4-:R-:W-:Y:S01]  /*ddb0*/  LOP3.LUT R77, R252.reuse, 0x60, RZ, 0x3c, !PT ;  /* 0x00000060fc4d7812 */ /* 0x050fe200078e3cff */
[----:B--2---:R2:W-:Y:S04]  /*ddc0*/  LDGSTS.E [R141+0x20800], [R12.64], P4 ;  /* 0x208000000c8d7fae */ /* 0x0045e8000a121848 */
        /* <DEDUP_REMOVED lines=47> */
[----:B----4-:R-:W4:Y:S01]  /*e0c0*/  LDL.LU.64 R76, [R1+0x388] ;  /* 0x00038800014c7983 */ /* 0x010f220000300a00 */
[----:B------:R-:W-:-:S03]  /*e0d0*/  LOP3.LUT R92, R252, 0x70, RZ, 0x3c, !PT ;  /* 0x00000070fc5c7812 */ /* 0x000fc600078e3cff */
[----:B------:R-:W2:Y:S04]  /*e0e0*/  LDL.LU.64 R124, [R1+0x368] ;  /* 0x00036800017c7983 */ /* 0x000ea80000300a00 */
[----:B------:R1:W-:Y:S04]  /*e0f0*/  LDGSTS.E [R92+0x20e00], [R10.64], P4 ;  /* 0x20e000000a5c7fae */ /* 0x0003e8000a121848 */
[----:B------:R1:W-:Y:S04]  /*e100*/  LDGSTS.E [R92+0x21e00], [R26.64], P4 ;  /* 0x21e000001a5c7fae */ /* 0x0003e8000a121848 */
[----:B------:R1:W-:Y:S04]  /*e110*/  LDGSTS.E [R92+0x22e00], [R42.64], P4 ;  /* 0x22e000002a5c7fae */ /* 0x0003e8000a121848 */
[----:B------:R1:W-:Y:S04]  /*e120*/  LDGSTS.E [R92+0x23e00], [R58.64], P4 ;  /* 0x23e000003a5c7fae */ /* 0x0003e8000a121848 */
[----:B------:R1:W-:Y:S04]  /*e130*/  LDGSTS.E [R92+0x24e00], [R74.64], P4 ;  /* 0x24e000004a5c7fae */ /* 0x0003e8000a121848 */
[----:B------:R1:W-:Y:S04]  /*e140*/  LDGSTS.E [R92+0x25e00], [R90.64], P4 ;  /* 0x25e000005a5c7fae */ /* 0x0003e8000a121848 */
[----:B------:R1:W-:Y:S04]  /*e150*/  LDGSTS.E [R92+0x26e00], [R106.64], P4 ;  /* 0x26e000006a5c7fae */ /* 0x0003e8000a121848 */
[----:B------:R-:W2:Y:S04]  /*e160*/  LDL.LU.64 R188, [R1+0x348] ;  /* 0x0003480001bc7983 */ /* 0x000ea80000300a00 */
[----:B------:R1:W-:Y:S04]  /*e170*/  LDGSTS.E [R92+0x27e00], [R122.64], P4 ;  /* 0x27e000007a5c7fae */ /* 0x0003e8000a121848 */
[----:B------:R-:W2:Y:S04]  /*e180*/  LDL.LU.64 R222, [R1+0x328] ;  /* 0x0003280001de7983 */ /* 0x000ea80000300a00 */
        /* <DEDUP_REMOVED lines=8> */
[----:B------:R1:W-:Y:S01]  /*e210*/  LDGSTS.E [R92+0x2fe00], [R4.64], P4 ;  /* 0x2fe00000045c7fae */ /* 0x0003e2000a121848 */
[----:B------:R-:W-:-:S03]  /*e220*/  IADD3 R0, R198, -0x99, RZ ;  /* 0xffffff67c6007810 */ /* 0x000fc60007ffe0ff */
[----:B------:R-:W0:Y:S01]  /*e230*/  LDGDEPBAR ;  /* 0x00000000000079af */ /* 0x000e220000000000 */
[C---:B------:R-:W-:Y:S02]  /*e240*/  LOP3.LUT R198, R252.reuse, 0x10, RZ, 0x3c, !PT ;  /* 0x00000010fcc67812 */ /* 0x040fe400078e3cff */
[C---:B------:R-:W-:Y:S01]  /*e250*/  LOP3.LUT R198, R252.reuse, 0x30, RZ, 0x3c, !PT ;  /* 0x00000030fcc67812 */ /* 0x040fe200078e3cff */
[----:B------:R-:W2:Y:S01]  /*e260*/  LDL.LU.64 R206, [R1+0x2e8] ;  /* 0x0002e80001ce7983 */ /* 0x000ea20000300a00 */
[C---:B------:R-:W-:Y:S02]  /*e270*/  LOP3.LUT R198, R252.reuse, 0x50, RZ, 0x3c, !PT ;  /* 0x00000050fcc67812 */ /* 0x040fe400078e3cff */
[----:B------:R-:W-:Y:S01]  /*e280*/  LOP3.LUT R198, R252, 0x70, RZ, 0x3c, !PT ;  /* 0x00000070fcc67812 */ /* 0x000fe200078e3cff */
[----:B------:R-:W-:-:S04]  /*e290*/  IMAD.MOV.U32 R198, RZ, RZ, c[0x0][0x188] ;  /* 0x00006200ffc67624 */ /* 0x000fc800078e00ff */
[----:B------:R-:W-:-:S04]  /*e2a0*/  IMAD.SHL.U32 R198, R198, 0x80, RZ ;  /* 0x00000080c6c67824 */ /* 0x000fc800078e00ff */
[C---:B------:R-:W-:Y:S01]  /*e2b0*/  IMAD.WIDE R2, R198.reuse, 0x4, R2 ;  /* 0x00000004c6027825 */ /* 0x040fe200078e0202 */
[----:B------:R-:W-:Y:S03]  /*e2c0*/  BAR.SYNC.DEFER_BLOCKING 0x0 ;  /* 0x0000000000007b1d */ /* 0x000fe60000010000 */
[----:B---3--:R-:W-:-:S03]  /*e2d0*/  IMAD.WIDE R172, R198, 0x4, R108 ;  /* 0x00000004c6ac7825 */ /* 0x008fc600078e026c */
[----:B------:R-:W-:Y:S04]  /*e2e0*/  STL.64 [R1+0x428], R2 ;  /* 0x0004280201007387 */ /* 0x000fe80000100a00 */
[----:B------:R3:W-:Y:S04]  /*e2f0*/  STL.64 [R1+0x3a8], R172 ;  /* 0x0003a8ac01007387 */ /* 0x0007e80000100a00 */
[----:B------:R-:W2:Y:S04]  /*e300*/  LDL.LU.64 R108, [R1+0x2c8] ;  /* 0x0002c800016c7983 */ /* 0x000ea80000300a00 */
[----:B------:R-:W-:Y:S01]  /*e310*/  @!PT LDS RZ, [RZ] ;  /* 0x00000000fffff984 */ /* 0x000fe20000000800 */
[----:B------:R-:W-:Y:S01]  /*e320*/  @!PT LDS RZ, [RZ] ;  /* 0x00000000fffff984 */ /* 0x000fe20000000800 */
[----:B------:R-:W-:Y:S01]  /*e330*/  @!PT LDS RZ, [RZ] ;  /* 0x00000000fffff984 */ /* 0x000fe20000000800 */
[----:B------:R1:W-:Y:S04]  /*e340*/  LDGSTS.E [R252+0x10000], [R2.64], !P2 ;  /* 0x1000000002fc7fae */ /* 0x0003e8000d121848 */
[----:B------:R3:W-:Y:S04]  /*e350*/  LDGSTS.E [R252+0x10800], [R172.64], !P0 ;  /* 0x10800000acfc7fae */ /* 0x0007e8000c121848 */
[----:B---3--:R-:W3:Y:S01]  /*e360*/  LDL.LU.64 R172, [R1+0x2a8] ;  /* 0x0002a80001ac7983 */ /* 0x008ee20000300a00 */
[----:B----4-:R-:W-:-:S05]  /*e370*/  IMAD.WIDE R76, R198, 0x4, R76 ;  /* 0x00000004c64c7825 */ /* 0x010fca00078e024c */
[----:B------:R4:W-:Y:S04]  /*e380*/  STL.64 [R1+0x388], R76 ;  /* 0x0003884c01007387 */ /* 0x0009e80000100a00 */
[----:B------:R4:W-:Y:S04]  /*e390*/  LDGSTS.E [R252+0x11000], [R76.64], !P6 ;  /* 0x110000004cfc7fae */ /* 0x0009e8000f121848 */
[----:B----4-:R-:W4:Y:S01]  /*e3a0*/  LDL.LU.64 R76, [R1+0x288] ;  /* 0x00028800014c7983 */ /* 0x010f220000300a00 */
[----:B--2---:R-:W-:-:S05]  /*e3b0*/  IMAD.WIDE R124, R198, 0x4, R124 ;  /* 0x00000004c67c7825 */ /* 0x004fca00078e027c */
[----:B------:R2:W-:Y:S04]  /*e3c0*/  STL.64 [R1+0x368], R124 ;  /* 0x0003687c01007387 */ /* 0x0005e80000100a00 */
[----:B------:R2:W-:Y:S01]  /*e3d0*/  LDGSTS.E [R252+0x11800], [R124.64], !P5 ;  /* 0x118000007cfc7fae */ /* 0x0005e2000e921848 */
[----:B------:R-:W-:-:S05]  /*e3e0*/  IMAD.WIDE R188, R198, 0x4, R188 ;  /* 0x00000004c6bc7825 */ /* 0x000fca00078e02bc */
[----:B------:R1:W-:Y:S01]  /*e3f0*/  LDGSTS.E [R252+0x12000], [R188.64], !P1 ;  /* 0x12000000bcfc7fae */ /* 0x0003e2000c921848 */
[----:B------:R-:W-:-:S03]  /*e400*/  IMAD.WIDE R222, R198, 0x4, R222 ;  /* 0x00000004c6de7825 */ /* 0x000fc600078e02de */
[----:B--2---:R-:W2:Y:S04]  /*e410*/  LDL.LU.64 R124, [R1+0x268] ;  /* 0x00026800017c7983 */ /* 0x004ea80000300a00 */
[----:B------:R1:W-:Y:S04]  /*e420*/  STL.64 [R1+0x348], R188 ;  /* 0x000348bc01007387 */ /* 0x0003e80000100a00 */
[----:B------:R1:W-:Y:S01]  /*e430*/  STL.64 [R1+0x328], R222 ;  /* 0x000328de01007387 */ /* 0x0003e20000100a00 */
[----:B------:R-:W-:Y:S01]  /*e440*/  IMAD.MOV.U32 R140, RZ, RZ, c[0x0][0x180] ;  /* 0x00006000ff8c7624 */ /* 0x000fe200078e00ff */
[----:B------:R-:W-:-:S02]  /*e450*/  ISETP.GE.U32.AND P4, PT, R0, 0x7ffffee8, PT ;  /* 0x7ffffee80000780c */ /* 0x000fc40003f86070 */
[----:B------:R1:W-:Y:S02]  /*e460*/  LDGSTS.E [R252+0x12800], [R222.64], !P3 ;  /* 0x12800000defc7fae */ /* 0x0003e4000d921848 */
[----:B------:R-:W-:Y:S01]  /*e470*/  IADD3 R0, R140, -0x9d, RZ ;  /* 0xffffff638c007810 */ /* 0x000fe20007ffe0ff */
[----:B-1----:R-:W-:Y:S02]  /*e480*/  IMAD.WIDE R188, R198, 0x4, R156 ;  /* 0x00000004c6bc7825 */ /* 0x002fe400078e029c */
[----:B------:R-:W2:Y:S01]  /*e490*/  LDL.LU.64 R156, [R1+0x248] ;  /* 0x00024800019c7983 */ /* 0x000ea20000300a00 */
[----:B------:R-:W-:Y:S02]  /*e4a0*/  ISETP.GE.U32.AND P2, PT, R0, 0x7ffffee4, PT ;  /* 0x7ffffee40000780c */ /* 0x000fe40003f46070 */
[----:B------:R-:W-:-:S03]  /*e4b0*/  IADD3 R2, R140, -0xa1, RZ ;  /* 0xffffff5f8c027810 */ /* 0x000fc60007ffe0ff */
[----:B------:R1:W-:Y:S01]  /*e4c0*/  LDGSTS.E [R252+0x13000], [R188.64], !P4 ;  /* 0x13000000bcfc7fae */ /* 0x0003e2000e121848 */
[----:B------:R-:W-:Y:S02]  /*e4d0*/  IADD3 R0, R140, -0xa5, RZ ;  /* 0xffffff5b8c007810 */ /* 0x000fe40007ffe0ff */
[----:B------:R-:W-:Y:S01]  /*e4e0*/  ISETP.GE.U32.AND P0, PT, R2, 0x7ffffee0, PT ;  /* 0x7ffffee00200780c */ /* 0x000fe20003f06070 */
[----:B------:R1:W-:Y:S01]  /*e4f0*/  STL.64 [R1+0x308], R188 ;  /* 0x000308bc01007387 */ /* 0x0003e20000100a00 */
[----:B------:R-:W-:Y:S01]  /*e500*/  ISETP.GE.U32.AND P6, PT, R0, 0x7ffffedc, PT ;  /* 0x7ffffedc0000780c */ /* 0x000fe20003fc6070 */
[----:B------:R-:W-:Y:S01]  /*e510*/  IMAD.WIDE R222, R198, 0x4, R206 ;  /* 0x00000004c6de7825 */ /* 0x000fe200078e02ce */
[----:B------:R-:W-:Y:S01]  /*e520*/  IADD3 R2, R140, -0xa9, RZ ;  /* 0xffffff578c027810 */ /* 0x000fe20007ffe0ff */
[----:B------:R-:W2:Y:S04]  /*e530*/  LDL.LU.64 R206, [R1+0x228] ;  /* 0x0002280001ce7983 */ /* 0x000ea80000300a00 */
[----:B------:R3:W-:Y:S01]  /*e540*/  STL.64 [R1+0x2e8], R222 ;  /* 0x0002e8de01007387 */ /* 0x0007e20000100a00 */
[----:B------:R-:W-:-:S03]  /*e550*/  ISETP.GE.U32.AND P5, PT, R2, 0x7ffffed8, PT ;  /* 0x7ffffed80200780c */ /* 0x000fc60003fa6070 */
[----:B------:R3:W-:Y:S01]  /*e560*/  LDGSTS.E [R252+0x13800], [R222.64], !P2 ;  /* 0x13800000defc7fae */ /* 0x0007e2000d121848 */
[----:B-1----:R-:W-:-:S03]  /*e570*/  IMAD.WIDE R188, R198, 0x4, R108 ;  /* 0x00000004c6bc7825 */ /* 0x002fc600078e026c */
[----:B------:R-:W2:Y:S04]  /*e580*/  LDL.LU.64 R108, [R1+0x208] ;  /* 0x00020800016c7983 */ /* 0x000ea80000300a00 */
[----:B------:R1:W-:Y:S04]  /*e590*/  STL.64 [R1+0x2c8], R188 ;  /* 0x0002c8bc01007387 */ /* 0x0003e80000100a00 */
[----:B------:R1:W-:Y:S01]  /*e5a0*/  LDGSTS.E [R252+0x14000], [R188.64], !P0 ;  /* 0x14000000bcfc7fae */ /* 0x0003e2000c121848 */
[----:B---3--:R-:W-:-:S03]  /*e5b0*/  IMAD.WIDE R222, R198, 0x4, R172 ;  /* 0x00000004c6de7825 */ /* 0x008fc600078e02ac */
[----:B------:R-:W2:Y:S04]  /*e5c0*/  LDL.LU.64 R172, [R1+0x1e8] ;  /* 0x0001e80001ac7983 */ /* 0x000ea80000300a00 */
[----:B------:R4:W-:Y:S04]  /*e5d0*/  STL.64 [R1+0x2a8], R222 ;  /* 0x0002a8de01007387 */ /* 0x0009e80000100a00 */
[----:B-1----:R-:W2:Y:S04]  /*e5e0*/  LDL.LU.64 R188, [R1+0x1c8] ;  /* 0x0001c80001bc7983 */ /* 0x002ea80000300a00 */
[----:B------:R1:W-:Y:S01]  /*e5f0*/  LDGSTS.E [R252+0x14800], [R222.64], !P6 ;  /* 0x14800000defc7fae */ /* 0x0003e2000f121848 */
[----:B----4-:R-:W-:-:S05]  /*e600*/  IMAD.WIDE R76, R198, 0x4, R76 ;  /* 0x00000004c64c7825 */ /* 0x010fca00078e024c */
[----:B------:R4:W-:Y:S04]  /*e610*/  STL.64 [R1+0x288], R76 ;  /* 0x0002884c01007387 */ /* 0x0009e80000100a00 */
[----:B-1----:R-:W3:Y:S04]  /*e620*/  LDL.LU.64 R222, [R1+0x1a8] ;  /* 0x0001a80001de7983 */ /* 0x002ee80000300a00 */
[----:B------:R4:W-:Y:S04]  /*e630*/  LDGSTS.E [R252+0x15000], [R76.64], !P5 ;  /* 0x150000004cfc7fae */ /* 0x0009e8000e921848 */
[----:B----4-:R-:W4:Y:S01]  /*e640*/  LDL.LU.64 R76, [R1+0x188] ;  /* 0x00018800014c7983 */ /* 0x010f220000300a00 */
[----:B------:R-:W-:-:S02]  /*e650*/  IADD3 R0, R140, -0xad, RZ ;  /* 0xffffff538c007810 */ /* 0x000fc40007ffe0ff */
[----:B------:R-:W-:Y:S02]  /*e660*/  IADD3 R2, R140, -0xb1, RZ ;  /* 0xffffff4f8c027810 */ /* 0x000fe40007ffe0ff */
[----:B------:R-:W-:Y:S02]  /*e670*/  ISETP.GE.U32.AND P1, PT, R0, 0x7ffffed4, PT ;  /* 0x7ffffed40000780c */ /* 0x000fe40003f26070 */
[----:B------:R-:W-:Y:S01]  /*e680*/  ISETP.GE.U32.AND P3, PT, R2, 0x7ffffed0, PT ;  /* 0x7ffffed00200780c */ /* 0x000fe20003f66070 */
[----:B--2---:R-:W-:-:S05]  /*e690*/  IMAD.WIDE R124, R198, 0x4, R124 ;  /* 0x00000004c67c7825 */ /* 0x004fca00078e027c */
[----:B------:R1:W-:Y:S05]  /*e6a0*/  STL.64 [R1+0x268], R124 ;  /* 0x0002687c01007387 */ /* 0x0003ea0000100a00 */
[----:B------:R1:W-:Y:S01]  /*e6b0*/  LDGSTS.E [R252+0x15800], [R124.64], !P1 ;  /* 0x158000007cfc7fae */ /* 0x0003e2000c921848 */
[----:B------:R-:W-:Y:S01]  /*e6c0*/  IADD3 R0, R140, -0xb5, RZ ;  /* 0xffffff4b8c007810 */ /* 0x000fe20007ffe0ff */
[----:B------:R-:W-:Y:S02]  /*e6d0*/  IMAD.WIDE R156, R198, 0x4, R156 ;  /* 0x00000004c69c7825 */ /* 0x000fe400078e029c */
[----:B-1----:R-:W2:Y:S04]  /*e6e0*/  LDL.LU.64 R124, [R1+0x168] ;  /* 0x00016800017c7983 */ /* 0x002ea80000300a00 */
[----:B------:R1:W-:Y:S04]  /*e6f0*/  STL.64 [R1+0x248], R156 ;  /* 0x0002489c01007387 */ /* 0x0003e80000100a00 */
[----:B------:R1:W-:Y:S01]  /*e700*/  LDGSTS.E [R252+0x16000], [R156.64], !P3 ;  /* 0x160000009cfc7fae */ /* 0x0003e2000d921848 */
[----:B------:R-:W-:-:S02]  /*e710*/  ISETP.GE.U32.AND P4, PT, R0, 0x7ffffecc, PT ;  /* 0x7ffffecc0000780c */ /* 0x000fc40003f86070 */
[C---:B------:R-:W-:Y:S01]  /*e720*/  IADD3 R2, R140.reuse, -0xb9, RZ ;  /* 0xffffff478c027810 */ /* 0x040fe20007ffe0ff */
[----:B-1----:R-:W2:Y:S01]  /*e730*/  LDL.LU.64 R156, [R1+0x148] ;  /* 0x00014800019c7983 */ /* 0x002ea20000300a00 */
[----:B------:R-:W-:Y:S02]  /*e740*/  IADD3 R0, R140, -0xbd, RZ ;  /* 0xffffff438c007810 */ /* 0x000fe40007ffe0ff */
[----:B------:R-:W-:Y:S02]  /*e750*/  ISETP.GE.U32.AND P2, PT, R2, 0x7ffffec8, PT ;  /* 0x7ffffec80200780c */ /* 0x000fe40003f46070 */
[----:B------:R-:W-:Y:S02]  /*e760*/  ISETP.GE.U32.AND P0, PT, R0, 0x7ffffec4, PT ;  /* 0x7ffffec40000780c */ /* 0x000fe40003f06070 */
[----:B------:R-:W-:Y:S01]  /*e770*/  IADD3 R0, R140, -0x83, RZ ;  /* 0xffffff7d8c007810 */ /* 0x000fe20007ffe0ff */
[----:B------:R-:W-:-:S03]  /*e780*/  IMAD.WIDE R206, R198, 0x4, R206 ;  /* 0x00000004c6ce7825 */ /* 0x000fc600078e02ce */
[----:B------:R-:W-:Y:S02]  /*e790*/  ISETP.GE.U32.AND P5, PT, R0, 0x7ffffefe, PT ;  /* 0x7ffffefe0000780c */ /* 0x000fe40003fa6070 */
[----:B------:R-:W-:Y:S01]  /*e7a0*/  IADD3 R0, R140, -0xc1, RZ ;  /* 0xffffff3f8c007810 */ /* 0x000fe20007ffe0ff */
[----:B------:R1:W-:Y:S03]  /*e7b0*/  STL.64 [R1+0x430], R206 ;  /* 0x000430ce01007387 */ /* 0x0003e60000100a00 */
[----:B------:R-:W-:Y:S01]  /*e7c0*/  ISETP.GE.U32.AND P3, PT, R0, 0x7ffffec0, PT ;  /* 0x7ffffec00000780c */ /* 0x000fe20003f66070 */
[----:B------:R1:W-:Y:S01]  /*e7d0*/  LDGSTS.E [R252+0x16800], [R206.64], !P4 ;  /* 0x16800000cefc7fae */ /* 0x0003e2000e121848 */
[----:B------:R-:W-:-:S05]  /*e7e0*/  IMAD.WIDE R108, R198, 0x4, R108 ;  /* 0x00000004c66c7825 */ /* 0x000fca00078e026c */
[----:B------:R1:W-:Y:S04]  /*e7f0*/  LDGSTS.E [R252+0x17000], [R108.64], !P2 ;  /* 0x170000006cfc7fae */ /* 0x0003e8000d121848 */
[----:B-1----:R-:W2:Y:S04]  /*e800*/  LDL.LU.64 R206, [R1+0x128] ;  /* 0x0001280001ce7983 */ /* 0x002ea80000300a00 */
[----:B------:R1:W-:Y:S04]  /*e810*/  STL.64 [R1+0x438], R108 ;  /* 0x0004386c01007387 */ /* 0x0003e80000100a00 */
[----:B-1----:R-:W2:Y:S01]  /*e820*/  LDL.LU.64 R108, [R1+0x108] ;  /* 0x00010800016c7983 */ /* 0x002ea20000300a00 */
[----:B------:R-:W-:-:S05]  /*e830*/  IMAD.WIDE R172, R198, 0x4, R172 ;  /* 0x00000004c6ac7825 */ /* 0x000fca00078e02ac */
[----:B------:R1:W-:Y:S01]  /*e840*/  STL.64 [R1+0x440], R172 ;  /* 0x000440ac01007387 */ /* 0x0003e20000100a00 */
[----:B------:R-:W-:-:S03]  /*e850*/  IMAD.WIDE R188, R198, 0x4, R188 ;  /* 0x00000004c6bc7825 */ /* 0x000fc600078e02bc */
[----:B------:R1:W-:Y:S04]  /*e860*/  LDGSTS.E [R252+0x17800], [R172.64], !P0 ;  /* 0x17800000acfc7fae */ /* 0x0003e8000c121848 */
[----:B------:R4:W-:Y:S04]  /*e870*/  LDGSTS.E [R252+0x18000], [R188.64], !P3 ;  /* 0x18000000bcfc7fae */ /* 0x0009e8000d921848 */
[----:B-1----:R-:W2:Y:S04]  /*e880*/  LDL.LU.64 R172, [R1+0xe8] ;  /* 0x0000e80001ac7983 */ /* 0x002ea80000300a00 */
[----:B------:R4:W-:Y:S01]  /*e890*/  STL.64 [R1+0x448], R188 ;  /* 0x000448bc01007387 */ /* 0x0009e20000100a00 */
[----:B---3--:R-:W-:-:S05]  /*e8a0*/  IMAD.WIDE R222, R198, 0x4, R222 ;  /* 0x00000004c6de7825 */ /* 0x008fca00078e02de */
[----:B------:R2:W-:Y:S01]  /*e8b0*/  STL.64 [R1+0x460], R222 ;  /* 0x000460de01007387 */ /* 0x0005e20000100a00 */
[----:B----4-:R-:W-:-:S03]  /*e8c0*/  IMAD.WIDE R188, R198, 0x4, R76 ;  /* 0x00000004c6bc7825 */ /* 0x010fc600078e024c */
[----:B------:R-:W3:Y:S01]  /*e8d0*/  LDL.LU.64 R76, [R1+0xc8] ;  /* 0x0000c800014c7983 */ /* 0x000ee20000300a00 */
[----:B------:R-:W-:-:S04]  /*e8e0*/  IADD3 R2, R140, -0x82, RZ ;  /* 0xffffff7e8c027810 */ /* 0x000fc80007ffe0ff */
[----:B------:R-:W-:Y:S02]  /*e8f0*/  ISETP.GE.U32.AND P6, PT, R2, 0x7ffffeff, PT ;  /* 0x7ffffeff0200780c */ /* 0x000fe40003fc6070 */
[----:B------:R-:W-:-:S04]  /*e900*/  IADD3 R2, R140, -0x84, RZ ;  /* 0xffffff7c8c027810 */ /* 0x000fc80007ffe0ff */
[----:B------:R-:W-:Y:S02]  /*e910*/  ISETP.GE.U32.AND P1, PT, R2, 0x7ffffefd, PT ;  /* 0x7ffffefd0200780c */ /* 0x000fe40003f26070 */
[C---:B------:R-:W-:Y:S02]  /*e920*/  IADD3 R2, R140.reuse, -0xc5, RZ ;  /* 0xffffff3b8c027810 */ /* 0x040fe40007ffe0ff */
[----:B------:R-:W-:Y:S02]  /*e930*/  IADD3 R0, R140, -0xc9, RZ ;  /* 0xffffff378c007810 */ /* 0x000fe40007ffe0ff */
[----:B------:R-:W-:Y:S02]  /*e940*/  ISETP.GE.U32.AND P4, PT, R2, 0x7ffffebc, PT ;  /* 0x7ffffebc0200780c */ /* 0x000fe40003f86070 */
[----:B------:R-:W-:Y:S01]  /*e950*/  ISETP.GE.U32.AND P2, PT, R0, 0x7ffffeb8, PT ;  /* 0x7ffffeb80000780c */ /* 0x000fe20003f46070 */
[----:B------:R1:W-:Y:S10]  /*e960*/  STL.64 [R1+0x488], R188 ;  /* 0x000488bc01007387 */ /* 0x0003f40000100a00 */
[----:B------:R2:W-:Y:S04]  /*e970*/  LDGSTS.E [R252+0x18800], [R222.64], !P4 ;  /* 0x18800000defc7fae */ /* 0x0005e8000e121848 */
[----:B------:R1:W-:Y:S01]  /*e980*/  LDGSTS.E [R252+0x19000], [R188.64], !P2 ;  /* 0x19000000bcfc7fae */ /* 0x0003e2000d121848 */
[----:B--2---:R-:W-:-:S03]  /*e990*/  IMAD.WIDE R222, R198, 0x4, R124 ;  /* 0x00000004c6de7825 */ /* 0x004fc600078e027c */
[----:B------:R-:W2:Y:S04]  /*e9a0*/  LDL.LU.64 R124, [R1+0xa8] ;  /* 0x0000a800017c7983 */ /* 0x000ea80000300a00 */
[----:B------:R4:W-:Y:S01]  /*e9b0*/  STL.64 [R1+0x4a8], R222 ;  /* 0x0004a8de01007387 */ /* 0x0009e20000100a00 */
[----:B-1----:R-:W-:-:S03]  /*e9c0*/  IMAD.WIDE R188, R198, 0x4, R156 ;  /* 0x00000004c6bc7825 */ /* 0x002fc600078e029c */
[----:B------:R-:W2:Y:S01]  /*e9d0*/  LDL.LU.64 R156, [R1+0x90] ;  /* 0x00009000019c7983 */ /* 0x000ea20000300a00 */
[C---:B------:R-:W-:Y:S02]  /*e9e0*/  IADD3 R2, R140.reuse, -0xcd, RZ ;  /* 0xffffff338c027810 */ /* 0x040fe40007ffe0ff */
[----:B------:R-:W-:Y:S02]  /*e9f0*/  IADD3 R0, R140, -0xd1, RZ ;  /* 0xffffff2f8c007810 */ /* 0x000fe40007ffe0ff */
[----:B------:R-:W-:Y:S02]  /*ea00*/  ISETP.GE.U32.AND P0, PT, R2, 0x7ffffeb4, PT ;  /* 0x7ffffeb40200780c */ /* 0x000fe40003f06070 */
[----:B------:R-:W-:Y:S02]  /*ea10*/  IADD3 R2, R140, -0xd5, RZ ;  /* 0xffffff2b8c027810 */ /* 0x000fe40007ffe0ff */
[----:B------:R-:W-:Y:S02]  /*ea20*/  ISETP.GE.U32.AND P3, PT, R0, 0x7ffffeb0, PT ;  /* 0x7ffffeb00000780c */ /* 0x000fe40003f66070 */
[----:B------:R-:W-:-:S02]  /*ea30*/  IADD3 R0, R140, -0xd9, RZ ;  /* 0xffffff278c007810 */ /* 0x000fc40007ffe0ff */
[----:B------:R-:W-:Y:S02]  /*ea40*/  ISETP.GE.U32.AND P4, PT, R2, 0x7ffffeac, PT ;  /* 0x7ffffeac0200780c */ /* 0x000fe40003f86070 */
[----:B------:R-:W-:Y:S02]  /*ea50*/  IADD3 R2, R140, -0xdd, RZ ;  /* 0xffffff238c027810 */ /* 0x000fe40007ffe0ff */
[----:B------:R-:W-:Y:S01]  /*ea60*/  ISETP.GE.U32.AND P2, PT, R0, 0x7ffffea8, PT ;  /* 0x7ffffea80000780c */ /* 0x000fe20003f46070 */
[----:B------:R4:W-:Y:S01]  /*ea70*/  LDGSTS.E [R252+0x19800], [R222.64], !P0 ;  /* 0x19800000defc7fae */ /* 0x0009e2000c121848 */
[----:B------:R-:W-:Y:S02]  /*ea80*/  ISETP.GE.U32.AND P0, PT, R2, 0x7ffffea4, PT ;  /* 0x7ffffea40200780c */ /* 0x000fe40003f06070 */
[----:B------:R-:W-:Y:S01]  /*ea90*/  IADD3 R0, R140, -0xe1, RZ ;  /* 0xffffff1f8c007810 */ /* 0x000fe20007ffe0ff */
[----:B------:R1:W-:Y:S04]  /*eaa0*/  STL.64 [R1+0x4f0], R188 ;  /* 0x0004f0bc01007387 */ /* 0x0003e80000100a00 */
[----:B------:R1:W-:Y:S01]  /*eab0*/  LDGSTS.E [R252+0x1a000], [R188.64], !P3 ;  /* 0x1a000000bcfc7fae */ /* 0x0003e2000d921848 */
[----:B----4-:R-:W-:-:S03]  /*eac0*/  IMAD.WIDE R222, R198, 0x4, R206 ;  /* 0x00000004c6de7825 */ /* 0x010fc600078e02ce */
[----:B------:R-:W4:Y:S01]  /*ead0*/  LDL.LU.64 R206, [R1+0x78] ;  /* 0x0000780001ce7983 */ /* 0x000f220000300a00 */
[----:B------:R-:W-:-:S03]  /*eae0*/  ISETP.GE.U32.AND P3, PT, R0, 0x7ffffea0, PT ;  /* 0x7ffffea00000780c */ /* 0x000fc60003f66070 */
[----:B------:R1:W-:Y:S04]  /*eaf0*/  STL.64 [R1+0x530], R222 ;  /* 0x000530de01007387 */ /* 0x0003e80000100a00 */
[----:B-1----:R-:W4:Y:S01]  /*eb00*/  LDL.LU.64 R188, [R1+0x60] ;  /* 0x0000600001bc7983 */ /* 0x002f220000300a00 */
[----:B------:R-:W-:-:S03]  /*eb10*/  IMAD.WIDE R108, R198, 0x4, R108 ;  /* 0x00000004c66c7825 */ /* 0x000fc600078e026c */
[----:B------:R1:W-:Y:S04]  /*eb20*/  LDGSTS.E [R252+0x1a800], [R222.64], !P4 ;  /* 0x1a800000defc7fae */ /* 0x0003e8000e121848 */
[----:B------:R1:W-:Y:S04]  /*eb30*/  STL.64 [R1+0x570], R108 ;  /* 0x0005706c01007387 */ /* 0x0003e80000100a00 */
[----:B------:R1:W-:Y:S04]  /*eb40*/  LDGSTS.E [R252+0x1b000], [R108.64], !P2 ;  /* 0x1b0000006cfc7fae */ /* 0x0003e8000d121848 */
[----:B-1----:R-:W4:Y:S01]  /*eb50*/  LDL.LU.64 R222, [R1+0x48] ;  /* 0x0000480001de7983 */ /* 0x002f220000300a00 */
[----:B------:R-:W-:-:S03]  /*eb60*/  IMAD.WIDE R172, R198, 0x4, R172 ;  /* 0x00000004c6ac7825 */ /* 0x000fc600078e02ac */
[----:B------:R-:W4:Y:S04]  /*eb70*/  LDL.LU.64 R108, [R1+0x30] ;  /* 0x00003000016c7983 */ /* 0x000f280000300a00 */
[----:B------:R1:W-:Y:S04]  /*eb80*/  STL.64 [R1+0x5c0], R172 ;  /* 0x0005c0ac01007387 */ /* 0x0003e80000100a00 */
[----:B------:R1:W-:Y:S04]  /*eb90*/  LDGSTS.E [R252+0x1b800], [R172.64], !P0 ;  /* 0x1b800000acfc7fae */ /* 0x0003e8000c121848 */
[----:B-1----:R-:W4:Y:S01]  /*eba0*/  LDL.LU.64 R172, [R1+0x18] ;  /* 0x0000180001ac7983 */ /* 0x002f220000300a00 */
[----:B---3--:R-:W-:-:S05]  /*ebb0*/  IMAD.WIDE R76, R198, 0x4, R76 ;  /* 0x00000004c64c7825 */ /* 0x008fca00078e024c */
[----:B------:R1:W-:Y:S04]  /*ebc0*/  STL.64 [R1+0x618], R76 ;  /* 0x0006184c01007387 */ /* 0x0003e80000100a00 */
[----:B------:R1:W-:Y:S04]  /*ebd0*/  LDGSTS.E [R252+0x1c000], [R76.64], !P3 ;  /* 0x1c0000004cfc7fae */ /* 0x0003e8000d921848 */
[----:B-1----:R-:W3:Y:S01]  /*ebe0*/  LDL.LU.64 R76, [R1+0x3c0] ;  /* 0x0003c000014c7983 */ /* 0x002ee20000300a00 */
[C---:B------:R-:W-:Y:S02]  /*ebf0*/  IADD3 R2, R140.reuse, -0xe5, RZ ;  /* 0xffffff1b8c027810 */ /* 0x040fe40007ffe0ff */
[----:B------:R-:W-:-:S02]  /*ec00*/  IADD3 R0, R140, -0xe9, RZ ;  /* 0xffffff178c007810 */ /* 0x000fc40007ffe0ff */
[----:B------:R-:W-:Y:S02]  /*ec10*/  ISETP.GE.U32.AND P4, PT, R2, 0x7ffffe9c, PT ;  /* 0x7ffffe9c0200780c */ /* 0x000fe40003f86070 */
[----:B------:R-:W-:Y:S01]  /*ec20*/  ISETP.GE.U32.AND P2, PT, R0, 0x7ffffe98, PT ;  /* 0x7ffffe980000780c */ /* 0x000fe20003f46070 */
[----:B--2---:R-:W-:-:S05]  /*ec30*/  IMAD.WIDE R124, R198, 0x4, R124 ;  /* 0x00000004c67c7825 */ /* 0x004fca00078e027c */
[----:B------:R1:W-:Y:S01]  /*ec40*/  STL.64 [R1+0x668], R124 ;  /* 0x0006687c01007387 */ /* 0x0003e20000100a00 */
[----:B------:R-:W-:-:S04]  /*ec50*/  IMAD.WIDE R156, R198, 0x4, R156 ;  /* 0x00000004c69c7825 */ /* 0x000fc800078e029c */
[----:B------:R1:W-:Y:S04]  /*ec60*/  LDGSTS.E [R252+0x1c800], [R124.64], !P4 ;  /* 0x1c8000007cfc7fae */ /* 0x0003e8000e121848 */
[----:B------:R2:W-:Y:S04]  /*ec70*/  LDGSTS.E [R252+0x1d000], [R156.64], !P2 ;  /* 0x1d0000009cfc7fae */ /* 0x0005e8000d121848 */
[----:B-1----:R-:W3:Y:S04]  /*ec80*/  LDL.LU.64 R124, [R1+0x3a0] ;  /* 0x0003a000017c7983 */ /* 0x002ee80000300a00 */
[----:B------:R2:W-:Y:S01]  /*ec90*/  STL.64 [R1+0x698], R156 ;  /* 0x0006989c01007387 */ /* 0x0005e20000100a00 */
[----:B------:R-:W-:-:S03]  /*eca0*/  IADD3 R2, R140, -0xed, RZ ;  /* 0xffffff138c027810 */ /* 0x000fc60007ffe0ff */
[----:B--2---:R-:W2:Y:S01]  /*ecb0*/  LDL.LU.64 R156, [R1+0x380] ;  /* 0x00038000019c7983 */ /* 0x004ea20000300a00 */
[----:B------:R-:W-:Y:S02]  /*ecc0*/  IADD3 R0, R140, -0xf1, RZ ;  /* 0xffffff0f8c007810 */ /* 0x000fe40007ffe0ff */
[----:B------:R-:W-:Y:S02]  /*ecd0*/  ISETP.GE.U32.AND P0, PT, R2, 0x7ffffe94, PT ;  /* 0x7ffffe940200780c */ /* 0x000fe40003f06070 */
[----:B------:R-:W-:Y:S02]  /*ece0*/  IADD3 R2, R140, -0xf5, RZ ;  /* 0xffffff0b8c027810 */ /* 0x000fe40007ffe0ff */
[----:B------:R-:W-:Y:S02]  /*ecf0*/  ISETP.GE.U32.AND P3, PT, R0, 0x7ffffe90, PT ;  /* 0x7ffffe900000780c */ /* 0x000fe40003f66070 */
[----:B------:R-:W-:Y:S02]  /*ed00*/  ISETP.GE.U32.AND P4, PT, R2, 0x7ffffe8c, PT ;  /* 0x7ffffe8c0200780c */ /* 0x000fe40003f86070 */
[----:B------:R-:W-:Y:S01]  /*ed10*/  IADD3 R0, R140, -0xf9, RZ ;  /* 0xffffff078c007810 */ /* 0x000fe20007ffe0ff */
[----:B----4-:R-:W-:-:S03]  /*ed20*/  IMAD.WIDE R206, R198, 0x4, R206 ;  /* 0x00000004c6ce7825 */ /* 0x010fc600078e02ce */
[----:B------:R-:W-:Y:S01]  /*ed30*/  ISETP.GE.U32.AND P2, PT, R0, 0x7ffffe88, PT ;  /* 0x7ffffe880000780c */ /* 0x000fe20003f46070 */
[C---:B------:R-:W-:Y:S01]  /*ed40*/  IMAD.WIDE R188, R198.reuse, 0x4, R188 ;  /* 0x00000004c6bc7825 */ /* 0x040fe200078e02bc */
[----:B------:R1:W-:Y:S04]  /*ed50*/  STL.64 [R1+0x6c0], R206 ;  /* 0x0006c0ce01007387 */ /* 0x0003e80000100a00 */
[----:B------:R1:W-:Y:S04]  /*ed60*/  LDGSTS.E [R252+0x1d800], [R206.64], !P0 ;  /* 0x1d800000cefc7fae */ /* 0x0003e8000c121848 */
[----:B------:R4:W-:Y:S01]  /*ed70*/  LDGSTS.E [R252+0x1e000], [R188.64], !P3 ;  /* 0x1e000000bcfc7fae */ /* 0x0009e2000d921848 */
[----:B------:R-:W-:-:S05]  /*ed80*/  IMAD.WIDE R222, R198, 0x4, R222 ;  /* 0x00000004c6de7825 */ /* 0x000fca00078e02de */
[----:B------:R4:W-:Y:S04]  /*ed90*/  LDGSTS.E [R252+0x1e800], [R222.64], !P4 ;  /* 0x1e800000defc7fae */ /* 0x0009e8000e121848 */
[----:B-1----:R-:W2:Y:S04]  /*eda0*/  LDL.LU.64 R206, [R1+0x360] ;  /* 0x0003600001ce7983 */ /* 0x002ea80000300a00 */
[----:B------:R4:W-:Y:S04]  /*edb0*/  STL.64 [R1+0x710], R188 ;  /* 0x000710bc01007387 */ /* 0x0009e80000100a00 */
[----:B------:R1:W-:Y:S01]  /*edc0*/  STL.64 [R1+0x778], R222 ;  /* 0x000778de01007387 */ /* 0x0003e20000100a00 */
[----:B----4-:R-:W-:-:S03]  /*edd0*/  IMAD.WIDE R188, R198, 0x4, R108 ;  /* 0x00000004c6bc7825 */ /* 0x010fc600078e026c */
[----:B------:R-:W4:Y:S01]  /*ede0*/  LDL.LU.64 R108, [R1+0x340] ;  /* 0x00034000016c7983 */ /* 0x000f220000300a00 */
[----:B-1----:R-:W-:-:S03]  /*edf0*/  IMAD.WIDE R222, R198, 0x4, R172 ;  /* 0x00000004c6de7825 */ /* 0x002fc600078e02ac */
[----:B------:R3:W-:Y:S04]  /*ee00*/  STL.64 [R1+0x7a8], R188 ;  /* 0x0007a8bc01007387 */ /* 0x0007e80000100a00 */
[----:B------:R-:W4:Y:S04]  /*ee10*/  LDL.LU.64 R172, [R1+0x320] ;  /* 0x0003200001ac7983 */ /* 0x000f280000300a00 */
[----:B------:R3:W-:Y:S04]  /*ee20*/  LDGSTS.E [R252+0x1f000], [R188.64], !P2 ;  /* 0x1f000000bcfc7fae */ /* 0x0007e8000d121848 */
[----:B------:R1:W-:Y:S01]  /*ee30*/  STL.64 [R1+0x7b0], R222 ;  /* 0x0007b0de01007387 */ /* 0x0003e20000100a00 */
[----:B---3--:R-:W-:-:S03]  /*ee40*/  IMAD.WIDE R188, R198, 0x4, R76 ;  /* 0x00000004c6bc7825 */ /* 0x008fc600078e024c */
[----:B------:R-:W3:Y:S01]  /*ee50*/  LDL.LU.64 R76, [R1+0x300] ;  /* 0x00030000014c7983 */ /* 0x000ee20000300a00 */
[----:B------:R-:W-:-:S04]  /*ee60*/  IADD3 R0, R140, -0xfd, RZ ;  /* 0xffffff038c007810 */ /* 0x000fc80007ffe0ff */
[----:B------:R-:W-:Y:S02]  /*ee70*/  ISETP.GE.U32.AND P0, PT, R0, 0x7ffffe84, PT ;  /* 0x7ffffe840000780c */ /* 0x000fe40003f06070 */
[C---:B------:R-:W-:Y:S02]  /*ee80*/  IADD3 R2, R140.reuse, -0x86, RZ ;  /* 0xffffff7a8c027810 */ /* 0x040fe40007ffe0ff */
[----:B------:R-:W-:Y:S02]  /*ee90*/  IADD3 R0, R140, -0x8a, RZ ;  /* 0xffffff768c007810 */ /* 0x000fe40007ffe0ff */
[----:B------:R-:W-:Y:S02]  /*eea0*/  ISETP.GE.U32.AND P3, PT, R2, 0x7ffffefb, PT ;  /* 0x7ffffefb0200780c */ /* 0x000fe40003f66070 */
[----:B------:R-:W-:Y:S01]  /*eeb0*/  ISETP.GE.U32.AND P2, PT, R0, 0x7ffffef7, PT ;  /* 0x7ffffef70000780c */ /* 0x000fe20003f46070 */
[----:B------:R1:W-:Y:S04]  /*eec0*/  STL.64 [R1+0x78], R188 ;  /* 0x000078bc01007387 */ /* 0x0003e80000100a00 */
[----:B------:R1:W-:Y:S04]  /*eed0*/  LDGSTS.E [R252+0x1f800], [R222.64], !P0 ;  /* 0x1f800000defc7fae */ /* 0x0003e8000c121848 */
[----:B------:R1:W-:Y:S01]  /*eee0*/  LDGSTS.E [R93+0x10200], [R188.64], !P6 ;  /* 0x10200000bc5d7fae */ /* 0x0003e2000f121848 */
[----:B------:R-:W-:-:S04]  /*eef0*/  IADD3 R2, R140, -0x87, RZ ;  /* 0xffffff798c027810 */ /* 0x000fc80007ffe0ff */
[----:B------:R-:W-:Y:S01]  /*ef00*/  ISETP.GE.U32.AND P4, PT, R2, 0x7ffffefa, PT ;  /* 0x7ffffefa0200780c */ /* 0x000fe20003f86070 */
[C---:B-1----:R-:W-:Y:S02]  /*ef10*/  IMAD.WIDE R222, R198.reuse, 0x4, R124 ;  /* 0x00000004c6de7825 */ /* 0x042fe400078e027c */
[----:B------:R-:W3:Y:S04]  /*ef20*/  LDL.LU.64 R124, [R1+0x2e0] ;  /* 0x0002e000017c7983 */ /* 0x000ee80000300a00 */
[----:B------:R1:W-:Y:S04]  /*ef30*/  STL.64 [R1+0x90], R222 ;  /* 0x000090de01007387 */ /* 0x0003e80000100a00 */
[----:B------:R-:W3:Y:S04]  /*ef40*/  LDL.LU.64 R188, [R1+0x2c0] ;  /* 0x0002c00001bc7983 */ /* 0x000ee80000300a00 */
[----:B------:R1:W-:Y:S01]  /*ef50*/  LDGSTS.E [R93+0x10a00], [R222.64], !P3 ;  /* 0x10a00000de5d7fae */ /* 0x0003e2000d921848 */
[----:B--2---:R-:W-:-:S05]  /*ef60*/  IMAD.WIDE R156, R198, 0x4, R156 ;  /* 0x00000004c69c7825 */ /* 0x004fca00078e029c */
[----:B------:R2:W-:Y:S04]  /*ef70*/  STL.64 [R1+0xa8], R156 ;  /* 0x0000a89c01007387 */ /* 0x0005e80000100a00 */
[----:B------:R2:W-:Y:S04]  /*ef80*/  LDGSTS.E [R93+0x11200], [R156.64], !P2 ;  /* 0x112000009c5d7fae */ /* 0x0005e8000d121848 */
[----:B-1----:R-:W3:Y:S01]  /*ef90*/  LDL.LU.64 R222, [R1+0x2a0] ;  /* 0x0002a00001de7983 */ /* 0x002ee20000300a00 */
[----:B------:R-:W-:-:S03]  /*efa0*/  IADD3 R2, R140, -0x8e, RZ ;  /* 0xffffff728c027810 */ /* 0x000fc60007ffe0ff */
[----:B--2---:R-:W2:Y:S01]  /*efb0*/  LDL.LU.64 R156, [R1+0x280] ;  /* 0x00028000019c7983 */ /* 0x004ea20000300a00 */
[----:B------:R-:W-:Y:S02]  /*efc0*/  ISETP.GE.U32.AND P0, PT, R2, 0x7ffffef3, PT ;  /* 0x7ffffef30200780c */ /* 0x000fe40003f06070 */
[C---:B------:R-:W-:Y:S02]  /*efd0*/  IADD3 R0, R140.reuse, -0x92, RZ ;  /* 0xffffff6e8c007810 */ /* 0x040fe40007ffe0ff */
[----:B------:R-:W-:Y:S02]  /*efe0*/  IADD3 R2, R140, -0x96, RZ ;  /* 0xffffff6a8c027810 */ /* 0x000fe40007ffe0ff */
[----:B------:R-:W-:Y:S02]  /*eff0*/  ISETP.GE.U32.AND P6, PT, R0, 0x7ffffeef, PT ;  /* 0x7ffffeef0000780c */ /* 0x000fe40003fc6070 */
[----:B------:R-:W-:Y:S02]  /*f000*/  IADD3 R0, R140, -0x9a, RZ ;  /* 0xffffff668c007810 */ /* 0x000fe40007ffe0ff */
[----:B------:R-:W-:Y:S01]  /*f010*/  ISETP.GE.U32.AND P3, PT, R2, 0x7ffffeeb, PT ;  /* 0x7ffffeeb0200780c */ /* 0x000fe20003f66070 */
[----:B------:R-:W-:Y:S01]  /*f020*/  IMAD.WIDE R206, R198, 0x4, R206 ;  /* 0x00000004c6ce7825 */ /* 0x000fe200078e02ce */
[----:B------:R-:W-:-:S04]  /*f030*/  ISETP.GE.U32.AND P2, PT, R0, 0x7ffffee7, PT ;  /* 0x7ffffee70000780c */ /* 0x000fc80003f46070 */
[----:B------:R1:W-:Y:S04]  /*f040*/  STL.64 [R1+0xc8], R206 ;  /* 0x0000c8ce01007387 */ /* 0x0003e80000100a00 */
[----:B------:R1:W-:Y:S01]  /*f050*/  LDGSTS.E [R93+0x11a00], [R206.64], !P0 ;  /* 0x11a00000ce5d7fae */ /* 0x0003e2000c121848 */
[----:B----4-:R-:W-:-:S03]  /*f060*/  IMAD.WIDE R108, R198, 0x4, R108 ;  /* 0x00000004c66c7825 */ /* 0x010fc600078e026c */
[----:B-1----:R-:W4:Y:S04]  /*f070*/  LDL.LU.64 R206, [R1+0x260] ;  /* 0x0002600001ce7983 */ /* 0x002f280000300a00 */
[----:B------:R1:W-:Y:S01]  /*f080*/  STL.64 [R1+0xe8], R108 ;  /* 0x0000e86c01007387 */ /* 0x0003e20000100a00 */
[----:B------:R-:W-:-:S03]  /*f090*/  IMAD.WIDE R172, R198, 0x4, R172 ;  /* 0x00000004c6ac7825 */ /* 0x000fc600078e02ac */
[----:B------:R1:W-:Y:S04]  /*f0a0*/  LDGSTS.E [R93+0x12200], [R108.64], !P6 ;  /* 0x122000006c5d7fae */ /* 0x0003e8000f121848 */
[----:B------:R1:W-:Y:S04]  /*f0b0*/  LDGSTS.E [R93+0x12a00], [R172.64], !P3 ;  /* 0x12a00000ac5d7fae */ /* 0x0003e8000d921848 */
[----:B-1----:R-:W4:Y:S04]  /*f0c0*/  LDL.LU.64 R108, [R1+0x240] ;  /* 0x00024000016c7983 */ /* 0x002f280000300a00 */
[----:B------:R1:W-:Y:S04]  /*f0d0*/  STL.64 [R1+0x108], R172 ;  /* 0x000108ac01007387 */ /* 0x0003e80000100a00 */
        /* <DEDUP_REMOVED lines=8> */
[----:B------:R-:W-:Y:S02]  /*f160*/  ISETP.GE.U32.AND P6, PT, R0, 0x7ffffedf, PT ;  /* 0x7ffffedf0000780c */ /* 0x000fe40003fc6070 */
[----:B------:R-:W-:Y:S01]  /*f170*/  IADD3 R2, R140, -0xa6, RZ ;  /* 0xffffff5a8c027810 */ /* 0x000fe20007ffe0ff */
[----:B------:R-:W-:-:S05]  /*f180*/  IMAD.WIDE R124, R198, 0x4, R124 ;  /* 0x00000004c67c7825 */ /* 0x000fca00078e027c */
[----:B------:R1:W-:Y:S01]  /*f190*/  STL.64 [R1+0x148], R124 ;  /* 0x0001487c01007387 */ /* 0x0003e20000100a00 */
[----:B------:R-:W-:-:S03]  /*f1a0*/  IMAD.WIDE R188, R198, 0x4, R188 ;  /* 0x00000004c6bc7825 */ /* 0x000fc600078e02bc */
[----:B------:R1:W-:Y:S04]  /*f1b0*/  LDGSTS.E [R93+0x13a00], [R124.64], !P0 ;  /* 0x13a000007c5d7fae */ /* 0x0003e8000c121848 */
[----:B------:R2:W-:Y:S04]  /*f1c0*/  LDGSTS.E [R93+0x14200], [R188.64], !P6 ;  /* 0x14200000bc5d7fae */ /* 0x0005e8000f121848 */
[----:B-1----:R-:W3:Y:S01]  /*f1d0*/  LDL.LU.64 R124, [R1+0x1e0] ;  /* 0x0001e000017c7983 */ /* 0x002ee20000300a00 */
[----:B------:R-:W-:-:S03]  /*f1e0*/  IMAD.WIDE R222, R198, 0x4, R222 ;  /* 0x00000004c6de7825 */ /* 0x000fc600078e02de */
[----:B------:R2:W-:Y:S04]  /*f1f0*/  STL.64 [R1+0x168], R188 ;  /* 0x000168bc01007387 */ /* 0x0005e80000100a00 */
[----:B------:R4:W-:Y:S01]  /*f200*/  STL.64 [R1+0x188], R222 ;  /* 0x000188de01007387 */ /* 0x0009e20000100a00 */
[----:B------:R-:W-:Y:S01]  /*f210*/  ISETP.GE.U32.AND P3, PT, R2, 0x7ffffedb, PT ;  /* 0x7ffffedb0200780c */ /* 0x000fe20003f66070 */
[----:B--2---:R-:W-:Y:S02]  /*f220*/  IMAD.WIDE R188, R198, 0x4, R156 ;  /* 0x00000004c6bc7825 */ /* 0x004fe400078e029c */
[----:B------:R-:W2:Y:S01]  /*f230*/  LDL.LU.64 R156, [R1+0x1c0] ;  /* 0x0001c000019c7983 */ /* 0x000ea20000300a00 */
[C---:B------:R-:W-:Y:S02]  /*f240*/  IADD3 R0, R140.reuse, -0xaa, RZ ;  /* 0xffffff568c007810 */ /* 0x040fe40007ffe0ff */
[----:B------:R-:W-:-:S07]  /*f250*/  IADD3 R2, R140, -0xae, RZ ;  /* 0xffffff528c027810 */ /* 0x000fce0007ffe0ff */
[----:B------:R4:W-:Y:S01]  /*f260*/  LDGSTS.E [R93+0x14a00], [R222.64], !P3 ;  /* 0x14a00000de5d7fae */ /* 0x0009e2000d921848 */
[----:B------:R-:W-:Y:S02]  /*f270*/  ISETP.GE.U32.AND P2, PT, R0, 0x7ffffed7, PT ;  /* 0x7ffffed70000780c */ /* 0x000fe40003f46070 */
[----:B------:R-:W-:Y:S02]  /*f280*/  ISETP.GE.U32.AND P0, PT, R2, 0x7ffffed3, PT ;  /* 0x7ffffed30200780c */ /* 0x000fe40003f06070 */
[C---:B------:R-:W-:Y:S02]  /*f290*/  IADD3 R0, R140.reuse, -0xb2, RZ ;  /* 0xffffff4e8c007810 */ /* 0x040fe40007ffe0ff */
[----:B------:R-:W-:Y:S02]  /*f2a0*/  IADD3 R2, R140, -0xb6, RZ ;  /* 0xffffff4a8c027810 */ /* 0x000fe40007ffe0ff */
[----:B------:R-:W-:Y:S01]  /*f2b0*/  ISETP.GE.U32.AND P6, PT, R0, 0x7ffffecf, PT ;  /* 0x7ffffecf0000780c */ /* 0x000fe20003fc6070 */
[----:B------:R1:W-:Y:S01]  /*f2c0*/  STL.64 [R1+0x1a8], R188 ;  /* 0x0001a8bc01007387 */ /* 0x0003e20000100a00 */
[----:B------:R-:W-:-:S02]  /*f2d0*/  ISETP.GE.U32.AND P3, PT, R2, 0x7ffffecb, PT ;  /* 0x7ffffecb0200780c */ /* 0x000fc40003f66070 */
[----:B------:R-:W-:Y:S01]  /*f2e0*/  IADD3 R0, R140, -0xba, RZ ;  /* 0xffffff468c007810 */ /* 0x000fe20007ffe0ff */
[----:B------:R1:W-:Y:S03]  /*f2f0*/  LDGSTS.E [R93+0x15200], [R188.64], !P2 ;  /* 0x15200000bc5d7fae */ /* 0x0003e6000d121848 */
[----:B------:R-:W-:Y:S01]  /*f300*/  ISETP.GE.U32.AND P2, PT, R0, 0x7ffffec7, PT ;  /* 0x7ffffec70000780c */ /* 0x000fe20003f46070 */
[C---:B----4-:R-:W-:Y:S02]  /*f310*/  IMAD.WIDE R222, R198.reuse, 0x4, R206 ;  /* 0x00000004c6de7825 */ /* 0x050fe400078e02ce */
[----:B------:R-:W2:Y:S04]  /*f320*/  LDL.LU.64 R206, [R1+0x1a0] ;  /* 0x0001a00001ce7983 */ /* 0x000ea80000300a00 */
[----:B------:R1:W-:Y:S04]  /*f330*/  STL.64 [R1+0x1c8], R222 ;  /* 0x0001c8de01007387 */ /* 0x0003e80000100a00 */
[----:B------:R1:W-:Y:S02]  /*f340*/  LDGSTS.E [R93+0x15a00], [R222.64], !P0 ;  /* 0x15a00000de5d7fae */ /* 0x0003e4000c121848 */
[----:B-1----:R-:W-:-:S02]  /*f350*/  IMAD.WIDE R188, R198, 0x4, R108 ;  /* 0x00000004c6bc7825 */ /* 0x002fc400078e026c */
[----:B------:R-:W2:Y:S04]  /*f360*/  LDL.LU.64 R108, [R1+0x180] ;  /* 0x00018000016c7983 */ /* 0x000ea80000300a00 */
[----:B------:R1:W-:Y:S04]  /*f370*/  STL.64 [R1+0x1e8], R188 ;  /* 0x0001e8bc01007387 */ /* 0x0003e80000100a00 */
[----:B------:R1:W-:Y:S01]  /*f380*/  LDGSTS.E [R93+0x16200], [R188.64], !P6 ;  /* 0x16200000bc5d7fae */ /* 0x0003e2000f121848 */
[----:B------:R-:W-:-:S03]  /*f390*/  IMAD.WIDE R222, R198, 0x4, R172 ;  /* 0x00000004c6de7825 */ /* 0x000fc600078e02ac */
[----:B------:R-:W2:Y:S04]  /*f3a0*/  LDL.LU.64 R172, [R1+0x160] ;  /* 0x0001600001ac7983 */ /* 0x000ea80000300a00 */
[----:B------:R3:W-:Y:S04]  /*f3b0*/  STL.64 [R1+0x208], R222 ;  /* 0x000208de01007387 */ /* 0x0007e80000100a00 */
[----:B-1----:R-:W2:Y:S04]  /*f3c0*/  LDL.LU.64 R188, [R1+0x140] ;  /* 0x0001400001bc7983 */ /* 0x002ea80000300a00 */
[----:B------:R1:W-:Y:S01]  /*f3d0*/  LDGSTS.E [R93+0x16a00], [R222.64], !P3 ;  /* 0x16a00000de5d7fae */ /* 0x0003e2000d921848 */
[----:B---3--:R-:W-:-:S05]  /*f3e0*/  IMAD.WIDE R76, R198, 0x4, R76 ;  /* 0x00000004c64c7825 */ /* 0x008fca00078e024c */
[----:B------:R3:W-:Y:S04]  /*f3f0*/  STL.64 [R1+0x200], R76 ;  /* 0x0002004c01007387 */ /* 0x0007e80000100a00 */
[----:B-1----:R-:W4:Y:S04]  /*f400*/  LDL.LU.64 R222, [R1+0x120] ;  /* 0x0001200001de7983 */ /* 0x002f280000300a00 */
[----:B------:R3:W-:Y:S04]  /*f410*/  LDGSTS.E [R93+0x17200], [R76.64], !P2 ;  /* 0x172000004c5d7fae */ /* 0x0007e8000d121848 */
[----:B---3--:R-:W3:Y:S01]  /*f420*/  LDL.LU.64 R76, [R1+0x100] ;  /* 0x00010000014c7983 */ /* 0x008ee20000300a00 */
[----:B------:R-:W-:-:S02]  /*f430*/  IADD3 R2, R140, -0xbe, RZ ;  /* 0xffffff428c027810 */ /* 0x000fc40007ffe0ff */
[----:B------:R-:W-:Y:S02]  /*f440*/  IADD3 R0, R140, -0xc2, RZ ;  /* 0xffffff3e8c007810 */ /* 0x000fe40007ffe0ff */
[----:B------:R-:W-:Y:S02]  /*f450*/  ISETP.GE.U32.AND P0, PT, R2, 0x7ffffec3, PT ;  /* 0x7ffffec30200780c */ /* 0x000fe40003f06070 */
[----:B------:R-:W-:Y:S01]  /*f460*/  ISETP.GE.U32.AND P6, PT, R0, 0x7ffffebf, PT ;  /* 0x7ffffebf0000780c */ /* 0x000fe20003fc6070 */
[----:B------:R-:W-:-:S05]  /*f470*/  IMAD.WIDE R124, R198, 0x4, R124 ;  /* 0x00000004c67c7825 */ /* 0x000fca00078e027c */
[----:B------:R1:W-:Y:S05]  /*f480*/  STL.64 [R1+0x220], R124 ;  /* 0x0002207c01007387 */ /* 0x0003ea0000100a00 */
[----:B------:R1:W-:Y:S01]  /*f490*/  LDGSTS.E [R93+0x17a00], [R124.64], !P0 ;  /* 0x17a000007c5d7fae */ /* 0x0003e2000c121848 */
[----:B--2---:R-:W-:-:S03]  /*f4a0*/  IMAD.WIDE R156, R198, 0x4, R156 ;  /* 0x00000004c69c7825 */ /* 0x004fc600078e029c */
[----:B-1----:R-:W2:Y:S04]  /*f4b0*/  LDL.LU.64 R124, [R1+0xe0] ;  /* 0x0000e000017c7983 */ /* 0x002ea80000300a00 */
[----:B------:R1:W-:Y:S04]  /*f4c0*/  STL.64 [R1+0x228], R156 ;  /* 0x0002289c01007387 */ /* 0x0003e80000100a00 */
[----:B------:R1:W-:Y:S01]  /*f4d0*/  LDGSTS.E [R93+0x18200], [R156.64], !P6 ;  /* 0x182000009c5d7fae */ /* 0x0003e2000f121848 */
[C---:B------:R-:W-:Y:S02]  /*f4e0*/  IADD3 R2, R140.reuse, -0xc6, RZ ;  /* 0xffffff3a8c027810 */ /* 0x040fe40007ffe0ff */
[----:B------:R-:W-:Y:S01]  /*f4f0*/  IADD3 R0, R140, -0xca, RZ ;  /* 0xffffff368c007810 */ /* 0x000fe20007ffe0ff */
[----:B-1----:R-:W2:Y:S01]  /*f500*/  LDL.LU.64 R156, [R1+0xc0] ;  /* 0x0000c000019c7983 */ /* 0x002ea20000300a00 */
[----:B------:R-:W-:-:S02]  /*f510*/  ISETP.GE.U32.AND P3, PT, R2, 0x7ffffebb, PT ;  /* 0x7ffffebb0200780c */ /* 0x000fc40003f66070 */
[----:B------:R-:W-:Y:S02]  /*f520*/  ISETP.GE.U32.AND P2, PT, R0, 0x7ffffeb7, PT ;  /* 0x7ffffeb70000780c */ /* 0x000fe40003f46070 */
[C---:B------:R-:W-:Y:S02]  /*f530*/  IADD3 R2, R140.reuse, -0xce, RZ ;  /* 0xffffff328c027810 */ /* 0x040fe40007ffe0ff */
[----:B------:R-:W-:Y:S02]  /*f540*/  IADD3 R0, R140, -0xd2, RZ ;  /* 0xffffff2e8c007810 */ /* 0x000fe40007ffe0ff */
[----:B------:R-:W-:Y:S01]  /*f550*/  ISETP.GE.U32.AND P0, PT, R2, 0x7ffffeb3, PT ;  /* 0x7ffffeb30200780c */ /* 0x000fe20003f06070 */
[----:B------:R-:W-:Y:S01]  /*f560*/  IMAD.WIDE R206, R198, 0x4, R206 ;  /* 0x00000004c6ce7825 */ /* 0x000fe200078e02ce */
[----:B------:R-:W-:-:S04]  /*f570*/  ISETP.GE.U32.AND P6, PT, R0, 0x7ffffeaf, PT ;  /* 0x7ffffeaf0000780c */ /* 0x000fc80003fc6070 */
[----:B------:R1:W-:Y:S04]  /*f580*/  STL.64 [R1+0x240], R206 ;  /* 0x000240ce01007387 */ /* 0x0003e80000100a00 */
[----:B------:R1:W-:Y:S01]  /*f590*/  LDGSTS.E [R93+0x18a00], [R206.64], !P3 ;  /* 0x18a00000ce5d7fae */ /* 0x0003e2000d921848 */
[----:B------:R-:W-:-:S03]  /*f5a0*/  IMAD.WIDE R108, R198, 0x4, R108 ;  /* 0x00000004c66c7825 */ /* 0x000fc600078e026c */
[----:B-1----:R-:W2:Y:S04]  /*f5b0*/  LDL.LU.64 R206, [R1+0xa0] ;  /* 0x0000a00001ce7983 */ /* 0x002ea80000300a00 */
[----:B------:R1:W-:Y:S04]  /*f5c0*/  STL.64 [R1+0x260], R108 ;  /* 0x0002606c01007387 */ /* 0x0003e80000100a00 */
[----:B------:R1:W-:Y:S01]  /*f5d0*/  LDGSTS.E [R93+0x19200], [R108.64], !P2 ;  /* 0x192000006c5d7fae */ /* 0x0003e2000d121848 */
[----:B------:R-:W-:-:S03]  /*f5e0*/  IMAD.WIDE R172, R198, 0x4, R172 ;  /* 0x00000004c6ac7825 */ /* 0x000fc600078e02ac */
[----:B-1----:R-:W2:Y:S01]  /*f5f0*/  LDL.LU.64 R108, [R1+0x88] ;  /* 0x00008800016c7983 */ /* 0x002ea20000300a00 */
[----:B------:R-:W-:-:S03]  /*f600*/  IMAD.WIDE R188, R198, 0x4, R188 ;  /* 0x00000004c6bc7825 */ /* 0x000fc600078e02bc */
[----:B------:R1:W-:Y:S04]  /*f610*/  STL.64 [R1+0x280], R172 ;  /* 0x000280ac01007387 */ /* 0x0003e80000100a00 */
[----:B------:R1:W-:Y:S04]  /*f620*/  LDGSTS.E [R93+0x19a00], [R172.64], !P0 ;  /* 0x19a00000ac5d7fae */ /* 0x0003e8000c121848 */
[----:B------:R3:W-:Y:S04]  /*f630*/  LDGSTS.E [R93+0x1a200], [R188.64], !P6 ;  /* 0x1a200000bc5d7fae */ /* 0x0007e8000f121848 */
[----:B-1----:R-:W2:Y:S04]  /*f640*/  LDL.LU.64 R172, [R1+0x70] ;  /* 0x0000700001ac7983 */ /* 0x002ea80000300a00 */
[----:B------:R3:W-:Y:S01]  /*f650*/  STL.64 [R1+0x2a0], R188 ;  /* 0x0002a0bc01007387 */ /* 0x0007e20000100a00 */
[----:B----4-:R-:W-:-:S05]  /*f660*/  IMAD.WIDE R222, R198, 0x4, R222 ;  /* 0x00000004c6de7825 */ /* 0x010fca00078e02de */
[----:B------:R2:W-:Y:S01]  /*f670*/  STL.64 [R1+0x2c0], R222 ;  /* 0x0002c0de01007387 */ /* 0x0005e20000100a00 */
[----:B---3--:R-:W-:-:S03]  /*f680*/  IMAD.WIDE R188, R198, 0x4, R76 ;  /* 0x00000004c6bc7825 */ /* 0x008fc600078e024c */
[----:B------:R-:W3:Y:S01]  /*f690*/  LDL.LU.64 R76, [R1+0x58] ;  /* 0x00005800014c7983 */ /* 0x000ee20000300a00 */
[C---:B------:R-:W-:Y:S02]  /*f6a0*/  IADD3 R2, R140.reuse, -0xd6, RZ ;  /* 0xffffff2a8c027810 */ /* 0x040fe40007ffe0ff */
[----:B------:R-:W-:Y:S02]  /*f6b0*/  IADD3 R0, R140, -0xda, RZ ;  /* 0xffffff268c007810 */ /* 0x000fe40007ffe0ff */
[----:B------:R-:W-:Y:S02]  /*f6c0*/  ISETP.GE.U32.AND P3, PT, R2, 0x7ffffeab, PT ;  /* 0x7ffffeab0200780c */ /* 0x000fe40003f66070 */
[----:B------:R-:W-:Y:S02]  /*f6d0*/  ISETP.GE.U32.AND P2, PT, R0, 0x7ffffea7, PT ;  /* 0x7ffffea70000780c */ /* 0x000fe40003f46070 */
[----:B------:R-:W-:-:S04]  /*f6e0*/  IADD3 R2, R140, -0xde, RZ ;  /* 0xffffff228c027810 */ /* 0x000fc80007ffe0ff */
[----:B------:R-:W-:Y:S01]  /*f6f0*/  ISETP.GE.U32.AND P0, PT, R2, 0x7ffffea3, PT ;  /* 0x7ffffea30200780c */ /* 0x000fe20003f06070 */
[----:B------:R1:W-:Y:S04]  /*f700*/  STL.64 [R1+0x2e0], R188 ;  /* 0x0002e0bc01007387 */ /* 0x0003e80000100a00 */
[----:B------:R2:W-:Y:S04]  /*f710*/  LDGSTS.E [R93+0x1aa00], [R222.64], !P3 ;  /* 0x1aa00000de5d7fae */ /* 0x0005e8000d921848 */
[----:B------:R1:W-:Y:S01]  /*f720*/  LDGSTS.E [R93+0x1b200], [R188.64], !P2 ;  /* 0x1b200000bc5d7fae */ /* 0x0003e2000d121848 */
[----:B------:R-:W-:Y:S01]  /*f730*/  IADD3 R0, R140, -0xe2, RZ ;  /* 0xffffff1e8c007810 */ /* 0x000fe20007ffe0ff */
[----:B--2---:R-:W-:-:S02]  /*f740*/  IMAD.WIDE R222, R198, 0x4, R124 ;  /* 0x00000004c6de7825 */ /* 0x004fc400078e027c */
[----:B------:R-:W2:Y:S04]  /*f750*/  LDL.LU.64 R124, [R1+0x40] ;  /* 0x00004000017c7983 */ /* 0x000ea80000300a00 */
[----:B------:R4:W-:Y:S04]  /*f760*/  STL.64 [R1+0x300], R222 ;  /* 0x000300de01007387 */ /* 0x0009e80000100a00 */
[----:B------:R4:W-:Y:S01]  /*f770*/  LDGSTS.E [R93+0x1ba00], [R222.64], !P0 ;  /* 0x1ba00000de5d7fae */ /* 0x0009e2000c121848 */
[----:B-1----:R-:W-:-:S03]  /*f780*/  IMAD.WIDE R188, R198, 0x4, R156 ;  /* 0x00000004c6bc7825 */ /* 0x002fc600078e029c */
[----:B------:R-:W2:Y:S04]  /*f790*/  LDL.LU.64 R156, [R1+0x28] ;  /* 0x00002800019c7983 */ /* 0x000ea80000300a00 */
[----:B------:R1:W-:Y:S04]  /*f7a0*/  STL.64 [R1+0x320], R188 ;  /* 0x000320bc01007387 */ /* 0x0003e80000100a00 */
[----:B----4-:R-:W4:Y:S01]  /*f7b0*/  LDL.LU.64 R222, [R1+0x10] ;  /* 0x0000100001de7983 */ /* 0x010f220000300a00 */
[----:B------:R-:W-:Y:S02]  /*f7c0*/  IADD3 R2, R140, -0xe6, RZ ;  /* 0xffffff1a8c027810 */ /* 0x000fe40007ffe0ff */
[----:B------:R-:W-:-:S02]  /*f7d0*/  ISETP.GE.U32.AND P6, PT, R0, 0x7ffffe9f, PT ;  /* 0x7ffffe9f0000780c */ /* 0x000fc40003fc6070 */
[----:B------:R-:W-:Y:S02]  /*f7e0*/  IADD3 R0, R140, -0xea, RZ ;  /* 0xffffff168c007810 */ /* 0x000fe40007ffe0ff */
[----:B------:R-:W-:Y:S02]  /*f7f0*/  ISETP.GE.U32.AND P3, PT, R2, 0x7ffffe9b, PT ;  /* 0x7ffffe9b0200780c */ /* 0x000fe40003f66070 */
[----:B------:R-:W-:Y:S02]  /*f800*/  IADD3 R2, R140, -0xee, RZ ;  /* 0xffffff128c027810 */ /* 0x000fe40007ffe0ff */
[----:B------:R-:W-:Y:S02]  /*f810*/  ISETP.GE.U32.AND P2, PT, R0, 0x7ffffe97, PT ;  /* 0x7ffffe970000780c */ /* 0x000fe40003f46070 */
[----:B------:R-:W-:Y:S02]  /*f820*/  ISETP.GE.U32.AND P0, PT, R2, 0x7ffffe93, PT ;  /* 0x7ffffe930200780c */ /* 0x000fe40003f06070 */
[----:B------:R-:W-:Y:S01]  /*f830*/  IADD3 R0, R140, -0xf2, RZ ;  /* 0xffffff0e8c007810 */ /* 0x000fe20007ffe0ff */
[----:B------:R1:W-:Y:S01]  /*f840*/  LDGSTS.E [R93+0x1c200], [R188.64], !P6 ;  /* 0x1c200000bc5d7fae */ /* 0x0003e2000f121848 */
[----:B------:R-:W-:-:S02]  /*f850*/  IMAD.WIDE R206, R198, 0x4, R206 ;  /* 0x00000004c6ce7825 */ /* 0x000fc400078e02ce */
[----:B------:R-:W-:-:S03]  /*f860*/  ISETP.GE.U32.AND P6, PT, R0, 0x7ffffe8f, PT ;  /* 0x7ffffe8f0000780c */ /* 0x000fc60003fc6070 */
[----:B------:R1:W-:Y:S04]  /*f870*/  STL.64 [R1+0x518], R206 ;  /* 0x000518ce01007387 */ /* 0x0003e80000100a00 */
[----:B-1----:R-:W4:Y:S04]  /*f880*/  LDL.LU.64 R188, [R1+0x3b8] ;  /* 0x0003b80001bc7983 */ /* 0x002f280000300a00 */
[----:B------:R1:W-:Y:S01]  /*f890*/  LDGSTS.E [R93+0x1ca00], [R206.64], !P3 ;  /* 0x1ca00000ce5d7fae */ /* 0x0003e2000d921848 */
[----:B------:R-:W-:-:S05]  /*f8a0*/  IMAD.WIDE R108, R198, 0x4, R108 ;  /* 0x00000004c66c7825 */ /* 0x000fca00078e026c */
[----:B------:R1:W-:Y:S04]  /*f8b0*/  STL.64 [R1+0x560], R108 ;  /* 0x0005606c01007387 */ /* 0x0003e80000100a00 */
[----:B-1----:R-:W4:Y:S04]  /*f8c0*/  LDL.LU.64 R206, [R1+0x398] ;  /* 0x0003980001ce7983 */ /* 0x002f280000300a00 */
[----:B------:R1:W-:Y:S01]  /*f8d0*/  LDGSTS.E [R93+0x1d200], [R108.64], !P2 ;  /* 0x1d2000006c5d7fae */ /* 0x0003e2000d121848 */
[----:B------:R-:W-:-:S03]  /*f8e0*/  IMAD.WIDE R172, R198, 0x4, R172 ;  /* 0x00000004c6ac7825 */ /* 0x000fc600078e02ac */
[----:B-1----:R-:W4:Y:S04]  /*f8f0*/  LDL.LU.64 R108, [R1+0x378] ;  /* 0x00037800016c7983 */ /* 0x002f280000300a00 */
        /* <DEDUP_REMOVED lines=11> */
[----:B------:R-:W-:-:S04]  /*f9b0*/  IADD3 R0, R140, -0xfe, RZ ;  /* 0xffffff028c007810 */ /* 0x000fc80007ffe0ff */
[----:B------:R-:W-:Y:S01]  /*f9c0*/  ISETP.GE.U32.AND P0, PT, R0, 0x7ffffe83, PT ;  /* 0x7ffffe830000780c */ /* 0x000fe20003f06070 */
[----:B--2---:R-:W-:-:S05]  /*f9d0*/  IMAD.WIDE R124, R198, 0x4, R124 ;  /* 0x00000004c67c7825 */ /* 0x004fca00078e027c */
[----:B------:R1:W-:Y:S04]  /*f9e0*/  STL.64 [R1+0x650], R124 ;  /* 0x0006507c01007387 */ /* 0x0003e80000100a00 */
[----:B------:R1:W-:Y:S01]  /*f9f0*/  LDGSTS.E [R93+0x1ea00], [R124.64], !P3 ;  /* 0x1ea000007c5d7fae */ /* 0x0003e2000d921848 */
[----:B------:R-:W-:-:S03]  /*fa00*/  IMAD.WIDE R156, R198, 0x4, R156 ;  /* 0x00000004c69c7825 */ /* 0x000fc600078e029c */
[----:B-1----:R-:W2:Y:S04]  /*fa10*/  LDL.LU.64 R124, [R1+0x318] ;  /* 0x00031800017c7983 */ /* 0x002ea80000300a00 */
[----:B------:R1:W-:Y:S01]  /*fa20*/  STL.64 [R1+0x690], R156 ;  /* 0x0006909c01007387 */ /* 0x0003e20000100a00 */
[----:B----4-:R-:W-:-:S03]  /*fa30*/  IMAD.WIDE R222, R198, 0x4, R222 ;  /* 0x00000004c6de7825 */ /* 0x010fc600078e02de */
[----:B------:R1:W-:Y:S04]  /*fa40*/  LDGSTS.E [R93+0x1f200], [R156.64], !P2 ;  /* 0x1f2000009c5d7fae */ /* 0x0003e8000d121848 */
[----:B------:R4:W-:Y:S04]  /*fa50*/  LDGSTS.E [R93+0x1fa00], [R222.64], !P0 ;  /* 0x1fa00000de5d7fae */ /* 0x0009e8000c121848 */
[----:B-1----:R-:W2:Y:S04]  /*fa60*/  LDL.LU.64 R156, [R1+0x2f8] ;  /* 0x0002f800019c7983 */ /* 0x002ea80000300a00 */
[----:B------:R4:W-:Y:S01]  /*fa70*/  STL.64 [R1+0x6a8], R222 ;  /* 0x0006a8de01007387 */ /* 0x0009e20000100a00 */
[----:B------:R-:W-:-:S03]  /*fa80*/  IADD3 R2, R140, -0x88, RZ ;  /* 0xffffff788c027810 */ /* 0x000fc60007ffe0ff */
[----:B----4-:R-:W4:Y:S04]  /*fa90*/  LDL.LU.64 R222, [R1+0xa30] ;  /* 0x000a300001de7983 */ /* 0x010f280000300a00 */
[----:B------:R-:W4:Y:S01]  /*faa0*/  LDL.LU.64 R92, [R1+0x2d8] ;  /* 0x0002d800015c7983 */ /* 0x000f220000300a00 */
[----:B------:R-:W-:Y:S02]  /*fab0*/  ISETP.GE.U32.AND P6, PT, R2, 0x7ffffef9, PT ;  /* 0x7ffffef90200780c */ /* 0x000fe40003fc6070 */
[----:B------:R-:W-:Y:S01]  /*fac0*/  IADD3 R2, R140, -0x8b, RZ ;  /* 0xffffff758c027810 */ /* 0x000fe20007ffe0ff */
[----:B------:R-:W-:-:S03]  /*fad0*/  IMAD.WIDE R188, R198, 0x4, R188 ;  /* 0x00000004c6bc7825 */ /* 0x000fc600078e02bc */
[----:B------:R-:W-:Y:S02]  /*fae0*/  ISETP.GE.U32.AND P3, PT, R2, 0x7ffffef6, PT ;  /* 0x7ffffef60200780c */ /* 0x000fe40003f66070 */
[----:B------:R1:W-:Y:S04]  /*faf0*/  STL.64 [R1+0x30], R188 ;  /* 0x000030bc01007387 */ /* 0x0003e80000100a00 */
[----:B------:R1:W-:Y:S01]  /*fb00*/  LDGSTS.E [R141+0x10400], [R188.64], !P5 ;  /* 0x10400000bc8d7fae */ /* 0x0003e2000e921848 */
[----:B------:R-:W-:-:S05]  /*fb10*/  IMAD.WIDE R206, R198, 0x4, R206 ;  /* 0x00000004c6ce7825 */ /* 0x000fca00078e02ce */
[----:B------:R1:W-:Y:S04]  /*fb20*/  STL.64 [R1+0x40], R206 ;  /* 0x000040ce01007387 */ /* 0x0003e80000100a00 */
[----:B------:R1:W-:Y:S02]  /*fb30*/  LDGSTS.E [R141+0x10c00], [R206.64], !P4 ;  /* 0x10c00000ce8d7fae */ /* 0x0003e4000e121848 */
[C---:B-1----:R-:W-:Y:S02]  /*fb40*/  IMAD.WIDE R188, R198.reuse, 0x4, R108 ;  /* 0x00000004c6bc7825 */ /* 0x042fe400078e026c */
[----:B------:R-:W4:Y:S04]  /*fb50*/  LDL.LU.64 R108, [R1+0x2b8] ;  /* 0x0002b800016c7983 */ /* 0x000f280000300a00 */
[----:B------:R3:W-:Y:S04]  /*fb60*/  STL.64 [R1+0x58], R188 ;  /* 0x000058bc01007387 */ /* 0x0007e80000100a00 */
[----:B------:R3:W-:Y:S01]  /*fb70*/  LDGSTS.E [R141+0x11400], [R188.64], !P3 ;  /* 0x11400000bc8d7fae */ /* 0x0007e2000d921848 */
[----:B------:R-:W-:-:S03]  /*fb80*/  IMAD.WIDE R206, R198, 0x4, R172 ;  /* 0x00000004c6ce7825 */ /* 0x000fc600078e02ac */
[----:B------:R-:W4:Y:S04]  /*fb90*/  LDL.LU.64 R172, [R1+0x298] ;  /* 0x0002980001ac7983 */ /* 0x000f280000300a00 */
[----:B------:R2:W-:Y:S01]  /*fba0*/  STL.64 [R1+0x60], R206 ;  /* 0x000060ce01007387 */ /* 0x0005e20000100a00 */
[----:B---3--:R-:W-:-:S03]  /*fbb0*/  IMAD.WIDE R188, R198, 0x4, R76 ;  /* 0x00000004c6bc7825 */ /* 0x008fc600078e024c */
[----:B------:R-:W3:Y:S01]  /*fbc0*/  LDL.LU.64 R76, [R1+0x278] ;  /* 0x00027800014c7983 */ /* 0x000ee20000300a00 */
[C---:B------:R-:W-:Y:S02]  /*fbd0*/  IADD3 R2, R140.reuse, -0x8f, RZ ;  /* 0xffffff718c027810 */ /* 0x040fe40007ffe0ff */
[----:B------:R-:W-:Y:S02]  /*fbe0*/  IADD3 R0, R140, -0x8c, RZ ;  /* 0xffffff748c007810 */ /* 0x000fe40007ffe0ff */
[----:B------:R-:W-:Y:S02]  /*fbf0*/  ISETP.GE.U32.AND P0, PT, R2, 0x7ffffef2, PT ;  /* 0x7ffffef20200780c */ /* 0x000fe40003f06070 */
[----:B------:R-:W-:Y:S02]  /*fc00*/  ISETP.GE.U32.AND P2, PT, R0, 0x7ffffef5, PT ;  /* 0x7ffffef50000780c */ /* 0x000fe40003f46070 */
[C---:B------:R-:W-:Y:S02]  /*fc10*/  IADD3 R0, R140.reuse, -0x93, RZ ;  /* 0xffffff6d8c007810 */ /* 0x040fe40007ffe0ff */
[----:B------:R-:W-:-:S02]  /*fc20*/  IADD3 R2, R140, -0x97, RZ ;  /* 0xffffff698c027810 */ /* 0x000fc40007ffe0ff */
[----:B------:R-:W-:Y:S02]  /*fc30*/  ISETP.GE.U32.AND P5, PT, R0, 0x7ffffeee, PT ;  /* 0x7ffffeee0000780c */ /* 0x000fe40003fa6070 */
[----:B------:R-:W-:Y:S02]  /*fc40*/  IADD3 R0, R140, -0x9b, RZ ;  /* 0xffffff658c007810 */ /* 0x000fe40007ffe0ff */
[----:B------:R-:W-:Y:S01]  /*fc50*/  ISETP.GE.U32.AND P4, PT, R2, 0x7ffffeea, PT ;  /* 0x7ffffeea0200780c */ /* 0x000fe20003f86070 */
[----:B------:R2:W-:Y:S01]  /*fc60*/  LDGSTS.E [R141+0x11c00], [R206.64], !P0 ;  /* 0x11c00000ce8d7fae */ /* 0x0005e2000c121848 */
[----:B------:R-:W-:Y:S02]  /*fc70*/  IADD3 R2, R140, -0x9f, RZ ;  /* 0xffffff618c027810 */ /* 0x000fe40007ffe0ff */
[----:B------:R-:W-:Y:S02]  /*fc80*/  ISETP.GE.U32.AND P3, PT, R0, 0x7ffffee6, PT ;  /* 0x7ffffee60000780c */ /* 0x000fe40003f66070 */
[----:B------:R-:W-:Y:S01]  /*fc90*/  ISETP.GE.U32.AND P0, PT, R2, 0x7ffffee2, PT ;  /* 0x7ffffee20200780c */ /* 0x000fe20003f06070 */
[----:B------:R1:W-:Y:S04]  /*fca0*/  STL.64 [R1+0x70], R188 ;  /* 0x000070bc01007387 */ /* 0x0003e80000100a00 */
[----:B------:R1:W-:Y:S01]  /*fcb0*/  LDGSTS.E [R141+0x12400], [R188.64], !P5 ;  /* 0x12400000bc8d7fae */ /* 0x0003e2000e921848 */
[----:B--2---:R-:W-:-:S03]  /*fcc0*/  IMAD.WIDE R206, R198, 0x4, R124 ;  /* 0x00000004c6ce7825 */ /* 0x004fc600078e027c */
[----:B------:R-:W2:Y:S04]  /*fcd0*/  LDL.LU.64 R124, [R1+0x258] ;  /* 0x00025800017c7983 */ /* 0x000ea80000300a00 */
[----:B------:R1:W-:Y:S04]  /*fce0*/  STL.64 [R1+0x88], R206 ;  /* 0x000088ce01007387 */ /* 0x0003e80000100a00 */
[----:B-1----:R-:W2:Y:S04]  /*fcf0*/  LDL.LU.64 R188, [R1+0x238] ;  /* 0x0002380001bc7983 */ /* 0x002ea80000300a00 */
[----:B------:R1:W-:Y:S01]  /*fd00*/  LDGSTS.E [R141+0x12c00], [R206.64], !P4 ;  /* 0x12c00000ce8d7fae */ /* 0x0003e2000e121848 */
[----:B------:R-:W-:-:S05]  /*fd10*/  IMAD.WIDE R156, R198, 0x4, R156 ;  /* 0x00000004c69c7825 */ /* 0x000fca00078e029c */
[----:B------:R4:W-:Y:S04]  /*fd20*/  STL.64 [R1+0xa0], R156 ;  /* 0x0000a09c01007387 */ /* 0x0009e80000100a00 */
[----:B-1----:R-:W2:Y:S04]  /*fd30*/  LDL.LU.64 R206, [R1+0x218] ;  /* 0x0002180001ce7983 */ /* 0x002ea80000300a00 */
[----:B------:R1:W-:Y:S01]  /*fd40*/  LDGSTS.E [R141+0x13400], [R156.64], !P3 ;  /* 0x134000009c8d7fae */ /* 0x0003e2000d921848 */
[----:B----4-:R-:W-:-:S03]  /*fd50*/  IMAD.WIDE R92, R198, 0x4, R92 ;  /* 0x00000004c65c7825 */ /* 0x010fc600078e025c */
[----:B-1----:R-:W4:Y:S04]  /*fd60*/  LDL.LU.64 R156, [R1+0x1f8] ;  /* 0x0001f800019c7983 */ /* 0x002f280000300a00 */
[----:B------:R1:W-:Y:S04]  /*fd70*/  STL.64 [R1+0xc0], R92 ;  /* 0x0000c05c01007387 */ /* 0x0003e80000100a00 */
[----:B------:R1:W-:Y:S01]  /*fd80*/  LDGSTS.E [R141+0x13c00], [R92.64], !P0 ;  /* 0x13c000005c8d7fae */ /* 0x0003e2000c121848 */
[----:B------:R-:W-:-:S03]  /*fd90*/  IADD3 R0, R140, -0xa3, RZ ;  /* 0xffffff5d8c007810 */ /* 0x000fc60007ffe0ff */
[----:B-1----:R-:W4:Y:S01]  /*fda0*/  LDL.LU.64 R92, [R1+0x1d8] ;  /* 0x0001d800015c7983 */ /* 0x002f220000300a00 */
[----:B------:R-:W-:Y:S02]  /*fdb0*/  IADD3 R2, R140, -0xa7, RZ ;  /* 0xffffff598c027810 */ /* 0x000fe40007ffe0ff */
[----:B------:R-:W-:Y:S02]  /*fdc0*/  ISETP.GE.U32.AND P5, PT, R0, 0x7ffffede, PT ;  /* 0x7ffffede0000780c */ /* 0x000fe40003fa6070 */
[----:B------:R-:W-:Y:S02]  /*fdd0*/  IADD3 R0, R140, -0xab, RZ ;  /* 0xffffff558c007810 */ /* 0x000fe40007ffe0ff */
[----:B------:R-:W-:Y:S02]  /*fde0*/  ISETP.GE.U32.AND P4, PT, R2, 0x7ffffeda, PT ;  /* 0x7ffffeda0200780c */ /* 0x000fe40003f86070 */
[----:B------:R-:W-:Y:S01]  /*fdf0*/  ISETP.GE.U32.AND P3, PT, R0, 0x7ffffed6, PT ;  /* 0x7ffffed60000780c */ /* 0x000fe20003f66070 */
[----:B------:R-:W-:-:S05]  /*fe00*/  IMAD.WIDE R108, R198, 0x4, R108 ;  /* 0x00000004c66c7825 */ /* 0x000fca00078e026c */
[----:B------:R1:W-:Y:S04]  /*fe10*/  STL.64 [R1+0xe0], R108 ;  /* 0x0000e06c01007387 */ /* 0x0003e80000100a00 */
        /* <DEDUP_REMOVED lines=13> */
[----:B------:R-:W-:Y:S02]  /*fef0*/  IADD3 R2, R140, -0xb7, RZ ;  /* 0xffffff498c027810 */ /* 0x000fe40007ffe0ff */
[----:B------:R-:W-:Y:S02]  /*ff00*/  ISETP.GE.U32.AND P5, PT, R0, 0x7ffffece, PT ;  /* 0x7ffffece0000780c */ /* 0x000fe40003fa6070 */
[----:B------:R-:W-:Y:S02]  /*ff10*/  ISETP.GE.U32.AND P4, PT, R2, 0x7ffffeca, PT ;  /* 0x7ffffeca0200780c */ /* 0x000fe40003f86070 */
[----:B------:R-:W-:-:S04]  /*ff20*/  IADD3 R0, R140, -0xbb, RZ ;  /* 0xffffff458c007810 */ /* 0x000fc80007ffe0ff */
[----:B------:R-:W-:Y:S01]  /*ff30*/  ISETP.GE.U32.AND P3, PT, R0, 0x7ffffec6, PT ;  /* 0x7ffffec60000780c */ /* 0x000fe20003f66070 */
[----:B--2---:R-:W-:-:S05]  /*ff40*/  IMAD.WIDE R124, R198, 0x4, R124 ;  /* 0x00000004c67c7825 */ /* 0x004fca00078e027c */
[----:B------:R1:W-:Y:S01]  /*ff50*/  STL.64 [R1+0x140], R124 ;  /* 0x0001407c01007387 */ /* 0x0003e20000100a00 */
[----:B------:R-:W-:-:S03]  /*ff60*/  IMAD.WIDE R188, R198, 0x4, R188 ;  /* 0x00000004c6bc7825 */ /* 0x000fc600078e02bc */
[----:B------:R1:W-:Y:S04]  /*ff70*/  LDGSTS.E [R141+0x15c00], [R124.64], !P0 ;  /* 0x15c000007c8d7fae */ /* 0x0003e8000c121848 */
[----:B------:R2:W-:Y:S04]  /*ff80*/  LDGSTS.E [R141+0x16400], [R188.64], !P5 ;  /* 0x16400000bc8d7fae */ /* 0x0005e8000e921848 */
[----:B-1----:R-:W3:Y:S01]  /*ff90*/  LDL.LU.64 R124, [R1+0x158] ;  /* 0x00015800017c7983 */ /* 0x002ee20000300a00 */
[----:B------:R-:W-:-:S03]  /*ffa0*/  IMAD.WIDE R206, R198, 0x4, R206 ;  /* 0x00000004c6ce7825 */ /* 0x000fc600078e02ce */
[----:B------:R2:W-:Y:S04]  /*ffb0*/  STL.64 [R1+0x160], R188 ;  /* 0x000160bc01007387 */ /* 0x0005e80000100a00 */
[----:B------:R1:W-:Y:S04]  /*ffc0*/  STL.64 [R1+0x180], R206 ;  /* 0x000180ce01007387 */ /* 0x0003e80000100a00 */
[----:B------:R1:W-:Y:S04]  /*ffd0*/  LDGSTS.E [R141+0x16c00], [R206.64], !P4 ;  /* 0x16c00000ce8d7fae */ /* 0x0003e8000e121848 */
[----:B--2---:R-:W2:Y:S01]  /*ffe0*/  LDL.LU.64 R188, [R1+0x138] ;  /* 0x0001380001bc7983 */ /* 0x004ea20000300a00 */
[----:B----4-:R-:W-:-:S05]  /*fff0*/  IMAD.WIDE R156, R198, 0x4, R156 ;  /* 0x00000004c69c7825 */ /* 0x010fca00078e029c */
[----:B------:R4:W-:Y:S04]  /*10000*/  STL.64 [R1+0x1a0], R156 ;  /* 0x0001a09c01007387 */ /* 0x0009e80000100a00 */
[----:B------:R4:W-:Y:S01]  /*10010*/  LDGSTS.E [R141+0x17400], [R156.64], !P3 ;  /* 0x174000009c8d7fae */ /* 0x0009e2000d921848 */
[----:B-1----:R-:W-:-:S03]  /*10020*/  IMAD.WIDE R206, R198, 0x4, R92 ;  /* 0x00000004c6ce7825 */ /* 0x002fc600078e025c */
[----:B------:R-:W2:Y:S04]  /*10030*/  LDL.LU.64 R92, [R1+0x118] ;  /* 0x00011800015c7983 */ /* 0x000ea80000300a00 */
[----:B------:R1:W-:Y:S04]  /*10040*/  STL.64 [R1+0x1c0], R206 ;  /* 0x0001c0ce01007387 */ /* 0x0003e80000100a00 */
[----:B----4-:R-:W2:Y:S01]  /*10050*/  LDL.LU.64 R156, [R1+0xf8] ;  /* 0x0000f800019c7983 */ /* 0x010ea20000300a00 */
        /* <DEDUP_REMOVED lines=8> */
[----:B------:R1:W-:Y:S01]  /*100e0*/  LDGSTS.E [R141+0x17c00], [R206.64], !P0 ;  /* 0x17c00000ce8d7fae */ /* 0x0003e2000c121848 */
[----:B------:R-:W-:-:S05]  /*100f0*/  IMAD.WIDE R108, R198, 0x4, R108 ;  /* 0x00000004c66c7825 */ /* 0x000fca00078e026c */
[----:B------:R1:W-:Y:S04]  /*10100*/  STL.64 [R1+0x1b8], R108 ;  /* 0x0001b86c01007387 */ /* 0x0003e80000100a00 */
[----:B------:R1:W-:Y:S02]  /*10110*/  LDGSTS.E [R141+0x18400], [R108.64], !P5 ;  /* 0x184000006c8d7fae */ /* 0x0003e4000e921848 */
[C---:B-1----:R-:W-:Y:S02]  /*10120*/  IMAD.WIDE R206, R198.reuse, 0x4, R172 ;  /* 0x00000004c6ce7825 */ /* 0x042fe400078e02ac */
[----:B------:R-:W2:Y:S04]  /*10130*/  LDL.LU.64 R172, [R1+0xd8] ;  /* 0x0000d80001ac7983 */ /* 0x000ea80000300a00 */
[----:B------:R1:W-:Y:S04]  /*10140*/  STL.64 [R1+0x198], R206 ;  /* 0x000198ce01007387 */ /* 0x0003e80000100a00 */
[----:B------:R-:W2:Y:S04]  /*10150*/  LDL.LU.64 R108, [R1+0xb8] ;  /* 0x0000b800016c7983 */ /* 0x000ea80000300a00 */
        /* <DEDUP_REMOVED lines=9> */
[----:B------:R-:W-:Y:S02]  /*101f0*/  IADD3 R2, R140, -0xd7, RZ ;  /* 0xffffff298c027810 */ /* 0x000fe40007ffe0ff */
[----:B------:R-:W-:Y:S02]  /*10200*/  ISETP.GE.U32.AND P5, PT, R0, 0x7ffffeae, PT ;  /* 0x7ffffeae0000780c */ /* 0x000fe40003fa6070 */
[----:B------:R-:W-:Y:S02]  /*10210*/  IADD3 R0, R140, -0xdb, RZ ;  /* 0xffffff258c007810 */ /* 0x000fe40007ffe0ff */
[----:B------:R-:W-:-:S02]  /*10220*/  ISETP.GE.U32.AND P4, PT, R2, 0x7ffffeaa, PT ;  /* 0x7ffffeaa0200780c */ /* 0x000fc40003f86070 */
[----:B------:R-:W-:Y:S01]  /*10230*/  ISETP.GE.U32.AND P3, PT, R0, 0x7ffffea6, PT ;  /* 0x7ffffea60000780c */ /* 0x000fe20003f66070 */
[----:B------:R-:W-:-:S05]  /*10240*/  IMAD.WIDE R124, R198, 0x4, R124 ;  /* 0x00000004c67c7825 */ /* 0x000fca00078e027c */
[----:B------:R1:W-:Y:S04]  /*10250*/  STL.64 [R1+0x1e0], R124 ;  /* 0x0001e07c01007387 */ /* 0x0003e80000100a00 */
[----:B------:R1:W-:Y:S01]  /*10260*/  LDGSTS.E [R141+0x19c00], [R124.64], !P0 ;  /* 0x19c000007c8d7fae */ /* 0x0003e2000c121848 */
[----:B--2---:R-:W-:-:S03]  /*10270*/  IMAD.WIDE R188, R198, 0x4, R188 ;  /* 0x00000004c6bc7825 */ /* 0x004fc600078e02bc */
[----:B-1----:R-:W2:Y:S04]  /*10280*/  LDL.LU.64 R124, [R1+0x68] ;  /* 0x00006800017c7983 */ /* 0x002ea80000300a00 */
[----:B------:R1:W-:Y:S04]  /*10290*/  STL.64 [R1+0x1f8], R188 ;  /* 0x0001f8bc01007387 */ /* 0x0003e80000100a00 */
[----:B------:R1:W-:Y:S04]  /*102a0*/  LDGSTS.E [R141+0x1a400], [R188.64], !P5 ;  /* 0x1a400000bc8d7fae */ /* 0x0003e8000e921848 */
        /* <DEDUP_REMOVED lines=8> */
[----:B------:R-:W-:-:S03]  /*10330*/  IADD3 R2, R140, -0xdf, RZ ;  /* 0xffffff218c027810 */ /* 0x000fc60007ffe0ff */
[----:B-1----:R-:W2:Y:S01]  /*10340*/  LDL.LU.64 R156, [R1+0x20] ;  /* 0x00002000019c7983 */ /* 0x002ea20000300a00 */
[----:B------:R-:W-:Y:S02]  /*10350*/  IADD3 R0, R140, -0xe3, RZ ;  /* 0xffffff1d8c007810 */ /* 0x000fe40007ffe0ff */
[----:B------:R-:W-:Y:S02]  /*10360*/  ISETP.GE.U32.AND P0, PT, R2, 0x7ffffea2, PT ;  /* 0x7ffffea20200780c */ /* 0x000fe40003f06070 */
[----:B------:R-:W-:Y:S01]  /*10370*/  ISETP.GE.U32.AND P5, PT, R0, 0x7ffffe9e, PT ;  /* 0x7ffffe9e0000780c */ /* 0x000fe20003fa6070 */
[----:B------:R-:W-:-:S05]  /*10380*/  IMAD.WIDE R172, R198, 0x4, R172 ;  /* 0x00000004c6ac7825 */ /* 0x000fca00078e02ac */
[----:B------:R1:W-:Y:S01]  /*10390*/  STL.64 [R1+0x258], R172 ;  /* 0x000258ac01007387 */ /* 0x0003e20000100a00 */
[----:B------:R-:W-:-:S04]  /*103a0*/  IMAD.WIDE R108, R198, 0x4, R108 ;  /* 0x00000004c66c7825 */ /* 0x000fc800078e026c */
[----:B------:R1:W-:Y:S04]  /*103b0*/  LDGSTS.E [R141+0x1bc00], [R172.64], !P0 ;  /* 0x1bc00000ac8d7fae */ /* 0x0003e8000c121848 */
[----:B------:R3:W-:Y:S04]  /*103c0*/  LDGSTS.E [R141+0x1c400], [R108.64], !P5 ;  /* 0x1c4000006c8d7fae */ /* 0x0007e8000e921848 */
[----:B-1----:R-:W2:Y:S04]  /*103d0*/  LDL.LU.64 R172, [R1+0x8] ;  /* 0x0000080001ac7983 */ /* 0x002ea80000300a00 */
[----:B------:R3:W-:Y:S01]  /*103e0*/  STL.64 [R1+0x278], R108 ;  /* 0x0002786c01007387 */ /* 0x0007e20000100a00 */
[----:B----4-:R-:W-:-:S05]  /*103f0*/  IMAD.WIDE R206, R198, 0x4, R206 ;  /* 0x00000004c6ce7825 */ /* 0x010fca00078e02ce */
[----:B------:R-:W-:Y:S01]  /*10400*/  STL.64 [R1+0x298], R206 ;  /* 0x000298ce01007387 */ /* 0x000fe20000100a00 */
        /* <DEDUP_REMOVED lines=13> */
[----:B------:R-:W-:Y:S01]  /*104e0*/  ISETP.GE.U32.AND P4, PT, R2, 0x7ffffe8a, PT ;  /* 0x7ffffe8a0200780c */ /* 0x000fe20003f86070 */
[----:B------:R4:W-:Y:S01]  /*104f0*/  LDGSTS.E [R141+0x1d400], [R108.64], !P3 ;  /* 0x1d4000006c8d7fae */ /* 0x0009e2000d921848 */
[----:B------:R-:W-:-:S03]  /*10500*/  ISETP.GE.U32.AND P3, PT, R0, 0x7ffffe86, PT ;  /* 0x7ffffe860000780c */ /* 0x000fc60003f66070 */
[----:B------:R4:W-:Y:S01]  /*10510*/  STL.64 [R1+0x2b8], R108 ;  /* 0x0002b86c01007387 */ /* 0x0009e20000100a00 */
[----:B--2---:R-:W-:-:S03]  /*10520*/  IMAD.WIDE R124, R198, 0x4, R124 ;  /* 0x00000004c67c7825 */ /* 0x004fc600078e027c */
[----:B----4-:R-:W2:Y:S04]  /*10530*/  LDL.LU.64 R108, [R1+0x390] ;  /* 0x00039000016c7983 */ /* 0x010ea80000300a00 */
[----:B------:R4:W-:Y:S04]  /*10540*/  STL.64 [R1+0x2d8], R124 ;  /* 0x0002d87c01007387 */ /* 0x0009e80000100a00 */
[----:B------:R4:W-:Y:S01]  /*10550*/  LDGSTS.E [R141+0x1dc00], [R124.64], !P0 ;  /* 0x1dc000007c8d7fae */ /* 0x0009e2000c121848 */
[----:B------:R-:W-:-:S03]  /*10560*/  IMAD.WIDE R188, R198, 0x4, R188 ;  /* 0x00000004c6bc7825 */ /* 0x000fc600078e02bc */
[----:B----4-:R-:W4:Y:S04]  /*10570*/  LDL.LU.64 R124, [R1+0x370] ;  /* 0x00037000017c7983 */ /* 0x010f280000300a00 */
[----:B------:R1:W-:Y:S04]  /*10580*/  STL.64 [R1+0x2f8], R188 ;  /* 0x0002f8bc01007387 */ /* 0x0003e80000100a00 */
[----:B------:R1:W-:Y:S04]  /*10590*/  LDGSTS.E [R141+0x1e400], [R188.64], !P5 ;  /* 0x1e400000bc8d7fae */ /* 0x0003e8000e921848 */
[----:B-1----:R-:W4:Y:S01]  /*105a0*/  LDL.LU.64 R188, [R1+0x350] ;  /* 0x0003500001bc7983 */ /* 0x002f220000300a00 */
[----:B------:R-:W-:-:S05]  /*105b0*/  IMAD.WIDE R92, R198, 0x4, R92 ;  /* 0x00000004c65c7825 */ /* 0x000fca00078e025c */
[----:B------:R1:W-:Y:S04]  /*105c0*/  STL.64 [R1+0x318], R92 ;  /* 0x0003185c01007387 */ /* 0x0003e80000100a00 */
[----:B------:R1:W-:Y:S01]  /*105d0*/  LDGSTS.E [R141+0x1ec00], [R92.64], !P4 ;  /* 0x1ec000005c8d7fae */ /* 0x0003e2000e121848 */
[----:B------:R-:W-:-:S03]  /*105e0*/  IMAD.WIDE R156, R198, 0x4, R156 ;  /* 0x00000004c69c7825 */ /* 0x000fc600078e029c */
[----:B-1----:R-:W4:Y:S04]  /*105f0*/  LDL.LU.64 R92, [R1+0x330] ;  /* 0x00033000015c7983 */ /* 0x002f280000300a00 */
[----:B------:R1:W-:Y:S04]  /*10600*/  STL.64 [R1+0x550], R156 ;  /* 0x0005509c01007387 */ /* 0x0003e80000100a00 */
[----:B------:R1:W-:Y:S04]  /*10610*/  LDGSTS.E [R141+0x1f400], [R156.64], !P3 ;  /* 0x1f4000009c8d7fae */ /* 0x0003e8000d921848 */
[----:B-1----:R-:W1:Y:S01]  /*10620*/  S2R R157, SR_TID.X ;  /* 0x00000000009d7919 */ /* 0x002e620000002100 */
[----:B------:R-:W-:-:S03]  /*10630*/  IMAD.WIDE R206, R198, 0x4, R172 ;  /* 0x00000004c6ce7825 */ /* 0x000fc600078e02ac */
[----:B------:R-:W4:Y:S04]  /*10640*/  LDL.LU.64 R172, [R1+0x310] ;  /* 0x0003100001ac7983 */ /* 0x000f280000300a00 */
[----:B------:R3:W-:Y:S01]  /*10650*/  STL.64 [R1+0x590], R206 ;  /* 0x000590ce01007387 */ /* 0x0007e20000100a00 */
[----:B-1----:R-:W-:Y:S01]  /*10660*/  LOP3.LUT R3, R157, 0x7f, RZ, 0xc0, !PT ;  /* 0x0000007f9d037812 */ /* 0x002fe200078ec0ff */
[----:B---3--:R-:W-:Y:S02]  /*10670*/  IMAD.WIDE R156, R198, 0x4, R76 ;  /* 0x00000004c69c7825 */ /* 0x008fe400078e024c */
[----:B------:R-:W3:Y:S01]  /*10680*/  LDL.LU.64 R76, [R1+0x2f0] ;  /* 0x0002f000014c7983 */ /* 0x000ee20000300a00 */
[----:B------:R-:W-:-:S04]  /*10690*/  IADD3 R0, R140, -0xff, RZ ;  /* 0xffffff018c007810 */ /* 0x000fc80007ffe0ff */
[----:B------:R-:W-:Y:S02]  /*106a0*/  ISETP.GE.U32.AND P0, PT, R0, 0x7ffffe82, PT ;  /* 0x7ffffe820000780c */ /* 0x000fe40003f06070 */
[C---:B------:R-:W-:Y:S02]  /*106b0*/  IADD3 R2, R140.reuse, -0x90, RZ ;  /* 0xffffff708c027810 */ /* 0x040fe40007ffe0ff */
[----:B------:R-:W-:Y:S02]  /*106c0*/  IADD3 R0, R140, -0x98, RZ ;  /* 0xffffff688c007810 */ /* 0x000fe40007ffe0ff */
[----:B------:R-:W-:Y:S02]  /*106d0*/  ISETP.GE.U32.AND P5, PT, R2, 0x7ffffef1, PT ;  /* 0x7ffffef10200780c */ /* 0x000fe40003fa6070 */
[----:B------:R-:W-:Y:S01]  /*106e0*/  IADD3 R2, R140, -0x94, RZ ;  /* 0xffffff6c8c027810 */ /* 0x000fe20007ffe0ff */
[----:B------:R-:W-:Y:S01]  /*106f0*/  IMAD.SHL.U32 R252, R3, 0x4, RZ ;  /* 0x0000000403fc7824 */ /* 0x000fe200078e00ff */
[----:B------:R-:W-:Y:S01]  /*10700*/  ISETP.GE.U32.AND P3, PT, R0, 0x7ffffee9, PT ;  /* 0x7ffffee90000780c */ /* 0x000fe20003f66070 */
[----:B------:R4:W-:Y:S01]  /*10710*/  STL.64 [R1+0x8], R156 ;  /* 0x0000089c01007387 */ /* 0x0009e20000100a00 */
[----:B------:R-:W-:-:S02]  /*10720*/  ISETP.GE.U32.AND P4, PT, R2, 0x7ffffeed, PT ;  /* 0x7ffffeed0200780c */ /* 0x000fc40003f86070 */
[C---:B------:R-:W-:Y:S01]  /*10730*/  IADD3 R2, R140.reuse, -0x9c, RZ ;  /* 0xffffff648c027810 */ /* 0x040fe20007ffe0ff */
[----:B------:R1:W-:Y:S01]  /*10740*/  LDGSTS.E [R141+0x1fc00], [R206.64], !P0 ;  /* 0x1fc00000ce8d7fae */ /* 0x0003e2000c121848 */
[----:B------:R-:W-:Y:S02]  /*10750*/  IADD3 R0, R140, -0xa0, RZ ;  /* 0xffffff608c007810 */ /* 0x000fe40007ffe0ff */
[----:B------:R-:W-:-:S05]  /*10760*/  LOP3.LUT R252, R252, 0x60, RZ, 0x3c, !PT ;  /* 0x00000060fcfc7812 */ /* 0x000fca00078e3cff */
[----:B------:R4:W-:Y:S04]  /*10770*/  LDGSTS.E [R252+0x10600], [R156.64], !P1 ;  /* 0x106000009cfc7fae */ /* 0x0009e8000c921848 */
[----:B-1----:R-:W3:Y:S04]  /*10780*/  LDL.LU.64 R206, [R1+0xa28] ;  /* 0x000a280001ce7983 */ /* 0x002ee80000300a00 */
[----:B------:R-:W3:Y:S01]  /*10790*/  LDL.LU.64 R140, [R1+0x2d0] ;  /* 0x0002d000018c7983 */ /* 0x000ee20000300a00 */
[----:B--2---:R-:W-:-:S05]  /*107a0*/  IMAD.WIDE R108, R198, 0x4, R108 ;  /* 0x00000004c66c7825 */ /* 0x004fca00078e026c */
[----:B------:R1:W-:Y:S04]  /*107b0*/  STL.64 [R1+0x10], R108 ;  /* 0x0000106c01007387 */ /* 0x0003e80000100a00 */
[----:B------:R1:W-:Y:S01]  /*107c0*/  LDGSTS.E [R252+0x10e00], [R108.64], !P6 ;  /* 0x10e000006cfc7fae */ /* 0x0003e2000f121848 */
[----:B----4-:R-:W-:-:S03]  /*107d0*/  IMAD.WIDE R156, R198, 0x4, R124 ;  /* 0x00000004c69c7825 */ /* 0x010fc600078e027c */
[----:B------:R-:W2:Y:S04]  /*107e0*/  LDL.LU.64 R124, [R1+0x2b0] ;  /* 0x0002b000017c7983 */ /* 0x000ea80000300a00 */
[----:B------:R4:W-:Y:S04]  /*107f0*/  STL.64 [R1+0x18], R156 ;  /* 0x0000189c01007387 */ /* 0x0009e80000100a00 */
[----:B------:R4:W-:Y:S04]  /*10800*/  LDGSTS.E [R252+0x11600], [R156.64], !P2 ;  /* 0x116000009cfc7fae */ /* 0x0009e8000d121848 */
[----:B-1----:R-:W2:Y:S01]  /*10810*/  LDL.LU.64 R108, [R1+0x290] ;  /* 0x00029000016c7983 */ /* 0x002ea20000300a00 */
[----:B------:R-:W-:-:S05]  /*10820*/  IMAD.WIDE R188, R198, 0x4, R188 ;  /* 0x00000004c6bc7825 */ /* 0x000fca00078e02bc */
[----:B------:R1:W-:Y:S04]  /*10830*/  STL.64 [R1+0x20], R188 ;  /* 0x000020bc01007387 */ /* 0x0003e80000100a00 */
[----:B------:R1:W-:Y:S01]  /*10840*/  LDGSTS.E [R252+0x11e00], [R188.64], !P5 ;  /* 0x11e00000bcfc7fae */ /* 0x0003e2000e921848 */
[----:B----4-:R-:W-:-:S03]  /*10850*/  IMAD.WIDE R156, R198, 0x4, R92 ;  /* 0x00000004c69c7825 */ /* 0x010fc600078e025c */
[----:B------:R-:W4:Y:S04]  /*10860*/  LDL.LU.64 R92, [R1+0x270] ;  /* 0x00027000015c7983 */ /* 0x000f280000300a00 */
[----:B------:R3:W-:Y:S04]  /*10870*/  STL.64 [R1+0x28], R156 ;  /* 0x0000289c01007387 */ /* 0x0007e80000100a00 */
[----:B------:R3:W-:Y:S01]  /*10880*/  LDGSTS.E [R252+0x12600], [R156.64], !P4 ;  /* 0x126000009cfc7fae */ /* 0x0007e2000e121848 */
[----:B-1----:R-:W-:-:S03]  /*10890*/  IMAD.WIDE R188, R198, 0x4, R172 ;  /* 0x00000004c6bc7825 */ /* 0x002fc600078e02ac */
[----:B------:R-:W4:Y:S04]  /*108a0*/  LDL.LU.64 R172, [R1+0x250] ;  /* 0x0002500001ac7983 */ /* 0x000f280000300a00 */
[----:B------:R1:W-:Y:S01]  /*108b0*/  STL.64 [R1+0x38], R188 ;  /* 0x000038bc01007387 */ /* 0x0003e20000100a00 */
[----:B------:R-:W-:Y:S02]  /*108c0*/  ISETP.GE.U32.AND P0, PT, R2, 0x7ffffee5, PT ;  /* 0x7ffffee50200780c */ /* 0x000fe40003f06070 */
[----:B------:R-:W-:Y:S01]  /*108d0*/  ISETP.GE.U32.AND P1, PT, R0, 0x7ffffee1, PT ;  /* 0x7ffffee10000780c */ /* 0x000fe20003f26070 */
[----:B---3--:R-:W-:Y:S01]  /*108e0*/  IMAD.WIDE R156, R198, 0x4, R76 ;  /* 0x00000004c69c7825 */ /* 0x008fe200078e024c */
[----:B------:R1:W-:Y:S04]  /*108f0*/  LDGSTS.E [R252+0x12e00], [R188.64], !P3 ;  /* 0x12e00000bcfc7fae */ /* 0x0003e8000d921848 */
[----:B------:R-:W3:Y:S01]  /*10900*/  LDL.LU.64 R76, [R1+0x230] ;  /* 0x00023000014c7983 */ /* 0x000ee20000300a00 */
[----:B------:R-:W-:-:S03]  /*10910*/  IMAD.MOV.U32 R0, RZ, RZ, c[0x0][0x180] ;  /* 0x00006000ff007624 */ /* 0x000fc600078e00ff */
[----:B------:R2:W-:Y:S02]  /*10920*/  STL.64 [R1+0x48], R156 ;  /* 0x0000489c01007387 */ /* 0x0005e40000100a00 */
[C---:B------:R-:W-:Y:S02]  /*10930*/  IADD3 R2, R0.reuse, -0xa4, RZ ;  /* 0xffffff5c00027810 */ /* 0x040fe40007ffe0ff */
[----:B------:R-:W-:Y:S01]  /*10940*/  IADD3 R0, R0, -0xa8, RZ ;  /* 0xffffff5800007810 */ /* 0x000fe20007ffe0ff */
[----:B------:R2:W-:Y:S03]  /*10950*/  LDGSTS.E [R252+0x13600], [R156.64], !P0 ;  /* 0x136000009cfc7fae */ /* 0x0005e6000c121848 */
[----:B------:R-:W-:Y:S01]  /*10960*/  ISETP.GE.U32.AND P2, PT, R0, 0x7ffffed9, PT ;  /* 0x7ffffed90000780c */ /* 0x000fe20003f46070 */
[----:B------:R-:W-:Y:S01]  /*10970*/  IMAD.MOV.U32 R0, RZ, RZ, c[0x0][0x180] ;  /* 0x00006000ff007624 */ /* 0x000fe200078e00ff */
[----:B------:R-:W-:-:S04]  /*10980*/  ISETP.GE.U32.AND P6, PT, R2, 0x7ffffedd, PT ;  /* 0x7ffffedd0200780c */ /* 0x000fc80003fc6070 */
[----:B------:R-:W-:Y:S01]  /*10990*/  IADD3 R2, R0, -0xac, RZ ;  /* 0xffffff5400027810 */ /* 0x000fe20007ffe0ff */
[----:B-1----:R-:W-:Y:S02]  /*109a0*/  IMAD.WIDE R188, R198, 0x4, R140 ;  /* 0x00000004c6bc7825 */ /* 0x002fe400078e028c */
[----:B------:R-:W3:Y:S04]  /*109b0*/  LDL.LU.64 R140, [R1+0x210] ;  /* 0x00021000018c7983 */ /* 0x000ee80000300a00 */
[----:B------:R1:W-:Y:S01]  /*109c0*/  STL.64 [R1+0x50], R188 ;  /* 0x000050bc01007387 */ /* 0x0003e20000100a00 */
[----:B------:R-:W-:-:S03]  /*109d0*/  ISETP.GE.U32.AND P5, PT, R2, 0x7ffffed5, PT ;  /* 0x7ffffed50200780c */ /* 0x000fc60003fa6070 */
[----:B------:R1:W-:Y:S01]  /*109e0*/  LDGSTS.E [R252+0x13e00], [R188.64], !P1 ;  /* 0x13e00000bcfc7fae */ /* 0x0003e2000c921848 */
[----:B--2---:R-:W-:-:S03]  /*109f0*/  IMAD.WIDE R156, R198, 0x4, R124 ;  /* 0x00000004c69c7825 */ /* 0x004fc600078e027c */
[----:B------:R-:W2:Y:S04]  /*10a00*/  LDL.LU.64 R124, [R1+0x1f0] ;  /* 0x0001f000017c7983 */ /* 0x000ea80000300a00 */
[----:B------:R4:W-:Y:S04]  /*10a10*/  STL.64 [R1+0x68], R156 ;  /* 0x0000689c01007387 */ /* 0x0009e80000100a00 */
[----:B------:R4:W-:Y:S01]  /*10a20*/  LDGSTS.E [R252+0x14600], [R156.64], !P6 ;  /* 0x146000009cfc7fae */ /* 0x0009e2000f121848 */
[----:B------:R-:W-:-:S03]  /*10a30*/  IMAD.WIDE R108, R198, 0x4, R108 ;  /* 0x00000004c66c7825 */ /* 0x000fc600078e026c */
[----:B-1----:R-:W2:Y:S04]  /*10a40*/  LDL.LU.64 R188, [R1+0x1d0] ;  /* 0x0001d00001bc7983 */ /* 0x002ea80000300a00 */
[----:B------:R1:W-:Y:S04]  /*10a50*/  STL.64 [R1+0x80], R108 ;  /* 0x0000806c01007387 */ /* 0x0003e80000100a00 */
[----:B------:R1:W-:Y:S01]  /*10a60*/  LDGSTS.E [R252+0x14e00], [R108.64], !P2 ;  /* 0x14e000006cfc7fae */ /* 0x0003e2000d121848 */
[----:B----4-:R-:W-:-:S03]  /*10a70*/  IMAD.WIDE R156, R198, 0x4, R92 ;  /* 0x00000004c69c7825 */ /* 0x010fc600078e025c */
[----:B------:R-:W4:Y:S04]  /*10a80*/  LDL.LU.64 R92, [R1+0x1b0] ;  /* 0x0001b000015c7983 */ /* 0x000f280000300a00 */
[----:B------:R3:W-:Y:S04]  /*10a90*/  STL.64 [R1+0x98], R156 ;  /* 0x0000989c01007387 */ /* 0x0007e80000100a00 */
[----:B-1----:R-:W4:Y:S04]  /*10aa0*/  LDL.LU.64 R108, [R1+0x190] ;  /* 0x00019000016c7983 */ /* 0x002f280000300a00 */
[----:B------:R3:W-:Y:S01]  /*10ab0*/  LDGSTS.E [R252+0x15600], [R156.64], !P5 ;  /* 0x156000009cfc7fae */ /* 0x0007e2000e921848 */
[----:B------:R-:W-:-:S05]  /*10ac0*/  IMAD.WIDE R172, R198, 0x4, R172 ;  /* 0x00000004c6ac7825 */ /* 0x000fca00078e02ac */
[----:B------:R1:W-:Y:S01]  /*10ad0*/  STL.64 [R1+0xb8], R172 ;  /* 0x0000b8ac01007387 */ /* 0x0003e20000100a00 */
[----:B---3--:R-:W-:-:S03]  /*10ae0*/  IMAD.WIDE R156, R198, 0x4, R76 ;  /* 0x00000004c69c7825 */ /* 0x008fc600078e024c */
[----:B------:R-:W3:Y:S01]  /*10af0*/  LDL.LU.64 R76, [R1+0x170] ;  /* 0x00017000014c7983 */ /* 0x000ee20000300a00 */
[----:B------:R-:W-:-:S04]  /*10b00*/  IADD3 R0, R0, -0xb0, RZ ;  /* 0xffffff5000007810 */ /* 0x000fc80007ffe0ff */
[----:B------:R-:W-:Y:S01]  /*10b10*/  ISETP.GE.U32.AND P4, PT, R0, 0x7ffffed1, PT ;  /* 0x7ffffed10000780c */ /* 0x000fe20003f86070 */
[----:B------:R-:W-:-:S05]  /*10b20*/  IMAD.MOV.U32 R0, RZ, RZ, c[0x0][0x180] ;  /* 0x00006000ff007624 */ /* 0x000fca00078e00ff */
[C---:B------:R-:W-:Y:S02]  /*10b30*/  IADD3 R2, R0.reuse, -0xb4, RZ ;  /* 0xffffff4c00027810 */ /* 0x040fe40007ffe0ff */
[----:B------:R-:W-:Y:S02]  /*10b40*/  IADD3 R0, R0, -0xb8, RZ ;  /* 0xffffff4800007810 */ /* 0x000fe40007ffe0ff */
[----:B------:R-:W-:Y:S02]  /*10b50*/  ISETP.GE.U32.AND P3, PT, R2, 0x7ffffecd, PT ;  /* 0x7ffffecd0200780c */ /* 0x000fe40003f66070 */
[----:B------:R-:W-:Y:S01]  /*10b60*/  ISETP.GE.U32.AND P0, PT, R0, 0x7ffffec9, PT ;  /* 0x7ffffec90000780c */ /* 0x000fe20003f06070 */
[----:B------:R-:W-:Y:S01]  /*10b70*/  IMAD.MOV.U32 R0, RZ, RZ, c[0x0][0x180] ;  /* 0x00006000ff007624 */ /* 0x000fe200078e00ff */
[----:B------:R1:W-:Y:S04]  /*10b80*/  LDGSTS.E [R252+0x15e00], [R172.64], !P4 ;  /* 0x15e00000acfc7fae */ /* 0x0003e8000e121848 */
[----:B------:R-:W-:-:S02]  /*10b90*/  IADD3 R2, R0, -0xbc, RZ ;  /* 0xffffff4400027810 */ /* 0x000fc40007ffe0ff */
[----:B------:R-:W-:Y:S01]  /*10ba0*/  IADD3 R0, R0, -0xc0, RZ ;  /* 0xffffff4000007810 */ /* 0x000fe20007ffe0ff */
[----:B------:R2:W-:Y:S01]  /*10bb0*/  STL.64 [R1+0xd8], R156 ;  /* 0x0000d89c01007387 */ /* 0x0005e20000100a00 */
[----:B------:R-:W-:Y:S02]  /*10bc0*/  ISETP.GE.U32.AND P1, PT, R2, 0x7ffffec5, PT ;  /* 0x7ffffec50200780c */ /* 0x000fe40003f26070 */
[----:B------:R-:W-:Y:S01]  /*10bd0*/  ISETP.GE.U32.AND P6, PT, R0, 0x7ffffec1, PT ;  /* 0x7ffffec10000780c */ /* 0x000fe20003fc6070 */
[----:B------:R-:W-:Y:S01]  /*10be0*/  IMAD.WIDE R140, R198, 0x4, R140 ;  /* 0x00000004c68c7825 */ /* 0x000fe200078e028c */
[----:B-1----:R-:W3:Y:S03]  /*10bf0*/  LDL.LU.64 R172, [R1+0x150] ;  /* 0x0001500001ac7983 */ /* 0x002ee60000300a00 */
[----:B------:R-:W-:Y:S01]  /*10c00*/  IMAD.MOV.U32 R0, RZ, RZ, c[0x0][0x180] ;  /* 0x00006000ff007624 */ /* 0x000fe200078e00ff */
[----:B------:R2:W-:Y:S04]  /*10c10*/  LDGSTS.E [R252+0x16600], [R156.64], !P3 ;  /* 0x166000009cfc7fae */ /* 0x0005e8000d921848 */
[----:B------:R1:W-:Y:S01]  /*10c20*/  STL.64 [R1+0xf8], R140 ;  /* 0x0000f88c01007387 */ /* 0x0003e20000100a00 */
[----:B------:R-:W-:-:S02]  /*10c30*/  IADD3 R2, R0, -0xc4, RZ ;  /* 0xffffff3c00027810 */ /* 0x000fc40007ffe0ff */
[----:B------:R-:W-:Y:S01]  /*10c40*/  IADD3 R0, R0, -0xc8, RZ ;  /* 0xffffff3800007810 */ /* 0x000fe20007ffe0ff */
[----:B------:R1:W-:Y:S04]  /*10c50*/  LDGSTS.E [R252+0x16e00], [R140.64], !P0 ;  /* 0x16e000008cfc7fae */ /* 0x0003e8000c121848 */
[----:B--2---:R-:W2:Y:S01]  /*10c60*/  LDL.LU.64 R156, [R1+0x130] ;  /* 0x00013000019c7983 */ /* 0x004ea20000300a00 */
[----:B------:R-:W-:Y:S01]  /*10c70*/  ISETP.GE.U32.AND P5, PT, R0, 0x7ffffeb9, PT ;  /* 0x7ffffeb90000780c */ /* 0x000fe20003fa6070 */
[----:B------:R-:W-:-:S04]  /*10c80*/  IMAD.WIDE R124, R198, 0x4, R124 ;  /* 0x00000004c67c7825 */ /* 0x000fc800078e027c */
[----:B------:R-:W-:Y:S01]  /*10c90*/  IMAD.MOV.U32 R0, RZ, RZ, c[0x0][0x180] ;  /* 0x00006000ff007624 */ /* 0x000fe200078e00ff */
[----:B------:R1:W-:Y:S01]  /*10ca0*/  STL.64 [R1+0x118], R124 ;  /* 0x0001187c01007387 */ /* 0x0003e20000100a00 */
[----:B------:R-:W-:-:S03]  /*10cb0*/  ISETP.GE.U32.AND P2, PT, R2, 0x7ffffebd, PT ;  /* 0x7ffffebd0200780c */ /* 0x000fc60003f46070 */
[----:B-1----:R-:W2:Y:S01]  /*10cc0*/  LDL.LU.64 R140, [R1+0x110] ;  /* 0x00011000018c7983 */ /* 0x002ea20000300a00 */
[----:B------:R-:W-:-:S03]  /*10cd0*/  IADD3 R2, R0, -0xcc, RZ ;  /* 0xffffff3400027810 */ /* 0x000fc60007ffe0ff */
[----:B------:R1:W-:Y:S01]  /*10ce0*/  LDGSTS.E [R252+0x17600], [R124.64], !P1 ;  /* 0x176000007cfc7fae */ /* 0x0003e2000c921848 */
[----:B------:R-:W-:Y:S01]  /*10cf0*/  ISETP.GE.U32.AND P4, PT, R2, 0x7ffffeb5, PT ;  /* 0x7ffffeb50200780c */ /* 0x000fe20003f86070 */
[----:B------:R-:W-:-:S05]  /*10d00*/  IMAD.WIDE R188, R198, 0x4, R188 ;  /* 0x00000004c6bc7825 */ /* 0x000fca00078e02bc */
[----:B------:R4:W-:Y:S04]  /*10d10*/  LDGSTS.E [R252+0x17e00], [R188.64], !P6 ;  /* 0x17e00000bcfc7fae */ /* 0x0009e8000f121848 */
[----:B-1----:R-:W2:Y:S04]  /*10d20*/  LDL.LU.64 R124, [R1+0xf0] ;  /* 0x0000f000017c7983 */ /* 0x002ea80000300a00 */
[----:B------:R1:W-:Y:S01]  /*10d30*/  STL.64 [R1+0x138], R188 ;  /* 0x000138bc01007387 */ /* 0x0003e20000100a00 */
[----:B----4-:R-:W-:-:S05]  /*10d40*/  IMAD.WIDE R92, R198, 0x4, R92 ;  /* 0x00000004c65c7825 */ /* 0x010fca00078e025c */
[----:B------:R4:W-:Y:S01]  /*10d50*/  STL.64 [R1+0x158], R92 ;  /* 0x0001585c01007387 */ /* 0x0009e20000100a00 */
[----:B-1----:R-:W-:-:S03]  /*10d60*/  IMAD.WIDE R188, R198, 0x4, R108 ;  /* 0x00000004c6bc7825 */ /* 0x002fc600078e026c */
[----:B------:R4:W-:Y:S04]  /*10d70*/  LDGSTS.E [R252+0x18600], [R92.64], !P2 ;  /* 0x186000005cfc7fae */ /* 0x0009e8000d121848 */
[----:B------:R-:W2:Y:S04]  /*10d80*/  LDL.LU.64 R108, [R1+0xd0] ;  /* 0x0000d000016c7983 */ /* 0x000ea80000300a00 */
[----:B------:R1:W-:Y:S04]  /*10d90*/  LDGSTS.E [R252+0x18e00], [R188.64], !P5 ;  /* 0x18e00000bcfc7fae */ /* 0x0003e8000e921848 */
[----:B----4-:R-:W4:Y:S04]  /*10da0*/  LDL.LU.64 R92, [R1+0xb0] ;  /* 0x0000b000015c7983 */ /* 0x010f280000300a00 */
[----:B------:R1:W-:Y:S04]  /*10db0*/  STL.64 [R1+0x178], R188 ;  /* 0x000178bc01007387 */ /* 0x0003e80000100a00 */
[----:B-1----:R-:W4:Y:S01]  /*10dc0*/  LDL.LU.64 R188, [R1+0xa20] ;  /* 0x000a200001bc7983 */ /* 0x002f220000300a00 */
[----:B---3--:R-:W-:-:S05]  /*10dd0*/  IMAD.WIDE R76, R198, 0x4, R76 ;  /* 0x00000004c64c7825 */ /* 0x008fca00078e024c */
[----:B------:R1:W-:Y:S04]  /*10de0*/  STL.64 [R1+0x190], R76 ;  /* 0x0001904c01007387 */ /* 0x0003e80000100a00 */
[----:B------:R1:W-:Y:S04]  /*10df0*/  LDGSTS.E [R252+0x19600], [R76.64], !P4 ;  /* 0x196000004cfc7fae */ /* 0x0003e8000e121848 */
[----:B-1----:R-:W3:Y:S01]  /*10e00*/  LDL.LU.64 R76, [R1+0x3e0] ;  /* 0x0003e000014c7983 */ /* 0x002ee20000300a00 */
[----:B------:R-:W-:-:S04]  /*10e10*/  IADD3 R0, R0, -0xd0, RZ ;  /* 0xffffff3000007810 */ /* 0x000fc80007ffe0ff */
[----:B------:R-:W-:Y:S01]  /*10e20*/  ISETP.GE.U32.AND P3, PT, R0, 0x7ffffeb1, PT ;  /* 0x7ffffeb10000780c */ /* 0x000fe20003f66070 */
[----:B------:R-:W-:-:S05]  /*10e30*/  IMAD.MOV.U32 R0, RZ, RZ, c[0x0][0x180] ;  /* 0x00006000ff007624 */ /* 0x000fca00078e00ff */
[C---:B------:R-:W-:Y:S02]  /*10e40*/  IADD3 R2, R0.reuse, -0xd4, RZ ;  /* 0xffffff2c00027810 */ /* 0x040fe40007ffe0ff */
[----:B------:R-:W-:-:S04]  /*10e50*/  IADD3 R0, R0, -0xd8, RZ ;  /* 0xffffff2800007810 */ /* 0x000fc80007ffe0ff */
[----:B------:R-:W-:Y:S01]  /*10e60*/  ISETP.GE.U32.AND P1, PT, R0, 0x7ffffea9, PT ;  /* 0x7ffffea90000780c */ /* 0x000fe20003f26070 */
[----:B------:R-:W-:Y:S01]  /*10e70*/  IMAD.MOV.U32 R0, RZ, RZ, c[0x0][0x180] ;  /* 0x00006000ff007624 */ /* 0x000fe200078e00ff */
[----:B------:R-:W-:-:S04]  /*10e80*/  ISETP.GE.U32.AND P0, PT, R2, 0x7ffffead, PT ;  /* 0x7ffffead0200780c */ /* 0x000fc80003f06070 */
        /* <DEDUP_REMOVED lines=9> */
[----:B------:R-:W-:Y:S01]  /*10f20*/  ISETP.GE.U32.AND P5, PT, R2, 0x7ffffe9d, PT ;  /* 0x7ffffe9d0200780c */ /* 0x000fe20003fa6070 */
[----:B------:R-:W-:-:S03]  /*10f30*/  IMAD.WIDE R172, R198, 0x4, R172 ;  /* 0x00000004c6ac7825 */ /* 0x000fc600078e02ac */
[----:B------:R-:W-:Y:S01]  /*10f40*/  IADD3 R2, R0, -0xec, RZ ;  /* 0xffffff1400027810 */ /* 0x000fe20007ffe0ff */
[----:B--2---:R-:W-:Y:S01]  /*10f50*/  IMAD.WIDE R156, R198, 0x4, R156 ;  /* 0x00000004c69c7825 */ /* 0x004fe200078e029c */
[----:B------:R-:W-:Y:S01]  /*10f60*/  IADD3 R0, R0, -0xf0, RZ ;  /* 0xffffff1000007810 */ /* 0x000fe20007ffe0ff */
[----:B------:R1:W-:Y:S04]  /*10f70*/  LDGSTS.E [R252+0x19e00], [R172.64], !P3 ;  /* 0x19e00000acfc7fae */ /* 0x0003e8000d921848 */
[----:B------:R2:W-:Y:S01]  /*10f80*/  LDGSTS.E [R252+0x1a600], [R156.64], !P0 ;  /* 0x1a6000009cfc7fae */ /* 0x0005e2000c121848 */
[----:B------:R-:W-:Y:S01]  /*10f90*/  ISETP.GE.U32.AND P0, PT, R0, 0x7ffffe91, PT ;  /* 0x7ffffe910000780c */ /* 0x000fe20003f06070 */
[----:B------:R-:W-:Y:S02]  /*10fa0*/  IMAD.MOV.U32 R0, RZ, RZ, c[0x0][0x180] ;  /* 0x00006000ff007624 */ /* 0x000fe400078e00ff */
[----:B------:R-:W-:Y:S01]  /*10fb0*/  IMAD.WIDE R140, R198, 0x4, R140 ;  /* 0x00000004c68c7825 */ /* 0x000fe200078e028c */
[----:B------:R-:W-:-:S03]  /*10fc0*/  ISETP.GE.U32.AND P3, PT, R2, 0x7ffffe95, PT ;  /* 0x7ffffe950200780c */ /* 0x000fc60003f66070 */
[----:B------:R-:W-:Y:S01]  /*10fd0*/  IMAD.WIDE R124, R198, 0x4, R124 ;  /* 0x00000004c67c7825 */ /* 0x000fe200078e027c */
[----:B------:R-:W-:Y:S01]  /*10fe0*/  IADD3 R198, R0, -0x80, RZ ;  /* 0xffffff8000c67810 */ /* 0x000fe20007ffe0ff */
[----:B------:R1:W-:Y:S02]  /*10ff0*/  LDGSTS.E [R252+0x1ae00], [R140.64], !P1 ;  /* 0x1ae000008cfc7fae */ /* 0x0003e4000c921848 */
[----:B------:R-:W-:Y:S01]  /*11000*/  IMAD.MOV.U32 R2, RZ, RZ, c[0x0][0x180] ;  /* 0x00006000ff027624 */ /* 0x000fe200078e00ff */
[----:B------:R-:W-:Y:S01]  /*11010*/  ISETP.GE.AND P1, PT, R3, R198, PT ;  /* 0x000000c60300720c */ /* 0x000fe20003f26270 */
[----:B------:R-:W-:Y:S01]  /*11020*/  IMAD.MOV.U32 R3, RZ, RZ, 0x7f ;  /* 0x0000007fff037424 */ /* 0x000fe200078e00ff */
[----:B------:R-:W-:Y:S01]  /*11030*/  ULDC UR4, c[0x0][0x18c] ;  /* 0x0000630000047ab9 */ /* 0x000fe20000000800 */
[----:B------:R-:W-:Y:S01]  /*11040*/  IMAD.MOV.U32 R198, RZ, RZ, c[0x0][0x188] ;  /* 0x00006200ffc67624 */ /* 0x000fe200078e00ff */
[----:B------:R-:W-:Y:S01]  /*11050*/  IADD3 R0, R2, -0xf4, RZ ;  /* 0xffffff0c02007810 */ /* 0x000fe20007ffe0ff */
[----:B------:R-:W-:Y:S01]  /*11060*/  USHF.L.U32 UR4, UR4, 0x7, URZ ;  /* 0x0000000704047899 */ /* 0x000fe2000800063f */
[----:B------:R-:W-:Y:S01]  /*11070*/  IADD3 R3, R3, c[0x0][0x180], RZ ;  /* 0x0000600003037a10 */ /* 0x000fe20007ffe0ff */
[----:B------:R-:W-:Y:S01]  /*11080*/  IMAD.SHL.U32 R198, R198, 0x80, RZ ;  /* 0x00000080c6c67824 */ /* 0x000fe200078e00ff */
[----:B------:R1:W-:Y:S01]  /*11090*/  LDGSTS.E [R252+0x1b600], [R124.64], !P6 ;  /* 0x1b6000007cfc7fae */ /* 0x0003e2000f121848 */
[----:B------:R-:W-:-:S02]  /*110a0*/  ISETP.GE.U32.AND P6, PT, R0, 0x7ffffe8d, PT ;  /* 0x7ffffe8d0000780c */ /* 0x000fc40003fc6070 */
[----:B------:R-:W-:Y:S01]  /*110b0*/  SEL R0, RZ, 0x4, P1 ;  /* 0x00000004ff007807 */ /* 0x000fe20000800000 */
[----:B------:R1:W-:Y:S01]  /*110c0*/  STL.64 [R1+0x1b0], R172 ;  /* 0x0001b0ac01007387 */ /* 0x0003e20000100a00 */
[----:B------:R-:W-:Y:S01]  /*110d0*/  ISETP.GT.AND P1, PT, R3, 0xff, PT ;  /* 0x000000ff0300780c */ /* 0x000fe20003f24270 */
[----:B------:R-:W-:Y:S02]  /*110e0*/  IMAD.U32 R3, RZ, RZ, UR4 ;  /* 0x00000004ff037e24 */ /* 0x000fe4000f8e00ff */
[C---:B------:R-:W-:Y:S01]  /*110f0*/  IMAD.WIDE R108, R198.reuse, 0x4, R108 ;  /* 0x00000004c66c7825 */ /* 0x040fe200078e026c */
[----:B-1----:R-:W3:Y:S04]  /*11100*/  LDL.LU.64 R172, [R1+0xa18] ;  /* 0x000a180001ac7983 */ /* 0x002ee80000300a00 */
[----:B------:R2:W-:Y:S01]  /*11110*/  STL.64 [R1+0x1d0], R156 ;  /* 0x0001d09c01007387 */ /* 0x0005e20000100a00 */
[----:B----4-:R-:W-:-:S03]  /*11120*/  IMAD.WIDE R92, R198, 0x4, R92 ;  /* 0x00000004c65c7825 */ /* 0x010fc600078e025c */
[----:B------:R1:W-:Y:S01]  /*11130*/  LDGSTS.E [R252+0x1be00], [R108.64], !P2 ;  /* 0x1be000006cfc7fae */ /* 0x0003e2000d121848 */
[----:B------:R-:W-:-:S03]  /*11140*/  IMAD.WIDE R60, R3, 0x4, R60 ;  /* 0x00000004033c7825 */ /* 0x000fc600078e023c */
[----:B------:R4:W-:Y:S04]  /*11150*/  LDGSTS.E [R252+0x1c600], [R92.64], !P5 ;  /* 0x1c6000005cfc7fae */ /* 0x0009e8000e921848 */
[----:B--2---:R-:W2:Y:S04]  /*11160*/  LDL.LU.64 R156, [R1+0xa10] ;  /* 0x000a1000019c7983 */ /* 0x004ea80000300a00 */
[----:B------:R1:W-:Y:S01]  /*11170*/  STL.64 [R1+0x1f0], R140 ;  /* 0x0001f08c01007387 */ /* 0x0003e20000100a00 */
[----:B------:R-:W-:-:S03]  /*11180*/  IMAD.WIDE R44, R3, 0x4, R44 ;  /* 0x00000004032c7825 */ /* 0x000fc600078e022c */
[----:B-1----:R-:W2:Y:S04]  /*11190*/  LDL.LU.64 R140, [R1+0xa08] ;  /* 0x000a0800018c7983 */ /* 0x002ea80000300a00 */
[----:B------:R1:W-:Y:S01]  /*111a0*/  STL.64 [R1+0x210], R124 ;  /* 0x0002107c01007387 */ /* 0x0003e20000100a00 */
[----:B------:R-:W-:-:S03]  /*111b0*/  IMAD.WIDE R28, R3, 0x4, R28 ;  /* 0x00000004031c7825 */ /* 0x000fc600078e021c */
[----:B-1----:R-:W2:Y:S04]  /*111c0*/  LDL.LU.64 R124, [R1+0xa00] ;  /* 0x000a0000017c7983 */ /* 0x002ea80000300a00 */
[----:B------:R1:W-:Y:S01]  /*111d0*/  STL.64 [R1+0x230], R108 ;  /* 0x0002306c01007387 */ /* 0x0003e20000100a00 */
[----:B------:R-:W-:-:S03]  /*111e0*/  IMAD.WIDE R12, R3, 0x4, R12 ;  /* 0x00000004030c7825 */ /* 0x000fc600078e020c */
[----:B-1----:R-:W2:Y:S04]  /*111f0*/  LDL.LU.64 R108, [R1+0x9f8] ;  /* 0x0009f800016c7983 */ /* 0x002ea80000300a00 */
[----:B------:R4:W-:Y:S04]  /*11200*/  STL.64 [R1+0x250], R92 ;  /* 0x0002505c01007387 */ /* 0x0009e80000100a00 */
[----:B----4-:R-:W4:Y:S01]  /*11210*/  LDL.LU.64 R92, [R1+0x9f0] ;  /* 0x0009f000015c7983 */ /* 0x010f220000300a00 */
[----:B---3--:R-:W-:-:S05]  /*11220*/  IMAD.WIDE R76, R3, 0x4, R76 ;  /* 0x00000004034c7825 */ /* 0x008fca00078e024c */
[----:B------:R1:W-:Y:S04]  /*11230*/  STL.64 [R1+0x338], R76 ;  /* 0x0003384c01007387 */ /* 0x0003e80000100a00 */
[----:B-1----:R-:W3:Y:S04]  /*11240*/  LDL.LU.64 R76, [R1+0x9e8] ;  /* 0x0009e800014c7983 */ /* 0x002ee80000300a00 */
[----:B------:R1:W-:Y:S04]  /*11250*/  STL.64 [R1+0x340], R60 ;  /* 0x0003403c01007387 */ /* 0x0003e80000100a00 */
[----:B-1----:R-:W2:Y:S04]  /*11260*/  LDL.LU.64 R60, [R1+0x9e0] ;  /* 0x0009e000013c7983 */ /* 0x002ea80000300a00 */
[----:B------:R1:W-:Y:S04]  /*11270*/  STL.64 [R1+0x350], R44 ;  /* 0x0003502c01007387 */ /* 0x0003e80000100a00 */
[----:B-1----:R-:W2:Y:S04]  /*11280*/  LDL.LU.64 R44, [R1+0x9d8] ;  /* 0x0009d800012c7983 */ /* 0x002ea80000300a00 */
[----:B------:R1:W-:Y:S04]  /*11290*/  STL.64 [R1+0x358], R28 ;  /* 0x0003581c01007387 */ /* 0x0003e80000100a00 */
[----:B-1----:R-:W2:Y:S04]  /*112a0*/  LDL.LU.64 R28, [R1+0x9d0] ;  /* 0x0009d000011c7983 */ /* 0x002ea80000300a00 */
[----:B------:R1:W-:Y:S04]  /*112b0*/  STL.64 [R1+0x360], R12 ;  /* 0x0003600c01007387 */ /* 0x0003e80000100a00 */
[----:B-1----:R-:W2:Y:S01]  /*112c0*/  LDL.LU.64 R12, [R1+0x9c8] ;  /* 0x0009c800010c7983 */ /* 0x002ea20000300a00 */
[----:B------:R-:W-:-:S05]  /*112d0*/  IMAD.WIDE R6, R3, 0x4, R6 ;  /* 0x0000000403067825 */ /* 0x000fca00078e0206 */
[----:B------:R1:W-:Y:S02]  /*112e0*/  STL.64 [R1+0x370], R6 ;  /* 0x0003700601007387 */ /* 0x0003e40000100a00 */
[----:B-1----:R-:W-:-:S04]  /*112f0*/  IMAD.WIDE R6, R3, 0x4, R8 ;  /* 0x0000000403067825 */ /* 0x002fc800078e0208 */
[C---:B------:R-:W-:Y:S01]  /*11300*/  IMAD.WIDE R8, R3.reuse, 0x4, R10 ;  /* 0x0000000403087825 */ /* 0x040fe200078e020a */
[----:B------:R-:W-:Y:S03]  /*11310*/  STL.64 [R1+0x378], R6 ;  /* 0x0003780601007387 */ /* 0x000fe60000100a00 */
[C---:B------:R-:W-:Y:S01]  /*11320*/  IMAD.WIDE R10, R3.reuse, 0x4, R14 ;  /* 0x00000004030a7825 */ /* 0x040fe200078e020e */
[----:B------:R1:W-:Y:S03]  /*11330*/  STL.64 [R1+0x380], R8 ;  /* 0x0003800801007387 */ /* 0x0003e60000100a00 */
[----:B-1----:R-:W-:-:S04]  /*11340*/  IMAD.WIDE R8, R3, 0x4, R16 ;  /* 0x0000000403087825 */ /* 0x002fc800078e0210 */
[----:B------:R-:W-:-:S04]  /*11350*/  IMAD.WIDE R182, R3, 0x4, R182 ;  /* 0x0000000403b67825 */ /* 0x000fc800078e02b6 */
[----:B------:R-:W-:-:S04]  /*11360*/  IMAD.WIDE R204, R3, 0x4, R204 ;  /* 0x0000000403cc7825 */ /* 0x000fc800078e02cc */
[----:B------:R-:W-:-:S04]  /*11370*/  IMAD.WIDE R216, R3, 0x4, R216 ;  /* 0x0000000403d87825 */ /* 0x000fc800078e02d8 */
[----:B------:R-:W-:-:S04]  /*11380*/  IMAD.WIDE R16, R3, 0x4, R220 ;  /* 0x0000000403107825 */ /* 0x000fc800078e02dc */
[----:B--2---:R-:W-:-:S05]  /*11390*/  IMAD.WIDE R6, R3, 0x4, R12 ;  /* 0x0000000403067825 */ /* 0x004fca00078e020c */
[----:B------:R1:W-:Y:S04]  /*113a0*/  STL.64 [R1+0x390], R6 ;  /* 0x0003900601007387 */ /* 0x0003e80000100a00 */
[----:B------:R2:W-:Y:S04]  /*113b0*/  STL.64 [R1+0x398], R10 ;  /* 0x0003980a01007387 */ /* 0x0005e80000100a00 */
[----:B------:R3:W-:Y:S01]  /*113c0*/  STL.64 [R1+0x3a0], R8 ;  /* 0x0003a00801007387 */ /* 0x0007e20000100a00 */
[----:B-1----:R-:W-:-:S04]  /*113d0*/  IMAD.WIDE R6, R3, 0x4, R18 ;  /* 0x0000000403067825 */ /* 0x002fc800078e0212 */
[C---:B--2---:R-:W-:Y:S01]  /*113e0*/  IMAD.WIDE R10, R3.reuse, 0x4, R20 ;  /* 0x00000004030a7825 */ /* 0x044fe200078e0214 */
[----:B------:R1:W-:Y:S03]  /*113f0*/  STL.64 [R1+0x3b0], R6 ;  /* 0x0003b00601007387 */ /* 0x0003e60000100a00 */
[C---:B---3--:R-:W-:Y:S01]  /*11400*/  IMAD.WIDE R8, R3.reuse, 0x4, R22 ;  /* 0x0000000403087825 */ /* 0x048fe200078e0216 */
        /* <DEDUP_REMOVED lines=8> */
[----:B-1----:R-:W-:-:S05]  /*11490*/  IMAD.WIDE R6, R3, 0x4, R30 ;  /* 0x0000000403067825 */ /* 0x002fca00078e021e */
[----:B------:R1:W-:Y:S01]  /*114a0*/  STL.64 [R1+0x3e0], R6 ;  /* 0x0003e00601007387 */ /* 0x0003e20000100a00 */
[----:B--2---:R-:W-:-:S04]  /*114b0*/  IMAD.WIDE R10, R3, 0x4, R38 ;  /* 0x00000004030a7825 */ /* 0x004fc800078e0226 */
[----:B---3--:R-:W-:-:S04]  /*114c0*/  IMAD.WIDE R8, R3, 0x4, R40 ;  /* 0x0000000403087825 */ /* 0x008fc800078e0228 */
[----:B-1----:R-:W-:-:S05]  /*114d0*/  IMAD.WIDE R6, R3, 0x4, R36 ;  /* 0x0000000403067825 */ /* 0x002fca00078e0224 */
[----:B------:R1:W-:Y:S04]  /*114e0*/  STL.64 [R1+0x450], R6 ;  /* 0x0004500601007387 */ /* 0x0003e80000100a00 */
[----:B------:R-:W-:Y:S04]  /*114f0*/  STL.64 [R1+0x458], R10 ;  /* 0x0004580a01007387 */ /* 0x000fe80000100a00 */
[----:B------:R2:W-:Y:S01]  /*11500*/  STL.64 [R1+0x468], R8 ;  /* 0x0004680801007387 */ /* 0x0005e20000100a00 */
[----:B-1----:R-:W-:-:S05]  /*11510*/  IMAD.WIDE R6, R3, 0x4, R42 ;  /* 0x0000000403067825 */ /* 0x002fca00078e022a */
[----:B------:R1:W-:Y:S01]  /*11520*/  STL.64 [R1+0x470], R6 ;  /* 0x0004700601007387 */ /* 0x0003e20000100a00 */
[----:B--2---:R-:W-:-:S05]  /*11530*/  IMAD.WIDE R8, R3, 0x4, R52 ;  /* 0x0000000403087825 */ /* 0x004fca00078e0234 */
[----:B------:R2:W-:Y:S01]  /*11540*/  STL.64 [R1+0x478], R8 ;  /* 0x0004780801007387 */ /* 0x0005e20000100a00 */
[----:B-1----:R-:W-:-:S05]  /*11550*/  IMAD.WIDE R6, R3, 0x4, R54 ;  /* 0x0000000403067825 */ /* 0x002fca00078e0236 */
[----:B------:R1:W-:Y:S01]  /*11560*/  STL.64 [R1+0x480], R6 ;  /* 0x0004800601007387 */ /* 0x0003e20000100a00 */
[----:B--2---:R-:W-:-:S04]  /*11570*/  IMAD.WIDE R8, R3, 0x4, R64 ;  /* 0x0000000403087825 */ /* 0x004fc800078e0240 */
[C---:B------:R-:W-:Y:S01]  /*11580*/  IMAD.WIDE R10, R3.reuse, 0x4, R72 ;  /* 0x00000004030a7825 */ /* 0x040fe200078e0248 */
[----:B------:R2:W-:Y:S03]  /*11590*/  STL.64 [R1+0x490], R8 ;  /* 0x0004900801007387 */ /* 0x0005e60000100a00 */
[----:B-1----:R-:W-:-:S05]  /*115a0*/  IMAD.WIDE R6, R3, 0x4, R66 ;  /* 0x0000000403067825 */ /* 0x002fca00078e0242 */
[----:B------:R1:W-:Y:S01]  /*115b0*/  STL.64 [R1+0x498], R6 ;  /* 0x0004980601007387 */ /* 0x0003e20000100a00 */
[----:B--2---:R-:W-:-:S03]  /*115c0*/  IMAD.WIDE R8, R3, 0x4, R74 ;  /* 0x0000000403087825 */ /* 0x004fc600078e024a */
        /* <DEDUP_REMOVED lines=17> */
[C---:B----4-:R-:W-:Y:S01]  /*116e0*/  IMAD.WIDE R8, R3.reuse, 0x4, R92 ;  /* 0x0000000403087825 */ /* 0x050fe200078e025c */
        /* <DEDUP_REMOVED lines=26> */
[----:B------:R-:W-:Y:S01]  /*11890*/  STL.64 [R1+0x588], R10 ;  /* 0x0005880a01007387 */ /* 0x000fe20000100a00 */
[----:B------:R-:W-:-:S03]  /*118a0*/  IMAD.WIDE R94, R3, 0x4, R134 ;  /* 0x00000004035e7825 */ /* 0x000fc600078e0286 */
[----:B------:R2:W-:Y:S01]  /*118b0*/  STL.64 [R1+0x598], R8 ;  /* 0x0005980801007387 */ /* 0x0005e20000100a00 */
[----:B-1----:R-:W-:-:S05]  /*118c0*/  IMAD.WIDE R6, R3, 0x4, R132 ;  /* 0x0000000403067825 */ /* 0x002fca00078e0284 */
[----:B------:R1:W-:Y:S01]  /*118d0*/  STL.64 [R1+0x5a0], R6 ;  /* 0x0005a00601007387 */ /* 0x0003e20000100a00 */
[----:B--2---:R-:W-:-:S03]  /*118e0*/  IMAD.WIDE R8, R3, 0x4, R142 ;  /* 0x0000000403087825 */ /* 0x004fc600078e028e */
[----:B------:R-:W-:Y:S01]  /*118f0*/  STL.64 [R1+0x5a8], R94 ;  /* 0x0005a85e01007387 */ /* 0x000fe20000100a00 */
[----:B-1----:R-:W-:-:S05]  /*11900*/  IMAD.WIDE R6, R3, 0x4, R140 ;  /* 0x0000000403067825 */ /* 0x002fca00078e028c */
[----:B------:R1:W-:Y:S04]  /*11910*/  STL.64 [R1+0x5d0], R6 ;  /* 0x0005d00601007387 */ /* 0x0003e80000100a00 */
[----:B------:R2:W-:Y:S01]  /*11920*/  STL.64 [R1+0x5d8], R8 ;  /* 0x0005d80801007387 */ /* 0x0005e20000100a00 */
[----:B-1----:R-:W-:-:S04]  /*11930*/  IMAD.WIDE R6, R3, 0x4, R144 ;  /* 0x0000000403067825 */ /* 0x002fc800078e0290 */
[C---:B--2---:R-:W-:Y:S01]  /*11940*/  IMAD.WIDE R8, R3.reuse, 0x4, R146 ;  /* 0x0000000403087825 */ /* 0x044fe200078e0292 */
[----:B------:R1:W-:Y:S03]  /*11950*/  STL.64 [R1+0x5e0], R6 ;  /* 0x0005e00601007387 */ /* 0x0003e60000100a00 */
[C---:B------:R-:W-:Y:S01]  /*11960*/  IMAD.WIDE R92, R3.reuse, 0x4, R150 ;  /* 0x00000004035c7825 */ /* 0x040fe200078e0296 */
[----:B------:R2:W-:Y:S03]  /*11970*/  STL.64 [R1+0x5e8], R8 ;  /* 0x0005e80801007387 */ /* 0x0005e60000100a00 */
[----:B-1----:R-:W-:-:S05]  /*11980*/  IMAD.WIDE R6, R3, 0x4, R148 ;  /* 0x0000000403067825 */ /* 0x002fca00078e0294 */
[----:B------:R1:W-:Y:S01]  /*11990*/  STL.64 [R1+0x5f0], R6 ;  /* 0x0005f00601007387 */ /* 0x0003e20000100a00 */
[----:B------:R-:W-:-:S03]  /*119a0*/  IMAD.WIDE R40, R3, 0x4, R152 ;  /* 0x0000000403287825 */ /* 0x000fc600078e0298 */
[----:B------:R-:W-:Y:S01]  /*119b0*/  STL.64 [R1+0x600], R92 ;  /* 0x0006005c01007387 */ /* 0x000fe20000100a00 */
[----:B--2---:R-:W-:-:S04]  /*119c0*/  IMAD.WIDE R8, R3, 0x4, R158 ;  /* 0x0000000403087825 */ /* 0x004fc800078e029e */
[----:B-1----:R-:W-:-:S04]  /*119d0*/  IMAD.WIDE R6, R3, 0x4, R156 ;  /* 0x0000000403067825 */ /* 0x002fc800078e029c */
[C---:B------:R-:W-:Y:S01]  /*119e0*/  IMAD.WIDE R20, R3.reuse, 0x4, R154 ;  /* 0x0000000403147825 */ /* 0x040fe200078e029a */
[----:B------:R1:W-:Y:S04]  /*119f0*/  STL.64 [R1+0x620], R6 ;  /* 0x0006200601007387 */ /* 0x0003e80000100a00 */
[----:B------:R-:W-:Y:S04]  /*11a00*/  STL.64 [R1+0x608], R40 ;  /* 0x0006082801007387 */ /* 0x000fe80000100a00 */
[----:B------:R2:W-:Y:S01]  /*11a10*/  STL.64 [R1+0x628], R8 ;  /* 0x0006280801007387 */ /* 0x0005e20000100a00 */
[----:B-1----:R-:W-:-:S03]  /*11a20*/  IMAD.WIDE R6, R3, 0x4, R160 ;  /* 0x0000000403067825 */ /* 0x002fc600078e02a0 */
[----:B------:R-:W-:Y:S04]  /*11a30*/  STL.64 [R1+0x610], R20 ;  /* 0x0006101401007387 */ /* 0x000fe80000100a00 */
[----:B------:R1:W-:Y:S01]  /*11a40*/  STL.64 [R1+0x630], R6 ;  /* 0x0006300601007387 */ /* 0x0003e20000100a00 */
[----:B--2---:R-:W-:-:S04]  /*11a50*/  IMAD.WIDE R8, R3, 0x4, R162 ;  /* 0x0000000403087825 */ /* 0x004fc800078e02a2 */
[C---:B------:R-:W-:Y:S01]  /*11a60*/  IMAD.WIDE R84, R3.reuse, 0x4, R166 ;  /* 0x0000000403547825 */ /* 0x040fe200078e02a6 */
[----:B------:R2:W-:Y:S03]  /*11a70*/  STL.64 [R1+0x638], R8 ;  /* 0x0006380801007387 */ /* 0x0005e60000100a00 */
[----:B-1----:R-:W-:-:S04]  /*11a80*/  IMAD.WIDE R6, R3, 0x4, R164 ;  /* 0x0000000403067825 */ /* 0x002fc800078e02a4 */
[C---:B------:R-:W-:Y:S01]  /*11a90*/  IMAD.WIDE R38, R3.reuse, 0x4, R168 ;  /* 0x0000000403267825 */ /* 0x040fe200078e02a8 */
[----:B------:R1:W-:Y:S03]  /*11aa0*/  STL.64 [R1+0x640], R6 ;  /* 0x0006400601007387 */ /* 0x0003e60000100a00 */
[C---:B--2---:R-:W-:Y:S01]  /*11ab0*/  IMAD.WIDE R8, R3.reuse, 0x4, R172 ;  /* 0x0000000403087825 */ /* 0x044fe200078e02ac */
[----:B------:R-:W-:Y:S04]  /*11ac0*/  STL.64 [R1+0x648], R84 ;  /* 0x0006485401007387 */ /* 0x000fe80000100a00 */
[----:B------:R-:W-:Y:S01]  /*11ad0*/  STL.64 [R1+0x670], R8 ;  /* 0x0006700801007387 */ /* 0x000fe20000100a00 */
[----:B-1----:R-:W-:-:S03]  /*11ae0*/  IMAD.WIDE R6, R3, 0x4, R174 ;  /* 0x0000000403067825 */ /* 0x002fc600078e02ae */
[----:B------:R-:W-:Y:S01]  /*11af0*/  STL.64 [R1+0x658], R38 ;  /* 0x0006582601007387 */ /* 0x000fe20000100a00 */
[----:B------:R-:W-:-:S03]  /*11b00*/  IMAD.WIDE R18, R3, 0x4, R170 ;  /* 0x0000000403127825 */ /* 0x000fc600078e02aa */
[----:B------:R1:W-:Y:S01]  /*11b10*/  STL.64 [R1+0x678], R6 ;  /* 0x0006780601007387 */ /* 0x0003e20000100a00 */
[----:B------:R-:W-:-:S03]  /*11b20*/  IMAD.WIDE R66, R3, 0x4, R200 ;  /* 0x0000000403427825 */ /* 0x000fc600078e02c8 */
[----:B------:R-:W-:Y:S01]  /*11b30*/  STL.64 [R1+0x660], R18 ;  /* 0x0006601201007387 */ /* 0x000fe20000100a00 */
[----:B-1----:R-:W-:-:S05]  /*11b40*/  IMAD.WIDE R6, R3, 0x4, R180 ;  /* 0x0000000403067825 */ /* 0x002fca00078e02b4 */
[----:B------:R1:W-:Y:S01]  /*11b50*/  STL.64 [R1+0x680], R6 ;  /* 0x0006800601007387 */ /* 0x0003e20000100a00 */
[----:B------:R-:W-:-:S03]  /*11b60*/  IMAD.WIDE R36, R3, 0x4, R202 ;  /* 0x0000000403247825 */ /* 0x000fc600078e02ca */
[----:B------:R-:W-:Y:S01]  /*11b70*/  STL.64 [R1+0x688], R182 ;  /* 0x000688b601007387 */ /* 0x000fe20000100a00 */
[----:B------:R-:W-:-:S03]  /*11b80*/  IMAD.WIDE R8, R3, 0x4, R208 ;  /* 0x0000000403087825 */ /* 0x000fc600078e02d0 */
[----:B------:R-:W-:Y:S01]  /*11b90*/  STL.64 [R1+0x6a0], R66 ;  /* 0x0006a04201007387 */ /* 0x000fe20000100a00 */
[----:B-1----:R-:W-:-:S05]  /*11ba0*/  IMAD.WIDE R6, R3, 0x4, R206 ;  /* 0x0000000403067825 */ /* 0x002fca00078e02ce */
[----:B------:R1:W-:Y:S04]  /*11bb0*/  STL.64 [R1+0x6c8], R6 ;  /* 0x0006c80601007387 */ /* 0x0003e80000100a00 */
[----:B------:R-:W-:Y:S04]  /*11bc0*/  STL.64 [R1+0x6b0], R36 ;  /* 0x0006b02401007387 */ /* 0x000fe80000100a00 */
[----:B------:R2:W-:Y:S01]  /*11bd0*/  STL.64 [R1+0x6d0], R8 ;  /* 0x0006d00801007387 */ /* 0x0005e20000100a00 */
[----:B-1----:R-:W-:-:S03]  /*11be0*/  IMAD.WIDE R6, R3, 0x4, R210 ;  /* 0x0000000403067825 */ /* 0x002fc600078e02d2 */
[----:B------:R-:W-:Y:S04]  /*11bf0*/  STL.64 [R1+0x6b8], R204 ;  /* 0x0006b8cc01007387 */ /* 0x000fe80000100a00 */
[----:B------:R1:W-:Y:S01]  /*11c00*/  STL.64 [R1+0x6d8], R6 ;  /* 0x0006d80601007387 */ /* 0x0003e20000100a00 */
[----:B--2---:R-:W-:-:S05]  /*11c10*/  IMAD.WIDE R8, R3, 0x4, R212 ;  /* 0x0000000403087825 */ /* 0x004fca00078e02d4 */
[----:B------:R2:W-:Y:S01]  /*11c20*/  STL.64 [R1+0x6e0], R8 ;  /* 0x0006e00801007387 */ /* 0x0005e20000100a00 */
[----:B-1----:R-:W-:-:S04]  /*11c30*/  IMAD.WIDE R6, R3, 0x4, R214 ;  /* 0x0000000403067825 */ /* 0x002fc800078e02d6 */
[C---:B------:R-:W-:Y:S01]  /*11c40*/  IMAD.WIDE R26, R3.reuse, 0x4, R218 ;  /* 0x00000004031a7825 */ /* 0x040fe200078e02da */
[----:B------:R1:W-:Y:S03]  /*11c50*/  STL.64 [R1+0x6e8], R6 ;  /* 0x0006e80601007387 */ /* 0x0003e60000100a00 */
[C---:B--2---:R-:W-:Y:S01]  /*11c60*/  IMAD.WIDE R8, R3.reuse, 0x4, R222 ;  /* 0x0000000403087825 */ /* 0x044fe200078e02de */
[----:B------:R-:W-:Y:S03]  /*11c70*/  STL.64 [R1+0x6f0], R216 ;  /* 0x0006f0d801007387 */ /* 0x000fe60000100a00 */
[C---:B------:R-:W-:Y:S01]  /*11c80*/  IMAD.WIDE R222, R3.reuse, 0x4, R226 ;  /* 0x0000000403de7825 */ /* 0x040fe200078e02e2 */
[----:B------:R2:W-:Y:S03]  /*11c90*/  STL.64 [R1+0x708], R8 ;  /* 0x0007080801007387 */ /* 0x0005e60000100a00 */
[C---:B-1----:R-:W-:Y:S01]  /*11ca0*/  IMAD.WIDE R6, R3.reuse, 0x4, R224 ;  /* 0x0000000403067825 */ /* 0x042fe200078e02e0 */
[----:B------:R-:W-:Y:S04]  /*11cb0*/  STL.64 [R1+0x6f8], R26 ;  /* 0x0006f81a01007387 */ /* 0x000fe80000100a00 */
[----:B------:R1:W-:Y:S01]  /*11cc0*/  STL.64 [R1+0x718], R6 ;  /* 0x0007180601007387 */ /* 0x0003e20000100a00 */
[----:B--2---:R-:W-:-:S03]  /*11cd0*/  IMAD.WIDE R8, R3, 0x4, R228 ;  /* 0x0000000403087825 */ /* 0x004fc600078e02e4 */
[----:B------:R-:W-:Y:S01]  /*11ce0*/  STL.64 [R1+0x700], R16 ;  /* 0x0007001001007387 */ /* 0x000fe20000100a00 */
[----:B------:R-:W-:-:S03]  /*11cf0*/  IMAD.WIDE R64, R3, 0x4, R232 ;  /* 0x0000000403407825 */ /* 0x000fc600078e02e8 */
[----:B------:R-:W-:Y:S01]  /*11d00*/  STL.64 [R1+0x720], R222 ;  /* 0x000720de01007387 */ /* 0x000fe20000100a00 */
[----:B-1----:R-:W-:-:S03]  /*11d10*/  IMAD.WIDE R6, R3, 0x4, R230 ;  /* 0x0000000403067825 */ /* 0x002fc600078e02e6 */
[----:B------:R1:W-:Y:S04]  /*11d20*/  STL.64 [R1+0x728], R8 ;  /* 0x0007280801007387 */ /* 0x0003e80000100a00 */
[----:B------:R-:W-:Y:S01]  /*11d30*/  STL.64 [R1+0x740], R6 ;  /* 0x0007400601007387 */ /* 0x000fe20000100a00 */
[----:B------:R-:W-:-:S03]  /*11d40*/  IMAD.WIDE R10, R3, 0x4, R240 ;  /* 0x00000004030a7825 */ /* 0x000fc600078e02f0 */
[----:B------:R-:W-:Y:S01]  /*11d50*/  STL.64 [R1+0x748], R64 ;  /* 0x0007484001007387 */ /* 0x000fe20000100a00 */
[----:B-1----:R-:W-:-:S05]  /*11d60*/  IMAD.WIDE R8, R3, 0x4, R238 ;  /* 0x0000000403087825 */ /* 0x002fca00078e02ee */
[----:B------:R1:W-:Y:S04]  /*11d70*/  STL.64 [R1+0x760], R8 ;  /* 0x0007600801007387 */ /* 0x0003e80000100a00 */
[----:B------:R-:W2:Y:S04]  /*11d80*/  LDL.LU.64 R22, [R1+0x3f8] ;  /* 0x0003f80001167983 */ /* 0x000ea80000300a00 */
[----:B-1----:R-:W3:Y:S04]  /*11d90*/  LDL.LU.64 R8, [R1+0x3f0] ;  /* 0x0003f00001087983 */ /* 0x002ee80000300a00 */
[----:B------:R1:W-:Y:S04]  /*11da0*/  STL.64 [R1+0x768], R10 ;  /* 0x0007680a01007387 */ /* 0x0003e80000100a00 */
[----:B-1----:R-:W4:Y:S04]  /*11db0*/  LDL.LU.64 R10, [R1+0x420] ;  /* 0x00042000010a7983 */ /* 0x002f280000300a00 */
[----:B------:R-:W4:Y:S04]  /*11dc0*/  LDL.LU.64 R12, [R1+0x418] ;  /* 0x00041800010c7983 */ /* 0x000f280000300a00 */
[----:B------:R-:W4:Y:S04]  /*11dd0*/  LDL.LU.64 R14, [R1+0x410] ;  /* 0x00041000010e7983 */ /* 0x000f280000300a00 */
[----:B------:R-:W4:Y:S04]  /*11de0*/  LDL.LU.64 R28, [R1+0x408] ;  /* 0x00040800011c7983 */ /* 0x000f280000300a00 */
[----:B------:R-:W4:Y:S04]  /*11df0*/  LDL.LU.64 R30, [R1+0x400] ;  /* 0x00040000011e7983 */ /* 0x000f280000300a00 */
[----:B------:R-:W1:Y:S01]  /*11e00*/  S2R R252, SR_TID.X ;  /* 0x0000000000fc7919 */ /* 0x000e620000002100 */
[----:B------:R-:W-:-:S04]  /*11e10*/  IMAD.WIDE R234, R3, 0x4, R234 ;  /* 0x0000000403ea7825 */ /* 0x000fc800078e02ea */
[C---:B------:R-:W-:Y:S01]  /*11e20*/  IMAD.WIDE R6, R3.reuse, 0x4, R236 ;  /* 0x0000000403067825 */ /* 0x040fe200078e02ec */
[----:B------:R1:W-:Y:S03]  /*11e30*/  STL.64 [R1+0x750], R234 ;  /* 0x000750ea01007387 */ /* 0x0003e60000100a00 */
[C---:B------:R-:W-:Y:S01]  /*11e40*/  IMAD.WIDE R242, R3.reuse, 0x4, R242 ;  /* 0x0000000403f27825 */ /* 0x040fe200078e02f2 */
[----:B------:R1:W-:Y:S03]  /*11e50*/  STL.64 [R1+0x758], R6 ;  /* 0x0007580601007387 */ /* 0x0003e60000100a00 */
[----:B------:R-:W-:Y:S01]  /*11e60*/  IMAD.WIDE R210, R3, 0x4, R244 ;  /* 0x0000000403d27825 */ /* 0x000fe200078e02f4 */
[----:B------:R-:W-:-:S03]  /*11e70*/  IADD3 R2, R2, -0xf8, RZ ;  /* 0xffffff0802027810 */ /* 0x000fc60007ffe0ff */
[C---:B------:R-:W-:Y:S01]  /*11e80*/  IMAD.WIDE R246, R3.reuse, 0x4, R246 ;  /* 0x0000000403f67825 */ /* 0x040fe200078e02f6 */
[----:B------:R1:W-:Y:S03]  /*11e90*/  STL.64 [R1+0x770], R242 ;  /* 0x000770f201007387 */ /* 0x0003e60000100a00 */
[C---:B------:R-:W-:Y:S01]  /*11ea0*/  IMAD.WIDE R42, R3.reuse, 0x4, R248 ;  /* 0x00000004032a7825 */ /* 0x040fe200078e02f8 */
[----:B------:R1:W-:Y:S03]  /*11eb0*/  STL.64 [R1+0x780], R210 ;  /* 0x000780d201007387 */ /* 0x0003e60000100a00 */
[C---:B------:R-:W-:Y:S01]  /*11ec0*/  IMAD.WIDE R24, R3.reuse, 0x4, R250 ;  /* 0x0000000403187825 */ /* 0x040fe200078e02fa */
[----:B------:R2:W-:Y:S03]  /*11ed0*/  STL.64 [R1+0x788], R246 ;  /* 0x000788f601007387 */ /* 0x0005e60000100a00 */
[----:B------:R-:W-:Y:S01]  /*11ee0*/  IMAD.WIDE R4, R3, 0x4, R4 ;  /* 0x0000000403047825 */ /* 0x000fe200078e0204 */
[----:B------:R-:W-:Y:S01]  /*11ef0*/  SEL R0, R0, RZ, P1 ;  /* 0x000000ff00007207 */ /* 0x000fe20000800000 */
[----:B------:R2:W-:Y:S01]  /*11f00*/  STL.64 [R1+0x790], R42 ;  /* 0x0007902a01007387 */ /* 0x0005e20000100a00 */
[----:B------:R-:W-:Y:S01]  /*11f10*/  ISETP.GE.U32.AND P1, PT, R2, 0x7ffffe89, PT ;  /* 0x7ffffe890200780c */ /* 0x000fe20003f26070 */
[----:B------:R-:W-:-:S02]  /*11f20*/  IMAD.MOV.U32 R2, RZ, RZ, c[0x0][0x180] ;  /* 0x00006000ff027624 */ /* 0x000fc400078e00ff */
[----:B------:R2:W-:Y:S01]  /*11f30*/  STL.64 [R1+0x7a0], R24 ;  /* 0x0007a01801007387 */ /* 0x0005e20000100a00 */
[----:B-1----:R-:W-:-:S03]  /*11f40*/  LOP3.LUT R252, R252, 0x7f, RZ, 0xc0, !PT ;  /* 0x0000007ffcfc7812 */ /* 0x002fc600078ec0ff */
[----:B------:R1:W-:Y:S01]  /*11f50*/  STL.64 [R1+0x798], R4 ;  /* 0x0007980401007387 */ /* 0x0003e20000100a00 */
[----:B------:R-:W-:Y:S01]  /*11f60*/  IADD3 R2, R2, -0xfc, RZ ;  /* 0xffffff0402027810 */ /* 0x000fe20007ffe0ff */
[----:B------:R-:W-:Y:S01]  /*11f70*/  IMAD.SHL.U32 R252, R252, 0x4, RZ ;  /* 0x00000004fcfc7824 */ /* 0x000fe200078e00ff */
[----:B------:R-:W-:Y:S01]  /*11f80*/  ISETP.NE.U32.AND P2, PT, R0, RZ, PT ;  /* 0x000000ff0000720c */ /* 0x000fe20003f45070 */
[----:B------:R-:W-:Y:S01]  /*11f90*/  IMAD.WIDE R32, R3, 0x4, R32 ;  /* 0x0000000403207825 */ /* 0x000fe200078e0220 */
[----:B------:R-:W-:-:S03]  /*11fa0*/  ISETP.GE.U32.AND P5, PT, R2, 0x7ffffe85, PT ;  /* 0x7ffffe850200780c */ /* 0x000fc60003fa6070 */
[----:B------:R-:W-:-:S04]  /*11fb0*/  IMAD.WIDE R34, R3, 0x4, R34 ;  /* 0x0000000403227825 */ /* 0x000fc800078e0222 */
        /* <DEDUP_REMOVED lines=27> */
[----:B------:R-:W-:Y:S01]  /*12170*/  IMAD.MOV.U32 R0, RZ, RZ, c[0x0][0x180] ;  /* 0x00006000ff007624 */ /* 0x000fe200078e00ff */
[----:B------:R-:W-:-:S04]  /*12180*/  CS2R R100, SRZ ;  /* 0x0000000000647805 */ /* 0x000fc8000001ff00 */
[----:B------:R-:W-:Y:S01]  /*12190*/  IADD3 R0, R0, -0x100, RZ ;  /* 0xffffff0000007810 */ /* 0x000fe20007ffe0ff */
[----:B------:R-:W-:Y:S01]  /*121a0*/  CS2R R102, SRZ ;  /* 0x0000000000667805 */ /* 0x000fe2000001ff00 */
        /* <DEDUP_REMOVED lines=39> */
[----:B------:R-:W-:-:S02]  /*12420*/  IMAD.MOV.U32 R54, RZ, RZ, RZ ;  /* 0x000000ffff367224 */ /* 0x000fc400078e00ff */
[----:B--2---:R-:W-:Y:S01]  /*12430*/  IMAD.WIDE R2, R198, 0x4, R22 ;  /* 0x00000004c6027825 */ /* 0x004fe200078e0216 */
[----:B------:R-:W-:-:S03]  /*12440*/  LOP3.LUT R23, R252, 0x60, RZ, 0x3c, !PT ;  /* 0x00000060fc177812 */ /* 0x000fc600078e3cff */
[----:B------:R-:W-:Y:S02]  /*12450*/  IMAD.MOV.U32 R22, RZ, RZ, 0x7f ;  /* 0x0000007fff167424 */ /* 0x000fe400078e00ff */
[----:B------:R1:W-:Y:S01]  /*12460*/  LDGSTS.E [R23+0x1ce00], [R2.64], !P4 ;  /* 0x1ce0000002177fae */ /* 0x0003e2000e121848 */
[----:B---3--:R-:W-:Y:S02]  /*12470*/  IMAD.WIDE R8, R198, 0x4, R8 ;  /* 0x00000004c6087825 */ /* 0x008fe400078e0208 */
[----:B------:R-:W-:Y:S02]  /*12480*/  IADD3 R200, R22, c[0x0][0x180], RZ ;  /* 0x0000600016c87a10 */ /* 0x000fe40007ffe0ff */
[----:B------:R-:W-:Y:S01]  /*12490*/  ISETP.GE.U32.AND P4, PT, R0, 0x7ffffe81, PT ;  /* 0x7ffffe810000780c */ /* 0x000fe20003f86070 */
[----:B------:R1:W-:Y:S01]  /*124a0*/  LDGSTS.E [R23+0x1d600], [R8.64], !P3 ;  /* 0x1d60000008177fae */ /* 0x0003e2000d921848 */
[----:B------:R-:W-:Y:S01]  /*124b0*/  ISETP.GE.AND P3, PT, R200, 0x80, PT ;  /* 0x00000080c800780c */ /* 0x000fe20003f66270 */
[----:B----4-:R-:W-:-:S04]  /*124c0*/  IMAD.WIDE R10, R198, 0x4, R10 ;  /* 0x00000004c60a7825 */ /* 0x010fc800078e020a */
[----:B------:R-:W-:-:S04]  /*124d0*/  IMAD.WIDE R12, R198, 0x4, R12 ;  /* 0x00000004c60c7825 */ /* 0x000fc800078e020c */
[----:B------:R-:W-:-:S04]  /*124e0*/  IMAD.WIDE R14, R198, 0x4, R14 ;  /* 0x00000004c60e7825 */ /* 0x000fc800078e020e */
[----:B------:R-:W-:-:S04]  /*124f0*/  IMAD.WIDE R28, R198, 0x4, R28 ;  /* 0x00000004c61c7825 */ /* 0x000fc800078e021c */
[----:B------:R-:W-:-:S04]  /*12500*/  IMAD.WIDE R30, R198, 0x4, R30 ;  /* 0x00000004c61e7825 */ /* 0x000fc800078e021e */
[----:B-1----:R-:W2:Y:S01]  /*12510*/  LDL.64 R228, [R1+0x3c8] ;  /* 0x0003c80001e47983 */ /* 0x002ea20000100a00 */
[----:B------:R-:W-:Y:S02]  /*12520*/  IMAD.MOV.U32 R214, RZ, RZ, R124 ;  /* 0x000000ffffd67224 */ /* 0x000fe400078e007c */
[----:B------:R-:W-:Y:S01]  /*12530*/  IMAD.MOV.U32 R215, RZ, RZ, R125 ;  /* 0x000000ffffd77224 */ /* 0x000fe200078e007d */
[----:B------:R-:W3:Y:S04]  /*12540*/  LDL.64 R240, [R1+0x338] ;  /* 0x0003380001f07983 */ /* 0x000ee80000100a00 */
[----:B------:R-:W4:Y:S04]  /*12550*/  LDL.64 R238, [R1+0x390] ;  /* 0x0003900001ee7983 */ /* 0x000f280000100a00 */
[----:B------:R-:W3:Y:S04]  /*12560*/  LDL.64 R180, [R1+0x470] ;  /* 0x0004700001b47983 */ /* 0x000ee80000100a00 */
[----:B------:R-:W4:Y:S04]  /*12570*/  LDL.64 R206, [R1+0x3d0] ;  /* 0x0003d00001ce7983 */ /* 0x000f280000100a00 */
        /* <DEDUP_REMOVED lines=13> */
[----:B------:R1:W-:Y:S04]  /*12650*/  LDGSTS.E [R23+0x1de00], [R10.64], !P0 ;  /* 0x1de000000a177fae */ /* 0x0003e8000c121848 */
[----:B------:R1:W-:Y:S04]  /*12660*/  LDGSTS.E [R23+0x1e600], [R12.64], !P6 ;  /* 0x1e6000000c177fae */ /* 0x0003e8000f121848 */
[----:B------:R1:W-:Y:S04]  /*12670*/  LDGSTS.E [R23+0x1ee00], [R14.64], !P1 ;  /* 0x1ee000000e177fae */ /* 0x0003e8000c921848 */
[----:B------:R1:W-:Y:S04]  /*12680*/  LDGSTS.E [R23+0x1f600], [R28.64], !P5 ;  /* 0x1f6000001c177fae */ /* 0x0003e8000e921848 */
[----:B------:R1:W-:Y:S04]  /*12690*/  LDGSTS.E [R23+0x1fe00], [R30.64], !P4 ;  /* 0x1fe000001e177fae */ /* 0x0003e8000e121848 */
[----:B------:R-:W0:Y:S01]  /*126a0*/  LDGDEPBAR ;  /* 0x00000000000079af */ /* 0x000e220000000000 */
[----:B--2---:R-:W-:-:S02]  /*126b0*/  IMAD.MOV.U32 R230, RZ, RZ, R228 ;  /* 0x000000ffffe67224 */ /* 0x004fc400078e00e4 */
[----:B------:R-:W-:Y:S02]  /*126c0*/  IMAD.MOV.U32 R231, RZ, RZ, R229 ;  /* 0x000000ffffe77224 */ /* 0x000fe400078e00e5 */
[----:B------:R-:W2:Y:S04]  /*126d0*/  LDL.64 R228, [R1+0x620] ;  /* 0x0006200001e47983 */ /* 0x000ea80000100a00 */
[----:B------:R1:W-:Y:S04]  /*126e0*/  STL.64 [R1+0x9d8], R52 ;  /* 0x0009d83401007387 */ /* 0x0003e80000100a00 */
[----:B---3--:R3:W-:Y:S04]  /*126f0*/  LDGSTS.E [R252+0x30000], [R240.64], P2 ;  /* 0x30000000f0fc7fae */ /* 0x0087e80009121848 */
[----:B----4-:R4:W-:Y:S04]  /*12700*/  LDGSTS.E [R252+0x31000], [R238.64], P2 ;  /* 0x31000000eefc7fae */ /* 0x0109e80009121848 */
[----:B-1----:R-:W2:Y:S04]  /*12710*/  LDL.64 R52, [R1+0x540] ;  /* 0x0005400001347983 */ /* 0x002ea80000100a00 */
[----:B------:R1:W-:Y:S04]  /*12720*/  STL.64 [R1+0x9d0], R8 ;  /* 0x0009d00801007387 */ /* 0x0003e80000100a00 */
[----:B-1----:R-:W2:Y:S04]  /*12730*/  LDL.64 R8, [R1+0x500] ;  /* 0x0005000001087983 */ /* 0x002ea80000100a00 */
[----:B------:R1:W-:Y:S04]  /*12740*/  STL.64 [R1+0x9c8], R2 ;  /* 0x0009c80201007387 */ /* 0x0003e80000100a00 */
[----:B------:R-:W2:Y:S04]  /*12750*/  LDL.64 R244, [R1+0x670] ;  /* 0x0006700001f47983 */ /* 0x000ea80000100a00 */
[----:B----4-:R-:W4:Y:S04]  /*12760*/  LDL.64 R238, [R1+0x6c8] ;  /* 0x0006c80001ee7983 */ /* 0x010f280000100a00 */
[----:B---3--:R-:W3:Y:S04]  /*12770*/  LDL.64 R240, [R1+0x760] ;  /* 0x0007600001f07983 */ /* 0x008ee80000100a00 */
[----:B------:R1:W-:Y:S04]  /*12780*/  LDGSTS.E [R252+0x32000], [R236.64], P2 ;  /* 0x32000000ecfc7fae */ /* 0x0003e80009121848 */
[----:B------:R2:W-:Y:S04]  /*12790*/  LDGSTS.E [R252+0x33000], [R44.64], P2 ;  /* 0x330000002cfc7fae */ /* 0x0005e80009121848 */
[----:B------:R2:W-:Y:S04]  /*127a0*/  LDGSTS.E [R252+0x34000], [R60.64], P2 ;  /* 0x340000003cfc7fae */ /* 0x0005e80009121848 */
[----:B-1----:R-:W3:Y:S04]  /*127b0*/  LDL.64 R236, [R1+0x708] ;  /* 0x0007080001ec7983 */ /* 0x002ee80000100a00 */
[----:B------:R1:W-:Y:S01]  /*127c0*/  LDGSTS.E [R252+0x35000], [R232.64], P2 ;  /* 0x35000000e8fc7fae */ /* 0x0003e20009121848 */
[----:B------:R-:W-:-:S02]  /*127d0*/  LOP3.LUT R0, R252, 0x10, RZ, 0x3c, !PT ;  /* 0x00000010fc007812 */ /* 0x000fc400078e3cff */
[C---:B------:R-:W-:Y:S01]  /*127e0*/  LOP3.LUT R22, R252.reuse, 0x20, RZ, 0x3c, !PT ;  /* 0x00000020fc167812 */ /* 0x040fe200078e3cff */
[----:B------:R-:W3:Y:S04]  /*127f0*/  LDL.64 R2, [R1+0x5f0] ;  /* 0x0005f00001027983 */ /* 0x000ee80000100a00 */
[----:B-1----:R-:W3:Y:S04]  /*12800*/  LDL.64 R232, [R1+0x340] ;  /* 0x0003400001e87983 */ /* 0x002ee80000100a00 */
[----:B--2---:R1:W-:Y:S04]  /*12810*/  LDGSTS.E [R252+0x36000], [R8.64], P2 ;  /* 0x3600000008fc7fae */ /* 0x0043e80009121848 */
[----:B------:R2:W-:Y:S04]  /*12820*/  LDGSTS.E [R252+0x37000], [R52.64], P2 ;  /* 0x3700000034fc7fae */ /* 0x0005e80009121848 */
[----:B------:R1:W-:Y:S04]  /*12830*/  LDGSTS.E [R252+0x38000], [R250.64], P2 ;  /* 0x38000000fafc7fae */ /* 0x0003e80009121848 */
[----:B------:R4:W-:Y:S04]  /*12840*/  LDGSTS.E [R252+0x39000], [R248.64], P2 ;  /* 0x39000000f8fc7fae */ /* 0x0009e80009121848 */
[----:B--2---:R-:W2:Y:S04]  /*12850*/  LDL.64 R52, [R1+0x398] ;  /* 0x0003980001347983 */ /* 0x004ea80000100a00 */
[----:B-1----:R-:W2:Y:S04]  /*12860*/  LDL.64 R250, [R1+0x3e0] ;  /* 0x0003e00001fa7983 */ /* 0x002ea80000100a00 */
[----:B------:R1:W-:Y:S04]  /*12870*/  LDGSTS.E [R252+0x3a000], [R228.64], P2 ;  /* 0x3a000000e4fc7fae */ /* 0x0003e80009121848 */
[----:B------:R3:W-:Y:S04]  /*12880*/  LDGSTS.E [R252+0x3b000], [R244.64], P2 ;  /* 0x3b000000f4fc7fae */ /* 0x0007e80009121848 */
[----:B----4-:R-:W4:Y:S04]  /*12890*/  LDL.64 R248, [R1+0x508] ;  /* 0x0005080001f87983 */ /* 0x010f280000100a00 */
[----:B-1----:R-:W4:Y:S04]  /*128a0*/  LDL.64 R228, [R1+0x4c0] ;  /* 0x0004c00001e47983 */ /* 0x002f280000100a00 */
[----:B------:R1:W-:Y:S04]  /*128b0*/  LDGSTS.E [R252+0x3c000], [R188.64], P2 ;  /* 0x3c000000bcfc7fae */ /* 0x0003e80009121848 */
[----:B------:R1:W-:Y:S04]  /*128c0*/  LDGSTS.E [R252+0x3d000], [R238.64], P2 ;  /* 0x3d000000eefc7fae */ /* 0x0003e80009121848 */
[----:B---3--:R3:W-:Y:S04]  /*128d0*/  LDGSTS.E [R252+0x3e000], [R236.64], P2 ;  /* 0x3e000000ecfc7fae */ /* 0x0087e80009121848 */
[----:B------:R3:W-:Y:S04]  /*128e0*/  LDGSTS.E [R252+0x3f000], [R240.64], P2 ;  /* 0x3f000000f0fc7fae */ /* 0x0007e80009121848 */
[----:B-1----:R-:W4:Y:S04]  /*128f0*/  LDL.64 R238, [R1+0x548] ;  /* 0x0005480001ee7983 */ /* 0x002f280000100a00 */
[----:B---3--:R-:W4:Y:S04]  /*12900*/  LDL.64 R236, [R1+0x580] ;  /* 0x0005800001ec7983 */ /* 0x008f280000100a00 */
[----:B------:R-:W4:Y:S04]  /*12910*/  LDL.64 R244, [R1+0x5d8] ;  /* 0x0005d80001f47983 */ /* 0x000f280000100a00 */
[----:B------:R1:W-:Y:S04]  /*12920*/  LDGSTS.E [R0+0x30200], [R232.64], P2 ;  /* 0x30200000e8007fae */ /* 0x0003e80009121848 */
[----:B------:R-:W4:Y:S04]  /*12930*/  LDL.64 R240, [R1+0x628] ;  /* 0x0006280001f07983 */ /* 0x000f280000100a00 */
[----:B------:R-:W4:Y:S04]  /*12940*/  LDL.64 R8, [R1+0x6d0] ;  /* 0x0006d00001087983 */ /* 0x000f280000100a00 */
[----:B-1----:R-:W4:Y:S04]  /*12950*/  LDL.64 R232, [R1+0x678] ;  /* 0x0006780001e87983 */ /* 0x002f280000100a00 */
[----:B--2---:R1:W-:Y:S04]  /*12960*/  LDGSTS.E [R0+0x31200], [R52.64], P2 ;  /* 0x3120000034007fae */ /* 0x0043e80009121848 */
[----:B------:R2:W-:Y:S04]  /*12970*/  LDGSTS.E [R0+0x32200], [R250.64], P2 ;  /* 0x32200000fa007fae */ /* 0x0005e80009121848 */
[----:B------:R2:W-:Y:S04]  /*12980*/  LDGSTS.E [R0+0x33200], [R46.64], P2 ;  /* 0x332000002e007fae */ /* 0x0005e80009121848 */
[----:B------:R2:W-:Y:S04]  /*12990*/  LDGSTS.E [R0+0x34200], [R62.64], P2 ;  /* 0x342000003e007fae */ /* 0x0005e80009121848 */
[----:B-1----:R-:W3:Y:S04]  /*129a0*/  LDL.64 R52, [R1+0x718] ;  /* 0x0007180001347983 */ /* 0x002ee80000100a00 */
[----:B----4-:R1:W-:Y:S04]  /*129b0*/  LDGSTS.E [R0+0x35200], [R228.64], P2 ;  /* 0x35200000e4007fae */ /* 0x0103e80009121848 */
[----:B--2---:R-:W2:Y:S04]  /*129c0*/  LDL.64 R250, [R1+0x768] ;  /* 0x0007680001fa7983 */ /* 0x004ea80000100a00 */
[----:B------:R4:W-:Y:S04]  /*129d0*/  LDGSTS.E [R0+0x36200], [R248.64], P2 ;  /* 0x36200000f8007fae */ /* 0x0009e80009121848 */
[----:B-1----:R-:W2:Y:S04]  /*129e0*/  LDL.64 R228, [R1+0x350] ;  /* 0x0003500001e47983 */ /* 0x002ea80000100a00 */
[----:B----4-:R-:W4:Y:S04]  /*129f0*/  LDL.64 R248, [R1+0x3a0] ;  /* 0x0003a00001f87983 */ /* 0x010f280000100a00 */
[----:B------:R1:W-:Y:S04]  /*12a00*/  LDGSTS.E [R0+0x37200], [R238.64], P2 ;  /* 0x37200000ee007fae */ /* 0x0003e80009121848 */
[----:B------:R1:W-:Y:S04]  /*12a10*/  LDGSTS.E [R0+0x38200], [R236.64], P2 ;  /* 0x38200000ec007fae */ /* 0x0003e80009121848 */
[----:B------:R1:W-:Y:S04]  /*12a20*/  LDGSTS.E [R0+0x39200], [R244.64], P2 ;  /* 0x39200000f4007fae */ /* 0x0003e80009121848 */
[----:B-1----:R-:W4:Y:S04]  /*12a30*/  LDL.64 R238, [R1+0x490] ;  /* 0x0004900001ee7983 */ /* 0x002f280000100a00 */
[----:B------:R-:W4:Y:S04]  /*12a40*/  LDL.64 R236, [R1+0x4c8] ;  /* 0x0004c80001ec7983 */ /* 0x000f280000100a00 */
[----:B------:R1:W-:Y:S04]  /*12a50*/  LDGSTS.E [R0+0x3a200], [R240.64], P2 ;  /* 0x3a200000f0007fae */ /* 0x0003e80009121848 */
[----:B------:R1:W-:Y:S04]  /*12a60*/  LDGSTS.E [R0+0x3b200], [R232.64], P2 ;  /* 0x3b200000e8007fae */ /* 0x0003e80009121848 */
[----:B------:R-:W4:Y:S04]  /*12a70*/  LDL.64 R244, [R1+0x588] ;  /* 0x0005880001f47983 */ /* 0x000f280000100a00 */
[----:B------:R2:W-:Y:S04]  /*12a80*/  LDGSTS.E [R0+0x3c200], [R190.64], P2 ;  /* 0x3c200000be007fae */ /* 0x0005e80009121848 */
[----:B-1----:R-:W4:Y:S04]  /*12a90*/  LDL.64 R232, [R1+0x5e0] ;  /* 0x0005e00001e87983 */ /* 0x002f280000100a00 */
[----:B------:R1:W-:Y:S04]  /*12aa0*/  LDGSTS.E [R0+0x3d200], [R8.64], P2 ;  /* 0x3d20000008007fae */ /* 0x0003e80009121848 */
[----:B------:R-:W4:Y:S04]  /*12ab0*/  LDL.64 R240, [R1+0x630] ;  /* 0x0006300001f07983 */ /* 0x000f280000100a00 */
[----:B-1----:R-:W4:Y:S04]  /*12ac0*/  LDL.64 R8, [R1+0x5a0] ;  /* 0x0005a00001087983 */ /* 0x002f280000100a00 */
[----:B---3--:R1:W-:Y:S04]  /*12ad0*/  LDGSTS.E [R0+0x3e200], [R52.64], P2 ;  /* 0x3e20000034007fae */ /* 0x0083e80009121848 */
[----:B--2---:R2:W-:Y:S04]  /*12ae0*/  LDGSTS.E [R0+0x3f200], [R250.64], P2 ;  /* 0x3f200000fa007fae */ /* 0x0045e80009121848 */
[----:B-1----:R-:W3:Y:S04]  /*12af0*/  LDL.64 R52, [R1+0x558] ;  /* 0x0005580001347983 */ /* 0x002ee80000100a00 */
[----:B------:R1:W-:Y:S01]  /*12b00*/  LDGSTS.E [R22+0x30400], [R228.64], P2 ;  /* 0x30400000e4167fae */ /* 0x0003e20009121848 */
[----:B--2---:R-:W-:-:S03]  /*12b10*/  LOP3.LUT R0, R252, 0x30, RZ, 0x3c, !PT ;  /* 0x00000030fc007812 */ /* 0x004fc600078e3cff */
[----:B------:R-:W2:Y:S04]  /*12b20*/  LDL.64 R250, [R1+0x640] ;  /* 0x0006400001fa7983 */ /* 0x000ea80000100a00 */
[----:B----4-:R4:W-:Y:S04]  /*12b30*/  LDGSTS.E [R22+0x31400], [R248.64], P2 ;  /* 0x31400000f8167fae */ /* 0x0109e80009121848 */
[----:B-1----:R-:W2:Y:S04]  /*12b40*/  LDL.64 R228, [R1+0x6d8] ;  /* 0x0006d80001e47983 */ /* 0x002ea80000100a00 */
[----:B------:R1:W-:Y:S04]  /*12b50*/  LDGSTS.E [R22+0x32400], [R32.64], P2 ;  /* 0x3240000020167fae */ /* 0x0003e80009121848 */
[----:B------:R1:W-:Y:S04]  /*12b60*/  LDGSTS.E [R22+0x33400], [R48.64], P2 ;  /* 0x3340000030167fae */ /* 0x0003e80009121848 */
[----:B------:R1:W-:Y:S04]  /*12b70*/  LDGSTS.E [R22+0x34400], [R238.64], P2 ;  /* 0x34400000ee167fae */ /* 0x0003e80009121848 */
[----:B------:R1:W-:Y:S04]  /*12b80*/  LDGSTS.E [R22+0x35400], [R236.64], P2 ;  /* 0x35400000ec167fae */ /* 0x0003e80009121848 */
[----:B------:R2:W-:Y:S04]  /*12b90*/  LDGSTS.E [R22+0x36400], [R96.64], P2 ;  /* 0x3640000060167fae */ /* 0x0005e80009121848 */
[----:B-1----:R-:W3:Y:S04]  /*12ba0*/  LDL.64 R238, [R1+0x358] ;  /* 0x0003580001ee7983 */ /* 0x002ee80000100a00 */
[----:B------:R1:W-:Y:S04]  /*12bb0*/  LDGSTS.E [R22+0x37400], [R112.64], P2 ;  /* 0x3740000070167fae */ /* 0x0003e80009121848 */
[----:B------:R-:W3:Y:S04]  /*12bc0*/  LDL.64 R236, [R1+0x3b0] ;  /* 0x0003b00001ec7983 */ /* 0x000ee80000100a00 */
[----:B------:R1:W-:Y:S04]  /*12bd0*/  LDGSTS.E [R22+0x38400], [R244.64], P2 ;  /* 0x38400000f4167fae */ /* 0x0003e80009121848 */
[----:B------:R1:W-:Y:S04]  /*12be0*/  LDGSTS.E [R22+0x39400], [R232.64], P2 ;  /* 0x39400000e8167fae */ /* 0x0003e80009121848 */
[----:B------:R4:W-:Y:S04]  /*12bf0*/  LDGSTS.E [R22+0x3a400], [R240.64], P2 ;  /* 0x3a400000f0167fae */ /* 0x0009e80009121848 */
[----:B------:R2:W-:Y:S04]  /*12c00*/  LDGSTS.E [R22+0x3b400], [R176.64], P2 ;  /* 0x3b400000b0167fae */ /* 0x0005e80009121848 */
[----:B-1----:R-:W3:Y:S04]  /*12c10*/  LDL.64 R232, [R1+0x498] ;  /* 0x0004980001e87983 */ /* 0x002ee80000100a00 */
[----:B----4-:R-:W4:Y:S04]  /*12c20*/  LDL.64 R248, [R1+0x4d0] ;  /* 0x0004d00001f87983 */ /* 0x010f280000100a00 */
[----:B------:R1:W-:Y:S04]  /*12c30*/  LDGSTS.E [R22+0x3c400], [R192.64], P2 ;  /* 0x3c400000c0167fae */ /* 0x0003e80009121848 */
[----:B------:R-:W4:Y:S04]  /*12c40*/  LDL.64 R244, [R1+0x598] ;  /* 0x0005980001f47983 */ /* 0x000f280000100a00 */
[----:B------:R-:W4:Y:S04]  /*12c50*/  LDL.64 R240, [R1+0x728] ;  /* 0x0007280001f07983 */ /* 0x000f280000100a00 */
[----:B--2---:R2:W-:Y:S04]  /*12c60*/  LDGSTS.E [R22+0x3d400], [R228.64], P2 ;  /* 0x3d400000e4167fae */ /* 0x0045e80009121848 */
[----:B------:R1:W-:Y:S04]  /*12c70*/  LDGSTS.E [R22+0x3e400], [R222.64], P2 ;  /* 0x3e400000de167fae */ /* 0x0003e80009121848 */
[----:B------:R1:W-:Y:S01]  /*12c80*/  LDGSTS.E [R22+0x3f400], [R242.64], P2 ;  /* 0x3f400000f2167fae */ /* 0x0003e20009121848 */
[----:B--2---:R-:W-:-:S02]  /*12c90*/  IMAD.MOV.U32 R228, RZ, RZ, R226 ;  /* 0x000000ffffe47224 */ /* 0x004fc400078e00e2 */
[----:B------:R-:W-:Y:S02]  /*12ca0*/  IMAD.MOV.U32 R229, RZ, RZ, R227 ;  /* 0x000000ffffe57224 */ /* 0x000fe400078e00e3 */
[----:B------:R-:W-:Y:S01]  /*12cb0*/  IMAD.MOV.U32 R226, RZ, RZ, R224 ;  /* 0x000000ffffe27224 */ /* 0x000fe200078e00e0 */
[----:B-1----:R-:W2:Y:S01]  /*12cc0*/  LDL.64 R222, [R1+0x638] ;  /* 0x0006380001de7983 */ /* 0x002ea20000100a00 */
[----:B------:R-:W-:-:S03]  /*12cd0*/  IMAD.MOV.U32 R227, RZ, RZ, R225 ;  /* 0x000000ffffe37224 */ /* 0x000fc600078e00e1 */
[----:B------:R-:W2:Y:S04]  /*12ce0*/  LDL.64 R224, [R1+0x5e8] ;  /* 0x0005e80001e07983 */ /* 0x000ea80000100a00 */
[----:B------:R-:W2:Y:S04]  /*12cf0*/  LDL.64 R242, [R1+0x6e0] ;  /* 0x0006e00001f27983 */ /* 0x000ea80000100a00 */
[----:B---3--:R1:W-:Y:S04]  /*12d00*/  LDGSTS.E [R0+0x30600], [R238.64], P2 ;  /* 0x30600000ee007fae */ /* 0x0083e80009121848 */
[----:B------:R3:W-:Y:S04]  /*12d10*/  LDGSTS.E [R0+0x31600], [R236.64], P2 ;  /* 0x31600000ec007fae */ /* 0x0007e80009121848 */
[----:B------:R2:W-:Y:S04]  /*12d20*/  LDGSTS.E [R0+0x32600], [R34.64], P2 ;  /* 0x3260000022007fae */ /* 0x0005e80009121848 */
[----:B------:R2:W-:Y:S04]  /*12d30*/  LDGSTS.E [R0+0x33600], [R50.64], P2 ;  /* 0x3360000032007fae */ /* 0x0005e80009121848 */
[----:B-1----:R-:W2:Y:S04]  /*12d40*/  LDL.64 R238, [R1+0x360] ;  /* 0x0003600001ee7983 */ /* 0x002ea80000100a00 */
[----:B---3--:R-:W3:Y:S04]  /*12d50*/  LDL.64 R236, [R1+0x3b8] ;  /* 0x0003b80001ec7983 */ /* 0x008ee80000100a00 */
[----:B------:R1:W-:Y:S04]  /*12d60*/  LDGSTS.E [R0+0x34600], [R232.64], P2 ;  /* 0x34600000e8007fae */ /* 0x0003e80009121848 */
[----:B----4-:R4:W-:Y:S04]  /*12d70*/  LDGSTS.E [R0+0x35600], [R248.64], P2 ;  /* 0x35600000f8007fae */ /* 0x0109e80009121848 */
[----:B------:R1:W-:Y:S04]  /*12d80*/  LDGSTS.E [R0+0x36600], [R98.64], P2 ;  /* 0x3660000062007fae */ /* 0x0003e80009121848 */
[----:B------:R2:W-:Y:S04]  /*12d90*/  LDGSTS.E [R0+0x37600], [R114.64], P2 ;  /* 0x3760000072007fae */ /* 0x0005e80009121848 */
[----:B------:R4:W-:Y:S04]  /*12da0*/  LDGSTS.E [R0+0x38600], [R244.64], P2 ;  /* 0x38600000f4007fae */ /* 0x0009e80009121848 */
[----:B-1----:R-:W3:Y:S01]  /*12db0*/  LDL.64 R232, [R1+0x450] ;  /* 0x0004500001e87983 */ /* 0x002ee20000100a00 */
[----:B------:R-:W-:-:S03]  /*12dc0*/  LOP3.LUT R22, R252, 0x40, RZ, 0x3c, !PT ;  /* 0x00000040fc167812 */ /* 0x000fc600078e3cff */
[----:B----4-:R-:W4:Y:S04]  /*12dd0*/  LDL.64 R248, [R1+0x680] ;  /* 0x0006800001f87983 */ /* 0x010f280000100a00 */
[----:B------:R-:W4:Y:S04]  /*12de0*/  LDL.64 R244, [R1+0x6e8] ;  /* 0x0006e80001f47983 */ /* 0x000f280000100a00 */
[----:B--2---:R1:W-:Y:S04]  /*12df0*/  LDGSTS.E [R0+0x39600], [R224.64], P2 ;  /* 0x39600000e0007fae */ /* 0x0043e80009121848 */
[----:B------:R2:W-:Y:S04]  /*12e00*/  LDGSTS.E [R0+0x3a600], [R222.64], P2 ;  /* 0x3a600000de007fae */ /* 0x0005e80009121848 */
[----:B------:R2:W-:Y:S04]  /*12e10*/  LDGSTS.E [R0+0x3b600], [R178.64], P2 ;  /* 0x3b600000b2007fae */ /* 0x0005e80009121848 */
[----:B------:R2:W-:Y:S04]  /*12e20*/  LDGSTS.E [R0+0x3c600], [R194.64], P2 ;  /* 0x3c600000c2007fae */ /* 0x0005e80009121848 */
[----:B-1----:R-:W4:Y:S01]  /*12e30*/  LDL.64 R224, [R1+0x478] ;  /* 0x0004780001e07983 */ /* 0x002f220000100a00 */
[----:B--2---:R-:W-:-:S02]  /*12e40*/  IMAD.MOV.U32 R222, RZ, RZ, R214 ;  /* 0x000000ffffde7224 */ /* 0x004fc400078e00d6 */
[----:B------:R-:W-:Y:S01]  /*12e50*/  IMAD.MOV.U32 R223, RZ, RZ, R215 ;  /* 0x000000ffffdf7224 */ /* 0x000fe200078e00d7 */
[----:B------:R1:W-:Y:S04]  /*12e60*/  LDGSTS.E [R0+0x3d600], [R242.64], P2 ;  /* 0x3d600000f2007fae */ /* 0x0003e80009121848 */
[----:B------:R2:W-:Y:S04]  /*12e70*/  LDGSTS.E [R0+0x3e600], [R240.64], P2 ;  /* 0x3e600000f0007fae */ /* 0x0005e80009121848 */
[----:B------:R-:W4:Y:S04]  /*12e80*/  LDL.64 R214, [R1+0x4d8] ;  /* 0x0004d80001d67983 */ /* 0x000f280000100a00 */
[----:B------:R1:W-:Y:S04]  /*12e90*/  LDGSTS.E [R0+0x3f600], [R210.64], P2 ;  /* 0x3f600000d2007fae */ /* 0x0003e80009121848 */
[----:B------:R3:W-:Y:S01]  /*12ea0*/  LDGSTS.E [R22+0x30800], [R238.64], P2 ;  /* 0x30800000ee167fae */ /* 0x0007e20009121848 */
[----:B--2---:R-:W-:-:S03]  /*12eb0*/  IMAD.MOV.U32 R240, RZ, RZ, R226 ;  /* 0x000000fffff07224 */ /* 0x004fc600078e00e2 */
[----:B---3--:R2:W-:Y:S04]  /*12ec0*/  LDGSTS.E [R22+0x31800], [R236.64], P2 ;  /* 0x31800000ec167fae */ /* 0x0085e80009121848 */
[----:B-1----:R-:W3:Y:S01]  /*12ed0*/  LDL.64 R210, [R1+0x510] ;  /* 0x0005100001d27983 */ /* 0x002ee20000100a00 */
[----:B------:R-:W-:-:S03]  /*12ee0*/  IMAD.MOV.U32 R241, RZ, RZ, R227 ;  /* 0x000000fffff17224 */ /* 0x000fc600078e00e3 */
[----:B------:R-:W3:Y:S04]  /*12ef0*/  LDL.64 R242, [R1+0x740] ;  /* 0x0007400001f27983 */ /* 0x000ee80000100a00 */
[----:B------:R1:W-:Y:S01]  /*12f00*/  LDGSTS.E [R22+0x32800], [R232.64], P2 ;  /* 0x32800000e8167fae */ /* 0x0003e20009121848 */
[----:B--2---:R-:W-:Y:S02]  /*12f10*/  IMAD.MOV.U32 R236, RZ, RZ, R230 ;  /* 0x000000ffffec7224 */ /* 0x004fe400078e00e6 */
[----:B------:R-:W-:Y:S01]  /*12f20*/  IMAD.MOV.U32 R237, RZ, RZ, R231 ;  /* 0x000000ffffed7224 */ /* 0x000fe200078e00e7 */
[----:B------:R-:W3:Y:S04]  /*12f30*/  LDL.64 R238, [R1+0x370] ;  /* 0x0003700001ee7983 */ /* 0x000ee80000100a00 */
[----:B------:R-:W3:Y:S01]  /*12f40*/  LDL.64 R230, [R1+0x3c0] ;  /* 0x0003c00001e67983 */ /* 0x000ee20000100a00 */
[----:B-1----:R-:W-:-:S03]  /*12f50*/  IMAD.MOV.U32 R232, RZ, RZ, R228 ;  /* 0x000000ffffe87224 */ /* 0x002fc600078e00e4 */
[----:B------:R-:W3:Y:S01]  /*12f60*/  LDL.64 R226, [R1+0x458] ;  /* 0x0004580001e27983 */ /* 0x000ee20000100a00 */
[----:B------:R-:W-:Y:S02]  /*12f70*/  IMAD.MOV.U32 R233, RZ, RZ, R229 ;  /* 0x000000ffffe97224 */ /* 0x000fe400078e00e5 */
[----:B------:R-:W-:Y:S02]  /*12f80*/  IMAD.MOV.U32 R228, RZ, RZ, R222 ;  /* 0x000000ffffe47224 */ /* 0x000fe400078e00de */
[----:B------:R-:W-:Y:S02]  /*12f90*/  IMAD.MOV.U32 R229, RZ, RZ, R223 ;  /* 0x000000ffffe57224 */ /* 0x000fe400078e00df */
[----:B------:R-:W3:Y:S04]  /*12fa0*/  LDL.64 R222, [R1+0x480] ;  /* 0x0004800001de7983 */ /* 0x000ee80000100a00 */
[----:B----4-:R1:W-:Y:S04]  /*12fb0*/  LDGSTS.E [R22+0x33800], [R224.64], P2 ;  /* 0x33800000e0167fae */ /* 0x0103e80009121848 */
[----:B------:R4:W-:Y:S04]  /*12fc0*/  LDGSTS.E [R22+0x34800], [R68.64], P2 ;  /* 0x3480000044167fae */ /* 0x0009e80009121848 */
[----:B------:R4:W-:Y:S01]  /*12fd0*/  LDGSTS.E [R22+0x35800], [R214.64], P2 ;  /* 0x35800000d6167fae */ /* 0x0009e20009121848 */
[----:B-1----:R-:W-:-:S02]  /*12fe0*/  IMAD.MOV.U32 R224, RZ, RZ, R212 ;  /* 0x000000ffffe07224 */ /* 0x002fc400078e00d4 */
[----:B------:R-:W-:Y:S02]  /*12ff0*/  IMAD.MOV.U32 R225, RZ, RZ, R213 ;  /* 0x000000ffffe17224 */ /* 0x000fe400078e00d5 */
[----:B------:R-:W2:Y:S04]  /*13000*/  LDL.64 R212, [R1+0x520] ;  /* 0x0005200001d47983 */ /* 0x000ea80000100a00 */
[----:B----4-:R-:W4:Y:S04]  /*13010*/  LDL.64 R214, [R1+0x4e0] ;  /* 0x0004e00001d67983 */ /* 0x010f280000100a00 */
[----:B---3--:R1:W-:Y:S04]  /*13020*/  LDGSTS.E [R22+0x36800], [R210.64], P2 ;  /* 0x36800000d2167fae */ /* 0x0083e80009121848 */
[----:B------:R3:W-:Y:S04]  /*13030*/  LDGSTS.E [R22+0x37800], [R52.64], P2 ;  /* 0x3780000034167fae */ /* 0x0007e80009121848 */
[----:B------:R3:W-:Y:S01]  /*13040*/  LDGSTS.E [R22+0x38800], [R8.64], P2 ;  /* 0x3880000008167fae */ /* 0x0007e20009121848 */
[----:B-1----:R-:W-:-:S03]  /*13050*/  IMAD.MOV.U32 R210, RZ, RZ, R208 ;  /* 0x000000ffffd27224 */ /* 0x002fc600078e00d0 */
[----:B------:R1:W-:Y:S01]  /*13060*/  LDGSTS.E [R22+0x39800], [R2.64], P2 ;  /* 0x3980000002167fae */ /* 0x0003e20009121848 */
[----:B------:R-:W-:Y:S02]  /*13070*/  IMAD.MOV.U32 R211, RZ, RZ, R209 ;  /* 0x000000ffffd37224 */ /* 0x000fe400078e00d1 */
[----:B------:R-:W-:Y:S01]  /*13080*/  IMAD.MOV.U32 R208, RZ, RZ, R206 ;  /* 0x000000ffffd07224 */ /* 0x000fe200078e00ce */
[----:B------:R1:W-:Y:S01]  /*13090*/  LDGSTS.E [R22+0x3a800], [R250.64], P2 ;  /* 0x3a800000fa167fae */ /* 0x0003e20009121848 */
[----:B------:R-:W-:Y:S02]  /*130a0*/  IMAD.MOV.U32 R209, RZ, RZ, R207 ;  /* 0x000000ffffd17224 */ /* 0x000fe400078e00cf */
[----:B------:R-:W-:Y:S01]  /*130b0*/  IMAD.MOV.U32 R206, RZ, RZ, R180 ;  /* 0x000000ffffce7224 */ /* 0x000fe200078e00b4 */
[----:B------:R1:W-:Y:S01]  /*130c0*/  LDGSTS.E [R22+0x3b800], [R248.64], P2 ;  /* 0x3b800000f8167fae */ /* 0x0003e20009121848 */
[----:B------:R-:W-:-:S03]  /*130d0*/  IMAD.MOV.U32 R207, RZ, RZ, R181 ;  /* 0x000000ffffcf7224 */ /* 0x000fc600078e00b5 */
[----:B------:R-:W2:Y:S04]  /*130e0*/  LDL.64 R180, [R1+0x568] ;  /* 0x0005680001b47983 */ /* 0x000ea80000100a00 */
[----:B---3--:R3:W5:Y:S04]  /*130f0*/  LDL.LU.64 R52, [R1+0x9d8] ;  /* 0x0009d80001347983 */ /* 0x0087680000300a00 */
[----:B------:R3:W5:Y:S04]  /*13100*/  LDL.LU.64 R8, [R1+0x9d0] ;  /* 0x0009d00001087983 */ /* 0x0007680000300a00 */
[----:B-1----:R3:W5:Y:S01]  /*13110*/  LDL.LU.64 R2, [R1+0x9c8] ;  /* 0x0009c80001027983 */ /* 0x0027620000300a00 */
        /* <DEDUP_REMOVED lines=10> */
[----:B------:R-:W-:-:S02]  /*131c0*/  IMAD.MOV.U32 R248, RZ, RZ, R224 ;  /* 0x000000fffff87224 */ /* 0x000fc400078e00e0 */
[----:B------:R-:W-:Y:S02]  /*131d0*/  IMAD.MOV.U32 R249, RZ, RZ, R225 ;  /* 0x000000fffff97224 */ /* 0x000fe400078e00e1 */
[----:B-1----:R-:W-:Y:S02]  /*131e0*/  IMAD.MOV.U32 R238, RZ, RZ, R206 ;  /* 0x000000ffffee7224 */ /* 0x002fe400078e00ce */
[----:B------:R-:W-:Y:S02]  /*131f0*/  IMAD.MOV.U32 R239, RZ, RZ, R207 ;  /* 0x000000ffffef7224 */ /* 0x000fe400078e00cf */
[----:B---3--:R-:W-:Y:S02]  /*13200*/  IMAD.MOV.U32 R222, RZ, RZ, R208 ;  /* 0x000000ffffde7224 */ /* 0x008fe400078e00d0 */
[----:B------:R-:W-:Y:S02]  /*13210*/  IMAD.MOV.U32 R223, RZ, RZ, R209 ;  /* 0x000000ffffdf7224 */ /* 0x000fe400078e00d1 */
[----:B------:R-:W-:-:S02]  /*13220*/  IMAD.MOV.U32 R244, RZ, RZ, R210 ;  /* 0x000000fffff47224 */ /* 0x000fc400078e00d2 */
[----:B------:R-:W-:Y:S02]  /*13230*/  IMAD.MOV.U32 R245, RZ, RZ, R211 ;  /* 0x000000fffff57224 */ /* 0x000fe400078e00d3 */
[----:B------:R-:W-:Y:S02]  /*13240*/  IMAD.MOV.U32 R242, RZ, RZ, R126 ;  /* 0x000000fffff27224 */ /* 0x000fe400078e007e */
[----:B------:R-:W-:Y:S02]  /*13250*/  IMAD.MOV.U32 R243, RZ, RZ, R127 ;  /* 0x000000fffff37224 */ /* 0x000fe400078e007f */
[----:B------:R-:W-:Y:S02]  /*13260*/  IMAD.MOV.U32 R250, RZ, RZ, R124 ;  /* 0x000000fffffa7224 */ /* 0x000fe400078e007c */
[----:B------:R-:W-:Y:S02]  /*13270*/  IMAD.MOV.U32 R251, RZ, RZ, R125 ;  /* 0x000000fffffb7224 */ /* 0x000fe400078e007d */
[----:B------:R-:W-:-:S02]  /*13280*/  IMAD.MOV.U32 R246, RZ, RZ, R86 ;  /* 0x000000fffff67224 */ /* 0x000fc400078e0056 */
[----:B------:R-:W-:Y:S01]  /*13290*/  IMAD.MOV.U32 R247, RZ, RZ, R87 ;  /* 0x000000fffff77224 */ /* 0x000fe200078e0057 */
[----:B------:R-:W-:Y:S01]  /*132a0*/  CS2R R124, SRZ ;  /* 0x00000000007c7805 */ /* 0x000fe2000001ff00 */
[----:B------:R-:W-:Y:S01]  /*132b0*/  IMAD.MOV.U32 R55, RZ, RZ, RZ ;  /* 0x000000ffff377224 */ /* 0x000fe200078e00ff */
[----:B------:R-:W-:Y:S01]  /*132c0*/  CS2R R86, SRZ ;  /* 0x0000000000567805 */ /* 0x000fe2000001ff00 */
[----:B------:R-:W-:Y:S01]  /*132d0*/  CS2R R126, SRZ ;  /* 0x00000000007e7805 */ /* 0x000fe2000001ff00 */
[----:B----4-:R1:W-:Y:S04]  /*132e0*/  LDGSTS.E [R0+0x35a00], [R214.64], P2 ;  /* 0x35a00000d6007fae */ /* 0x0103e80009121848 */
        /* <DEDUP_REMOVED lines=18> */
[----:B-1----:R-:W-:-:S03]  /*13410*/  LOP3.LUT R0, R252, 0x70, RZ, 0x3c, !PT ;  /* 0x00000070fc007812 */ /* 0x002fc600078e3cff */
        /* <DEDUP_REMOVED lines=24> */
[----:B-1----:R-:W-:-:S03]  /*135a0*/  CS2R R40, SRZ ;  /* 0x0000000000287805 */ /* 0x002fc6000001ff00 */
[----:B------:R-:W0:Y:S01]  /*135b0*/  LDGDEPBAR ;  /* 0x00000000000079af */ /* 0x000e220000000000 */
[----:B------:R-:W-:Y:S01]  /*135c0*/  CS2R R42, SRZ ;  /* 0x00000000002a7805 */ /* 0x000fe2000001ff00 */
[----:B------:R-:W-:Y:S01]  /*135d0*/  CS2R R84, SRZ ;  /* 0x0000000000547805 */ /* 0x000fe2000001ff00 */
[----:B----4-:R-:W-:Y:S01]  /*135e0*/  CS2R R36, SRZ ;  /* 0x0000000000247805 */ /* 0x010fe2000001ff00 */
[----:B---3--:R-:W-:Y:S01]  /*135f0*/  CS2R R38, SRZ ;  /* 0x0000000000267805 */ /* 0x008fe2000001ff00 */
        /* <DEDUP_REMOVED lines=9> */
[----:B--2---:R-:W-:Y:S01]  /*13690*/  CS2R R22, SRZ ;  /* 0x0000000000167805 */ /* 0x004fe2000001ff00 */
[----:B------:R-:W-:Y:S01]  /*136a0*/  CS2R R16, SRZ ;  /* 0x0000000000107805 */ /* 0x000fe2000001ff00 */
[----:B------:R-:W-:Y:S01]  /*136b0*/  CS2R R18, SRZ ;  /* 0x0000000000127805 */ /* 0x000fe2000001ff00 */
[----:B------:R-:W-:Y:S01]  /*136c0*/  CS2R R4, SRZ ;  /* 0x0000000000047805 */ /* 0x000fe2000001ff00 */
[----:B------:R-:W-:Y:S01]  /*136d0*/  CS2R R6, SRZ ;  /* 0x0000000000067805 */ /* 0x000fe2000001ff00 */
[----:B------:R-:W-:Y:S05]  /*136e0*/  @!P3 BRA `(.L_x_0) ;  /* 0x000125f00000b947 */ /* 0x000fea0003800000 */
[----:B------:R-:W2:Y:S04]  /*136f0*/  LDL.LU.64 R204, [R1+0x428] ;  /* 0x0004280001cc7983 */ /* 0x000ea80000300a00 */
[----:B------:R-:W3:Y:S04]  /*13700*/  LDL.LU.64 R206, [R1+0x78] ;  /* 0x0000780001ce7983 */ /* 0x000ee80000300a00 */
[----:B------:R-:W4:Y:S04]  /*13710*/  LDL.LU.64 R208, [R1+0x30] ;  /* 0x0000300001d07983 */ /* 0x000f280000300a00 */
[----:B------:R-:W4:Y:S01]  /*13720*/  LDL.LU.64 R210, [R1+0x8] ;  /* 0x0000080001d27983 */ /* 0x000f220000300a00 */
[----:B------:R-:W-:-:S03]  /*13730*/  IMAD.MOV.U32 R22, RZ, RZ, R220 ;  /* 0x000000ffff167224 */ /* 0x000fc600078e00dc */
[----:B------:R-:W4:Y:S01]  /*13740*/  LDL.LU.64 R212, [R1+0x3a8] ;  /* 0x0003a80001d47983 */ /* 0x000f220000300a00 */
[----:B------:R-:W-:-:S03]  /*13750*/  IMAD.MOV.U32 R23, RZ, RZ, R221 ;  /* 0x000000ffff177224 */ /* 0x000fc600078e00dd */
[----:B------:R-:W4:Y:S01]  /*13760*/  LDL.LU.64 R214, [R1+0x90] ;  /* 0x0000900001d67983 */ /* 0x000f220000300a00 */
[----:B------:R-:W-:-:S03]  /*13770*/  IMAD.MOV.U32 R16, RZ, RZ, R222 ;  /* 0x000000ffff107224 */ /* 0x000fc600078e00de */
[----:B------:R-:W4:Y:S01]  /*13780*/  LDL.LU.64 R216, [R1+0x40] ;  /* 0x0000400001d87983 */ /* 0x000f220000300a00 */
[----:B------:R-:W-:-:S03]  /*13790*/  IMAD.MOV.U32 R17, RZ, RZ, R223 ;  /* 0x000000ffff117224 */ /* 0x000fc600078e00df */
[----:B------:R-:W4:Y:S01]  /*137a0*/  LDL.LU.64 R20, [R1+0x10] ;  /* 0x0000100001147983 */ /* 0x000f220000300a00 */
[----:B------:R-:W-:Y:S02]  /*137b0*/  IMAD.MOV.U32 R6, RZ, RZ, R202 ;  /* 0x000000ffff067224 */ /* 0x000fe400078e00ca */
[----:B------:R-:W-:Y:S01]  /*137c0*/  IMAD.MOV.U32 R7, RZ, RZ, R203 ;  /* 0x000000ffff077224 */ /* 0x000fe200078e00cb */
[----:B------:R-:W4:Y:S04]  /*137d0*/  LDL.LU.64 R220, [R1+0x388] ;  /* 0x0003880001dc7983 */ /* 0x000f280000300a00 */
[----:B------:R-:W4:Y:S04]  /*137e0*/  LDL.LU.64 R222, [R1+0xa8] ;  /* 0x0000a80001de7983 */ /* 0x000f280000300a00 */
[----:B------:R-:W4:Y:S04]  /*137f0*/  LDL.LU.64 R224, [R1+0x58] ;  /* 0x0000580001e07983 */ /* 0x000f280000300a00 */
[----:B------:R-:W4:Y:S04]  /*13800*/  LDL.LU.64 R226, [R1+0x18] ;  /* 0x0000180001e27983 */ /* 0x000f280000300a00 */
[----:B------:R-:W4:Y:S04]  /*13810*/  LDL.LU.64 R18, [R1+0x368] ;  /* 0x0003680001127983 */ /* 0x000f280000300a00 */
[----:B------:R-:W4:Y:S04]  /*13820*/  LDL.LU.64 R230, [R1+0xc8] ;  /* 0x0000c80001e67983 */ /* 0x000f280000300a00 */
[----:B------:R-:W4:Y:S04]  /*13830*/  LDL.LU.64 R4, [R1+0x60] ;  /* 0x0000600001047983 */ /* 0x000f280000300a00 */
[----:B------:R-:W4:Y:S04]  /*13840*/  LDL.LU.64 R234, [R1+0x20] ;  /* 0x0000200001ea7983 */ /* 0x000f280000300a00 */
[----:B------:R-:W4:Y:S01]  /*13850*/  LDL.LU.64 R64, [R1+0x348] ;  /* 0x0003480001407983 */ /* 0x000f220000300a00 */
[----:B------:R-:W-:-:S02]  /*13860*/  IMAD.MOV.U32 R92, RZ, RZ, R218 ;  /* 0x000000ffff5c7224 */ /* 0x000fc400078e00da */
[----:B------:R-:W-:Y:S02]  /*13870*/  IMAD.MOV.U32 R66, RZ, RZ, R22 ;  /* 0x000000ffff427224 */ /* 0x000fe400078e0016 */
[----:B------:R-:W-:Y:S02]  /*13880*/  IMAD.MOV.U32 R24, RZ, RZ, R238 ;  /* 0x000000ffff187224 */ /* 0x000fe400078e00ee */
[----:B------:R-:W-:Y:S02]  /*13890*/  IMAD.MOV.U32 R25, RZ, RZ, R239 ;  /* 0x000000ffff197224 */ /* 0x000fe400078e00ef */
[----:B------:R-:W-:Y:S01]  /*138a0*/  IMAD.MOV.U32 R22, RZ, RZ, R228 ;  /* 0x000000ffff167224 */ /* 0x000fe200078e00e4 */
[----:B------:R-:W4:Y:S01]  /*138b0*/  LDL.LU.64 R238, [R1+0xe8] ;  /* 0x0000e80001ee7983 */ /* 0x000f220000300a00 */
[----:B------:R-:W-:Y:S02]  /*138c0*/  IMAD.MOV.U32 R67, RZ, RZ, R23 ;  /* 0x000000ffff437224 */ /* 0x000fe400078e0017 */
[----:B------:R-:W-:Y:S01]  /*138d0*/  IMAD.MOV.U32 R23, RZ, RZ, R229 ;  /* 0x000000ffff177224 */ /* 0x000fe200078e00e5 */
[----:B------:R-:W4:Y:S01]  /*138e0*/  LDL.LU.64 R26, [R1+0x70] ;  /* 0x00007000011a7983 */ /* 0x000f220000300a00 */
[----:B--2---:R-:W-:-:S02]  /*138f0*/  IMAD.MOV.U32 R202, RZ, RZ, R204 ;  /* 0x000000ffffca7224 */ /* 0x004fc400078e00cc */
[----:B------:R-:W-:Y:S02]  /*13900*/  IMAD.MOV.U32 R201, RZ, RZ, R205 ;  /* 0x000000ffffc97224 */ /* 0x000fe400078e00cd */
[----:B---3--:R-:W-:Y:S02]  /*13910*/  IMAD.MOV.U32 R204, RZ, RZ, R206 ;  /* 0x000000ffffcc7224 */ /* 0x008fe400078e00ce */
[----:B------:R-:W-:Y:S02]  /*13920*/  IMAD.MOV.U32 R203, RZ, RZ, R207 ;  /* 0x000000ffffcb7224 */ /* 0x000fe400078e00cf */
[----:B----4-:R-:W-:Y:S02]  /*13930*/  IMAD.MOV.U32 R206, RZ, RZ, R208 ;  /* 0x000000ffffce7224 */ /* 0x010fe400078e00d0 */
        /* <DEDUP_REMOVED lines=15> */
[----:B------:R-:W2:Y:S01]  /*13a30*/  LDL.LU.64 R20, [R1+0x28] ;  /* 0x0000280001147983 */ /* 0x000ea20000300a00 */
[----:B------:R-:W-:Y:S02]  /*13a40*/  IMAD.MOV.U32 R221, RZ, RZ, R225 ;  /* 0x000000ffffdd7224 */ /* 0x000fe400078e00e1 */
[----:B------:R-:W-:Y:S01]  /*13a50*/  IMAD.MOV.U32 R224, RZ, RZ, R226 ;  /* 0x000000ffffe07224 */ /* 0x000fe200078e00e2 */
[----:B------:R-:W3:Y:S01]  /*13a60*/  LDL.LU.64 R94, [R1+0x328] ;  /* 0x00032800015e7983 */ /* 0x000ee20000300a00 */
        /* <DEDUP_REMOVED lines=8> */
[----:B------:R-:W-:Y:S01]  /*13af0*/  IMAD.MOV.U32 R5, RZ, RZ, R233 ;  /* 0x000000ffff057224 */ /* 0x000fe200078e00e9 */
[----:B------:R-:W4:Y:S01]  /*13b00*/  LDL.LU.64 R246, [R1+0x108] ;  /* 0x0001080001f67983 */ /* 0x000f220000300a00 */
[----:B------:R-:W-:-:S02]  /*13b10*/  IMAD.MOV.U32 R232, RZ, RZ, R234 ;  /* 0x000000ffffe87224 */ /* 0x000fc400078e00ea */
[----:B------:R-:W-:Y:S01]  /*13b20*/  IMAD.MOV.U32 R234, RZ, RZ, R64 ;  /* 0x000000ffffea7224 */ /* 0x000fe200078e0040 */
[----:B------:R-:W4:Y:S01]  /*13b30*/  LDL.LU.64 R124, [R1+0x88] ;  /* 0x00008800017c7983 */ /* 0x000f220000300a00 */
[----:B------:R-:W-:Y:S02]  /*13b40*/  IMAD.MOV.U32 R233, RZ, RZ, R65 ;  /* 0x000000ffffe97224 */ /* 0x000fe400078e0041 */
[----:B------:R-:W-:Y:S02]  /*13b50*/  IMAD.MOV.U32 R64, RZ, RZ, R16 ;  /* 0x000000ffff407224 */ /* 0x000fe400078e0010 */
[----:B------:R-:W-:Y:S02]  /*13b60*/  IMAD.MOV.U32 R65, RZ, RZ, R17 ;  /* 0x000000ffff417224 */ /* 0x000fe400078e0011 */
        /* <DEDUP_REMOVED lines=8> */
[----:B------:R-:W-:Y:S01]  /*13bf0*/  IMAD.MOV.U32 R219, RZ, RZ, R223 ;  /* 0x000000ffffdb7224 */ /* 0x000fe200078e00df */
[----:B------:R-:W4:Y:S01]  /*13c00*/  LDL.LU.64 R42, [R1+0xc0] ;  /* 0x0000c000012a7983 */ /* 0x000f220000300a00 */
        /* <DEDUP_REMOVED lines=13> */
[----:B--2---:R-:W-:Y:S02]  /*13ce0*/  IMAD.MOV.U32 R240, RZ, RZ, R20 ;  /* 0x000000fffff07224 */ /* 0x004fe400078e0014 */
[----:B------:R-:W-:Y:S02]  /*13cf0*/  IMAD.MOV.U32 R239, RZ, RZ, R21 ;  /* 0x000000ffffef7224 */ /* 0x000fe400078e0015 */
[----:B------:R-:W-:Y:S02]  /*13d00*/  IMAD.MOV.U32 R20, RZ, RZ, R242 ;  /* 0x000000ffff147224 */ /* 0x000fe400078e00f2 */
[----:B------:R-:W-:-:S02]  /*13d10*/  IMAD.MOV.U32 R21, RZ, RZ, R243 ;  /* 0x000000ffff157224 */ /* 0x000fc400078e00f3 */
[----:B---3--:R-:W-:Y:S02]  /*13d20*/  IMAD.MOV.U32 R242, RZ, RZ, R94 ;  /* 0x000000fffff27224 */ /* 0x008fe400078e005e */
[----:B------:R-:W-:Y:S02]  /*13d30*/  IMAD.MOV.U32 R94, RZ, RZ, R4 ;  /* 0x000000ffff5e7224 */ /* 0x000fe400078e0004 */
[----:B------:R-:W-:Y:S02]  /*13d40*/  IMAD.MOV.U32 R4, RZ, RZ, R244 ;  /* 0x000000ffff047224 */ /* 0x000fe400078e00f4 */
[----:B------:R-:W-:Y:S02]  /*13d50*/  IMAD.MOV.U32 R241, RZ, RZ, R95 ;  /* 0x000000fffff17224 */ /* 0x000fe400078e005f */
[----:B------:R-:W-:Y:S02]  /*13d60*/  IMAD.MOV.U32 R95, RZ, RZ, R5 ;  /* 0x000000ffff5f7224 */ /* 0x000fe400078e0005 */
[----:B------:R-:W-:-:S02]  /*13d70*/  IMAD.MOV.U32 R5, RZ, RZ, R245 ;  /* 0x000000ffff057224 */ /* 0x000fc400078e00f5 */
[----:B----4-:R-:W-:Y:S02]  /*13d80*/  IMAD.MOV.U32 R243, RZ, RZ, R247 ;  /* 0x000000fffff37224 */ /* 0x010fe400078e00f7 */
[----:B------:R-:W-:Y:S02]  /*13d90*/  IMAD.MOV.U32 R244, RZ, RZ, R246 ;  /* 0x000000fffff47224 */ /* 0x000fe400078e00f6 */
[----:B------:R-:W-:Y:S02]  /*13da0*/  IMAD.MOV.U32 R246, RZ, RZ, R124 ;  /* 0x000000fffff67224 */ /* 0x000fe400078e007c */
[----:B------:R-:W-:Y:S02]  /*13db0*/  IMAD.MOV.U32 R124, RZ, RZ, R126 ;  /* 0x000000ffff7c7224 */ /* 0x000fe400078e007e */
[----:B------:R-:W-:Y:S02]  /*13dc0*/  IMAD.MOV.U32 R247, RZ, RZ, R17 ;  /* 0x000000fffff77224 */ /* 0x000fe400078e0011 */
[----:B------:R-:W-:-:S02]  /*13dd0*/  IMAD.MOV.U32 R17, RZ, RZ, R251 ;  /* 0x000000ffff117224 */ /* 0x000fc400078e00fb */
[----:B------:R-:W-:Y:S01]  /*13de0*/  IMAD.MOV.U32 R245, RZ, RZ, R125 ;  /* 0x000000fffff57224 */ /* 0x000fe200078e007d */
[----:B------:R1:W-:Y:S01]  /*13df0*/  STL [R1], R38 ;  /* 0x0000002601007387 */ /* 0x0003e20000100800 */
[----:B------:R-:W-:Y:S02]  /*13e00*/  IMAD.MOV.U32 R251, RZ, RZ, R39 ;  /* 0x000000fffffb7224 */ /* 0x000fe400078e0027 */
[----:B------:R-:W-:Y:S02]  /*13e10*/  IMAD.MOV.U32 R126, RZ, RZ, R92 ;  /* 0x000000ffff7e7224 */ /* 0x000fe400078e005c */
[----:B------:R-:W-:Y:S02]  /*13e20*/  IMAD.MOV.U32 R0, RZ, RZ, R87 ;  /* 0x000000ffff007224 */ /* 0x000fe400078e0057 */
[----:B------:R-:W-:Y:S02]  /*13e30*/  IMAD.MOV.U32 R125, RZ, RZ, R127 ;  /* 0x000000ffff7d7224 */ /* 0x000fe400078e007f */
[----:B------:R-:W-:Y:S01]  /*13e40*/  IMAD.MOV.U32 R92, RZ, RZ, R248 ;  /* 0x000000ffff5c7224 */ /* 0x000fe200078e00f8 */
[----:B-1----:R-:W2:Y:S01]  /*13e50*/  LDL.LU.64 R38, [R1+0x50] ;  /* 0x0000500001267983 */ /* 0x002ea20000300a00 */
[----:B------:R-:W-:-:S02]  /*13e60*/  IMAD.MOV.U32 R127, RZ, RZ, R93 ;  /* 0x000000ffff7f7224 */ /* 0x000fc400078e005d */
[----:B------:R-:W-:Y:S01]  /*13e70*/  IMAD.MOV.U32 R248, RZ, RZ, R16 ;  /* 0x000000fffff87224 */ /* 0x000fe200078e0010 */
[----:B------:R-:W-:Y:S01]  /*13e80*/  STL [R1+0x8], R86 ;  /* 0x0000085601007387 */ /* 0x000fe20000100800 */
[----:B------:R-:W-:Y:S02]  /*13e90*/  IMAD.MOV.U32 R93, RZ, RZ, R249 ;  /* 0x000000ffff5d7224 */ /* 0x000fe400078e00f9 */
[----:B------:R-:W-:Y:S01]  /*13ea0*/  IMAD.MOV.U32 R16, RZ, RZ, R250 ;  /* 0x000000ffff107224 */ /* 0x000fe200078e00fa */
[----:B------:R-:W-:Y:S01]  /*13eb0*/  STL [R1+0x10], R36 ;  /* 0x0000102401007387 */ /* 0x000fe20000100800 */
[----:B------:R-:W-:Y:S02]  /*13ec0*/  IMAD.MOV.U32 R250, RZ, RZ, R84 ;  /* 0x000000fffffa7224 */ /* 0x000fe400078e0054 */
[----:B------:R-:W-:Y:S01]  /*13ed0*/  IMAD.MOV.U32 R249, RZ, RZ, R85 ;  /* 0x000000fffff97224 */ /* 0x000fe200078e0055 */
[----:B------:R1:W-:Y:S04]  /*13ee0*/  STL [R1+0x4], R0 ;  /* 0x0000040001007387 */ /* 0x0003e80000100800 */
[----:B------:R-:W3:Y:S01]  /*13ef0*/  LDL.LU.64 R84, [R1+0x2c8] ;  /* 0x0002c80001547983 */ /* 0x000ee20000300a00 */
[----:B-1----:R-:W-:-:S05]  /*13f00*/  IMAD.MOV.U32 R0, RZ, RZ, R37 ;  /* 0x000000ffff007224 */ /* 0x002fca00078e0025 */
[----:B------:R1:W-:Y:S04]  /*13f10*/  STL [R1+0xc], R0 ;  /* 0x00000c0001007387 */ /* 0x0003e80000100800 */
[----:B------:R-:W4:Y:S04]  /*13f20*/  LDL.LU.64 R86, [R1+0x168] ;  /* 0x0001680001567983 */ /* 0x000f280000300a00 */
[----:B------:R1:W-:Y:S04]  /*13f30*/  STL [R1+0x18], R182 ;  /* 0x000018b601007387 */ /* 0x0003e80000100800 */
[----:B------:R-:W4:Y:S01]  /*13f40*/  LDL.LU.64 R36, [R1+0xe0] ;  /* 0x0000e00001247983 */ /* 0x000f220000300a00 */
[----:B-1----:R-:W-:-:S05]  /*13f50*/  IMAD.MOV.U32 R0, RZ, RZ, R183 ;  /* 0x000000ffff007224 */ /* 0x002fca00078e00b7 */
[----:B------:R1:W-:Y:S04]  /*13f60*/  STL [R1+0x14], R0 ;  /* 0x0000140001007387 */ /* 0x0003e80000100800 */
[----:B------:R1:W-:Y:S04]  /*13f70*/  STL [R1+0x20], R180 ;  /* 0x000020b401007387 */ /* 0x0003e80000100800 */
[----:B------:R-:W4:Y:S01]  /*13f80*/  LDL.LU.64 R182, [R1+0x68] ;  /* 0x0000680001b67983 */ /* 0x000f220000300a00 */
[----:B-1----:R-:W-:-:S05]  /*13f90*/  IMAD.MOV.U32 R0, RZ, RZ, R181 ;  /* 0x000000ffff007224 */ /* 0x002fca00078e00b5 */
[----:B------:R1:W-:Y:S04]  /*13fa0*/  STL [R1+0x1c], R0 ;  /* 0x00001c0001007387 */ /* 0x0003e80000100800 */
[----:B------:R-:W-:Y:S04]  /*13fb0*/  STL [R1+0x28], R42 ;  /* 0x0000282a01007387 */ /* 0x000fe80000100800 */
[----:B------:R-:W4:Y:S01]  /*13fc0*/  LDL.LU.64 R180, [R1+0x2a8] ;  /* 0x0002a80001b47983 */ /* 0x000f220000300a00 */
[----:B-1----:R-:W-:-:S03]  /*13fd0*/  IMAD.MOV.U32 R0, RZ, RZ, R43 ;  /* 0x000000ffff007224 */ /* 0x002fc600078e002b */
[----:B------:R-:W4:Y:S04]  /*13fe0*/  LDL.LU.64 R54, [R1+0x188] ;  /* 0x0001880001367983 */ /* 0x000f280000300a00 */
[----:B------:R2:W-:Y:S02]  /*13ff0*/  STL [R1+0x24], R0 ;  /* 0x0000240001007387 */ /* 0x0005e40000100800 */
[----:B--2---:R-:W-:Y:S02]  /*14000*/  IMAD.MOV.U32 R0, RZ, RZ, R39 ;  /* 0x000000ffff007224 */ /* 0x004fe400078e0027 */
[----:B------:R1:W-:Y:S04]  /*14010*/  STL [R1+0x30], R38 ;  /* 0x0000302601007387 */ /* 0x0003e80000100800 */
[----:B------:R3:W-:Y:S04]  /*14020*/  STL [R1+0x2c], R0 ;  /* 0x00002c0001007387 */ /* 0x0007e80000100800 */
[----:B-1----:R-:W2:Y:S01]  /*14030*/  LDL.LU.64 R38, [R1+0x100] ;  /* 0x0001000001267983 */ /* 0x002ea20000300a00 */
[----:B---3--:R-:W-:-:S03]  /*14040*/  IMAD.MOV.U32 R0, RZ, RZ, R85 ;  /* 0x000000ffff007224 */ /* 0x008fc600078e0055 */
[----:B------:R-:W3:Y:S04]  /*14050*/  LDL.LU.64 R42, [R1+0x288] ;  /* 0x00028800012a7983 */ /* 0x000ee80000300a00 */
[----:B------:R-:W-:Y:S04]  /*14060*/  STL [R1+0x38], R84 ;  /* 0x0000385401007387 */ /* 0x000fe80000100800 */
[----:B------:R1:W-:Y:S04]  /*14070*/  STL [R1+0x34], R0 ;  /* 0x0000340001007387 */ /* 0x0003e80000100800 */
[----:B----4-:R-:W-:Y:S01]  /*14080*/  STL [R1+0x40], R86 ;  /* 0x0000405601007387 */ /* 0x010fe20000100800 */
[----:B-1----:R-:W-:-:S03]  /*14090*/  IMAD.MOV.U32 R0, RZ, RZ, R87 ;  /* 0x000000ffff007224 */ /* 0x002fc600078e0057 */
[----:B------:R-:W4:Y:S04]  /*140a0*/  LDL.LU.64 R40, [R1+0x80] ;  /* 0x0000800001287983 */ /* 0x000f280000300a00 */
[----:B------:R1:W-:Y:S04]  /*140b0*/  STL [R1+0x3c], R0 ;  /* 0x00003c0001007387 */ /* 0x0003e80000100800 */
[----:B------:R-:W-:Y:S01]  /*140c0*/  STL [R1+0x48], R36 ;  /* 0x0000482401007387 */ /* 0x000fe20000100800 */
[----:B-1----:R-:W-:-:S05]  /*140d0*/  IMAD.MOV.U32 R0, RZ, RZ, R37 ;  /* 0x000000ffff007224 */ /* 0x002fca00078e0025 */
[----:B------:R1:W-:Y:S04]  /*140e0*/  STL [R1+0x44], R0 ;  /* 0x0000440001007387 */ /* 0x0003e80000100800 */
[----:B------:R-:W3:Y:S04]  /*140f0*/  LDL.LU.64 R84, [R1+0x1a8] ;  /* 0x0001a80001547983 */ /* 0x000ee80000300a00 */
[----:B------:R1:W-:Y:S02]  /*14100*/  STL [R1+0x50], R182 ;  /* 0x000050b601007387 */ /* 0x0003e40000100800 */
[----:B-1----:R-:W-:-:S02]  /*14110*/  IMAD.MOV.U32 R0, RZ, RZ, R183 ;  /* 0x000000ffff007224 */ /* 0x002fc400078e00b7 */
[----:B------:R-:W3:Y:S04]  /*14120*/  LDL.LU.64 R182, [R1+0x120] ;  /* 0x0001200001b67983 */ /* 0x000ee80000300a00 */
[----:B------:R1:W-:Y:S04]  /*14130*/  STL [R1+0x4c], R0 ;  /* 0x00004c0001007387 */ /* 0x0003e80000100800 */
[----:B------:R1:W-:Y:S04]  /*14140*/  STL [R1+0x58], R180 ;  /* 0x000058b401007387 */ /* 0x0003e80000100800 */
[----:B------:R-:W3:Y:S01]  /*14150*/  LDL.LU.64 R86, [R1+0x98] ;  /* 0x0000980001567983 */ /* 0x000ee20000300a00 */
[----:B-1----:R-:W-:-:S03]  /*14160*/  IMAD.MOV.U32 R0, RZ, RZ, R181 ;  /* 0x000000ffff007224 */ /* 0x002fc600078e00b5 */
[----:B------:R-:W-:Y:S04]  /*14170*/  STL [R1+0x60], R54 ;  /* 0x0000603601007387 */ /* 0x000fe80000100800 */
[----:B------:R1:W-:Y:S04]  /*14180*/  STL [R1+0x54], R0 ;  /* 0x0000540001007387 */ /* 0x0003e80000100800 */
[----:B------:R-:W3:Y:S04]  /*14190*/  LDL.LU.64 R36, [R1+0x268] ;  /* 0x0002680001247983 */ /* 0x000ee80000300a00 */
[----:B------:R-:W3:Y:S01]  /*141a0*/  LDL.LU.64 R180, [R1+0x140] ;  /* 0x0001400001b47983 */ /* 0x000ee20000300a00 */
[----:B-1----:R-:W-:-:S03]  /*141b0*/  IMAD.MOV.U32 R0, RZ, RZ, R55 ;  /* 0x000000ffff007224 */ /* 0x002fc600078e0037 */
[----:B--2---:R-:W-:Y:S04]  /*141c0*/  STL [R1+0x68], R38 ;  /* 0x0000682601007387 */ /* 0x004fe80000100800 */
[----:B------:R1:W-:Y:S02]  /*141d0*/  STL [R1+0x5c], R0 ;  /* 0x00005c0001007387 */ /* 0x0003e40000100800 */
[----:B-1----:R-:W-:Y:S02]  /*141e0*/  IMAD.MOV.U32 R0, RZ, RZ, R39 ;  /* 0x000000ffff007224 */ /* 0x002fe400078e0027 */
[----:B------:R-:W2:Y:S04]  /*141f0*/  LDL.LU.64 R38, [R1+0x1c8] ;  /* 0x0001c80001267983 */ /* 0x000ea80000300a00 */
[----:B------:R1:W-:Y:S04]  /*14200*/  STL [R1+0x64], R0 ;  /* 0x0000640001007387 */ /* 0x0003e80000100800 */
[----:B----4-:R-:W-:Y:S01]  /*14210*/  STL [R1+0x70], R40 ;  /* 0x0000702801007387 */ /* 0x010fe20000100800 */
[----:B-1----:R-:W-:-:S05]  /*14220*/  IMAD.MOV.U32 R0, RZ, RZ, R41 ;  /* 0x000000ffff007224 */ /* 0x002fca00078e0029 */
[----:B------:R1:W-:Y:S04]  /*14230*/  STL [R1+0x6c], R0 ;  /* 0x00006c0001007387 */ /* 0x0003e80000100800 */
[----:B---3--:R3:W-:Y:S01]  /*14240*/  STL [R1+0x78], R42 ;  /* 0x0000782a01007387 */ /* 0x0087e20000100800 */
[----:B-1----:R-:W-:-:S03]  /*14250*/  IMAD.MOV.U32 R0, RZ, RZ, R43 ;  /* 0x000000ffff007224 */ /* 0x002fc600078e002b */
[----:B------:R-:W-:Y:S04]  /*14260*/  STL [R1+0x80], R84 ;  /* 0x0000805401007387 */ /* 0x000fe80000100800 */
[----:B------:R1:W-:Y:S04]  /*14270*/  STL [R1+0x74], R0 ;  /* 0x0000740001007387 */ /* 0x0003e80000100800 */
[----:B---3--:R-:W3:Y:S01]  /*14280*/  LDL.LU.64 R42, [R1+0xb8] ;  /* 0x0000b800012a7983 */ /* 0x008ee20000300a00 */
[----:B-1----:R-:W-:-:S03]  /*14290*/  IMAD.MOV.U32 R0, RZ, RZ, R85 ;  /* 0x000000ffff007224 */ /* 0x002fc600078e0055 */
[----:B------:R-:W-:Y:S04]  /*142a0*/  STL [R1+0x88], R182 ;  /* 0x000088b601007387 */ /* 0x000fe80000100800 */
[----:B------:R1:W-:Y:S02]  /*142b0*/  STL [R1+0x7c], R0 ;  /* 0x00007c0001007387 */ /* 0x0003e40000100800 */
[----:B-1----:R-:W-:Y:S02]  /*142c0*/  IMAD.MOV.U32 R0, RZ, RZ, R183 ;  /* 0x000000ffff007224 */ /* 0x002fe400078e00b7 */
[----:B------:R-:W3:Y:S04]  /*142d0*/  LDL.LU.64 R182, [R1+0x248] ;  /* 0x0002480001b67983 */ /* 0x000ee80000300a00 */
[----:B------:R1:W-:Y:S04]  /*142e0*/  STL [R1+0x84], R0 ;  /* 0x0000840001007387 */ /* 0x0003e80000100800 */
[----:B------:R-:W-:Y:S01]  /*142f0*/  STL [R1+0x90], R86 ;  /* 0x0000905601007387 */ /* 0x000fe20000100800 */
[----:B-1----:R-:W-:-:S03]  /*14300*/  IMAD.MOV.U32 R0, RZ, RZ, R87 ;  /* 0x000000ffff007224 */ /* 0x002fc600078e0057 */
[----:B------:R-:W-:Y:S04]  /*14310*/  STL [R1+0x98], R36 ;  /* 0x0000982401007387 */ /* 0x000fe80000100800 */
[----:B------:R1:W-:Y:S04]  /*14320*/  STL [R1+0x8c], R0 ;  /* 0x00008c0001007387 */ /* 0x0003e80000100800 */
[----:B------:R-:W3:Y:S01]  /*14330*/  LDL.LU.64 R84, [R1+0x1e8] ;  /* 0x0001e80001547983 */ /* 0x000ee20000300a00 */
[----:B-1----:R-:W-:-:S05]  /*14340*/  IMAD.MOV.U32 R0, RZ, RZ, R37 ;  /* 0x000000ffff007224 */ /* 0x002fca00078e0025 */
[----:B------:R1:W-:Y:S04]  /*14350*/  STL [R1+0x94], R0 ;  /* 0x0000940001007387 */ /* 0x0003e80000100800 */
[----:B------:R-:W3:Y:S04]  /*14360*/  LDL.LU.64 R86, [R1+0x160] ;  /* 0x0001600001567983 */ /* 0x000ee80000300a00 */
[----:B--2---:R2:W-:Y:S04]  /*14370*/  STL [R1+0xa0], R38 ;  /* 0x0000a02601007387 */ /* 0x0045e80000100800 */
[----:B------:R-:W4:Y:S01]  /*14380*/  LDL.LU.64 R36, [R1+0xd8] ;  /* 0x0000d80001247983 */ /* 0x000f220000300a00 */
[----:B-1----:R-:W-:-:S05]  /*14390*/  IMAD.MOV.U32 R0, RZ, RZ, R39 ;  /* 0x000000ffff007224 */ /* 0x002fca00078e0027 */
[----:B------:R1:W-:Y:S04]  /*143a0*/  STL [R1+0x9c], R0 ;  /* 0x00009c0001007387 */ /* 0x0003e80000100800 */
[----:B------:R3:W-:Y:S04]  /*143b0*/  STL [R1+0xa8], R180 ;  /* 0x0000a8b401007387 */ /* 0x0007e80000100800 */
[----:B--2---:R-:W2:Y:S01]  /*143c0*/  LDL.LU.64 R38, [R1+0x430] ;  /* 0x0004300001267983 */ /* 0x004ea20000300a00 */
[----:B-1----:R-:W-:-:S05]  /*143d0*/  IMAD.MOV.U32 R0, RZ, RZ, R181 ;  /* 0x000000ffff007224 */ /* 0x002fca00078e00b5 */
[----:B------:R1:W-:Y:S04]  /*143e0*/  STL [R1+0xa4], R0 ;  /* 0x0000a40001007387 */ /* 0x0003e80000100800 */
[----:B---3--:R-:W-:Y:S04]  /*143f0*/  STL [R1+0xb0], R42 ;  /* 0x0000b02a01007387 */ /* 0x008fe80000100800 */
[----:B------:R-:W3:Y:S01]  /*14400*/  LDL.LU.64 R180, [R1+0x208] ;  /* 0x0002080001b47983 */ /* 0x000ee20000300a00 */
[----:B-1----:R-:W-:-:S03]  /*14410*/  IMAD.MOV.U32 R0, RZ, RZ, R43 ;  /* 0x000000ffff007224 */ /* 0x002fc600078e002b */
[----:B------:R-:W3:Y:S04]  /*14420*/  LDL.LU.64 R54, [R1+0x180] ;  /* 0x0001800001367983 */ /* 0x000ee80000300a00 */
[----:B------:R1:W-:Y:S02]  /*14430*/  STL [R1+0xac], R0 ;  /* 0x0000ac0001007387 */ /* 0x0003e40000100800 */
[----:B-1----:R-:W-:Y:S02]  /*14440*/  IMAD.MOV.U32 R0, RZ, RZ, R183 ;  /* 0x000000ffff007224 */ /* 0x002fe400078e00b7 */
[----:B------:R1:W-:Y:S04]  /*14450*/  STL [R1+0xb8], R182 ;  /* 0x0000b8b601007387 */ /* 0x0003e80000100800 */
[----:B------:R1:W-:Y:S04]  /*14460*/  STL [R1+0xb4], R0 ;  /* 0x0000b40001007387 */ /* 0x0003e80000100800 */
[----:B-1----:R-:W3:Y:S04]  /*14470*/  LDL.LU.64 R182, [R1+0xf8] ;  /* 0x0000f80001b67983 */ /* 0x002ee80000300a00 */
[----:B------:R-:W3:Y:S01]  /*14480*/  LDL.LU.64 R42, [R1+0x200] ;  /* 0x00020000012a7983 */ /* 0x000ee20000300a00 */
[----:B------:R-:W-:-:S03]  /*14490*/  IMAD.MOV.U32 R0, RZ, RZ, R85 ;  /* 0x000000ffff007224 */ /* 0x000fc600078e0055 */
[----:B------:R-:W-:Y:S04]  /*144a0*/  STL [R1+0xc0], R84 ;  /* 0x0000c05401007387 */ /* 0x000fe80000100800 */
[----:B------:R1:W-:Y:S02]  /*144b0*/  STL [R1+0xbc], R0 ;  /* 0x0000bc0001007387 */ /* 0x0003e40000100800 */
[----:B-1----:R-:W-:Y:S02]  /*144c0*/  IMAD.MOV.U32 R0, RZ, RZ, R87 ;  /* 0x000000ffff007224 */ /* 0x002fe400078e0057 */
[----:B------:R-:W-:Y:S04]  /*144d0*/  STL [R1+0xc8], R86 ;  /* 0x0000c85601007387 */ /* 0x000fe80000100800 */
[----:B------:R-:W3:Y:S04]  /*144e0*/  LDL.LU.64 R40, [R1+0x438] ;  /* 0x0004380001287983 */ /* 0x000ee80000300a00 */
[----:B------:R4:W-:Y:S02]  /*144f0*/  STL [R1+0xc4], R0 ;  /* 0x0000c40001007387 */ /* 0x0009e40000100800 */
[----:B----4-:R-:W-:-:S02]  /*14500*/  IMAD.MOV.U32 R0, RZ, RZ, R37 ;  /* 0x000000ffff007224 */ /* 0x010fc400078e0025 */
[----:B------:R-:W-:Y:S04]  /*14510*/  STL [R1+0xd0], R36 ;  /* 0x0000d02401007387 */ /* 0x000fe80000100800 */
[----:B------:R1:W-:Y:S04]  /*14520*/  STL [R1+0xcc], R0 ;  /* 0x0000cc0001007387 */ /* 0x0003e80000100800 */
[----:B------:R-:W4:Y:S04]  /*14530*/  LDL.LU.64 R84, [R1+0x1a0] ;  /* 0x0001a00001547983 */ /* 0x000f280000300a00 */
[----:B--2---:R2:W-:Y:S01]  /*14540*/  STL [R1+0xd8], R38 ;  /* 0x0000d82601007387 */ /* 0x0045e20000100800 */
[----:B-1----:R-:W-:-:S03]  /*14550*/  IMAD.MOV.U32 R0, RZ, RZ, R39 ;  /* 0x000000ffff007224 */ /* 0x002fc600078e0027 */
[----:B--2---:R-:W2:Y:S04]  /*14560*/  LDL.LU.64 R38, [R1+0x118] ;  /* 0x0001180001267983 */ /* 0x004ea80000300a00 */
[----:B------:R1:W-:Y:S04]  /*14570*/  STL [R1+0xd4], R0 ;  /* 0x0000d40001007387 */ /* 0x0003e80000100800 */
[----:B---3--:R3:W-:Y:S01]  /*14580*/  STL [R1+0xe0], R180 ;  /* 0x0000e0b401007387 */ /* 0x0087e20000100800 */
[----:B-1----:R-:W-:-:S03]  /*14590*/  IMAD.MOV.U32 R0, RZ, RZ, R181 ;  /* 0x000000ffff007224 */ /* 0x002fc600078e00b5 */
[----:B------:R-:W2:Y:S04]  /*145a0*/  LDL.LU.64 R86, [R1+0x440] ;  /* 0x0004400001567983 */ /* 0x000ea80000300a00 */
[----:B------:R-:W-:Y:S04]  /*145b0*/  STL [R1+0xe8], R54 ;  /* 0x0000e83601007387 */ /* 0x000fe80000100800 */
[----:B------:R1:W-:Y:S04]  /*145c0*/  STL [R1+0xdc], R0 ;  /* 0x0000dc0001007387 */ /* 0x0003e80000100800 */
[----:B------:R-:W2:Y:S04]  /*145d0*/  LDL.LU.64 R36, [R1+0x220] ;  /* 0x0002200001247983 */ /* 0x000ea80000300a00 */
[----:B---3--:R-:W3:Y:S01]  /*145e0*/  LDL.LU.64 R180, [R1+0x138] ;  /* 0x0001380001b47983 */ /* 0x008ee20000300a00 */
[----:B-1----:R-:W-:-:S03]  /*145f0*/  IMAD.MOV.U32 R0, RZ, RZ, R55 ;  /* 0x000000ffff007224 */ /* 0x002fc600078e0037 */
[----:B------:R-:W-:Y:S04]  /*14600*/  STL [R1+0xf0], R182 ;  /* 0x0000f0b601007387 */ /* 0x000fe80000100800 */
[----:B------:R1:W-:Y:S02]  /*14610*/  STL [R1+0xe4], R0 ;  /* 0x0000e40001007387 */ /* 0x0003e40000100800 */
[----:B-1----:R-:W-:Y:S02]  /*14620*/  IMAD.MOV.U32 R0, RZ, RZ, R183 ;  /* 0x000000ffff007224 */ /* 0x002fe400078e00b7 */
[----:B------:R-:W3:Y:S04]  /*14630*/  LDL.LU.64 R182, [R1+0x1c0] ;  /* 0x0001c00001b67983 */ /* 0x000ee80000300a00 */
[----:B------:R1:W-:Y:S02]  /*14640*/  STL [R1+0xec], R0 ;  /* 0x0000ec0001007387 */ /* 0x0003e40000100800 */
[----:B-1----:R-:W-:-:S02]  /*14650*/  IMAD.MOV.U32 R0, RZ, RZ, R41 ;  /* 0x000000ffff007224 */ /* 0x002fc400078e0029 */
[----:B------:R-:W-:Y:S04]  /*14660*/  STL [R1+0xf8], R40 ;  /* 0x0000f82801007387 */ /* 0x000fe80000100800 */
[----:B------:R1:W-:Y:S04]  /*14670*/  STL [R1+0xf4], R0 ;  /* 0x0000f40001007387 */ /* 0x0003e80000100800 */
[----:B------:R4:W-:Y:S01]  /*14680*/  STL [R1+0x100], R42 ;  /* 0x0001002a01007387 */ /* 0x0009e20000100800 */
[----:B-1----:R-:W-:-:S03]  /*14690*/  IMAD.MOV.U32 R0, RZ, RZ, R43 ;  /* 0x000000ffff007224 */ /* 0x002fc600078e002b */
[----:B----4-:R-:W-:Y:S04]  /*146a0*/  STL [R1+0x108], R84 ;  /* 0x0001085401007387 */ /* 0x010fe80000100800 */
[----:B------:R1:W-:Y:S04]  /*146b0*/  STL [R1+0xfc], R0 ;  /* 0x0000fc0001007387 */ /* 0x0003e80000100800 */
[----:B------:R-:W4:Y:S01]  /*146c0*/  LDL.LU.64 R42, [R1+0x448] ;  /* 0x00044800012a7983 */ /* 0x000f220000300a00 */
[----:B-1----:R-:W-:-:S03]  /*146d0*/  IMAD.MOV.U32 R0, RZ, RZ, R85 ;  /* 0x000000ffff007224 */ /* 0x002fc600078e0055 */
[----:B--2---:R-:W-:Y:S04]  /*146e0*/  STL [R1+0x110], R38 ;  /* 0x0001102601007387 */ /* 0x004fe80000100800 */
[----:B------:R1:W-:Y:S02]  /*146f0*/  STL [R1+0x104], R0 ;  /* 0x0001040001007387 */ /* 0x0003e40000100800 */
[----:B-1----:R-:W-:Y:S02]  /*14700*/  IMAD.MOV.U32 R0, RZ, RZ, R39 ;  /* 0x000000ffff007224 */ /* 0x002fe400078e0027 */
[----:B------:R-:W2:Y:S04]  /*14710*/  LDL.LU.64 R38, [R1+0x228] ;  /* 0x0002280001267983 */ /* 0x000ea80000300a00 */
[----:B------:R1:W-:Y:S04]  /*14720*/  STL [R1+0x10c], R0 ;  /* 0x00010c0001007387 */ /* 0x0003e80000100800 */
[----:B------:R-:W-:Y:S01]  /*14730*/  STL [R1+0x118], R86 ;  /* 0x0001185601007387 */ /* 0x000fe20000100800 */
[----:B-1----:R-:W-:-:S03]  /*14740*/  IMAD.MOV.U32 R0, RZ, RZ, R87 ;  /* 0x000000ffff007224 */ /* 0x002fc600078e0057 */
[----:B------:R-:W-:Y:S04]  /*14750*/  STL [R1+0x120], R36 ;  /* 0x0001202401007387 */ /* 0x000fe80000100800 */
[----:B------:R1:W-:Y:S04]  /*14760*/  STL [R1+0x114], R0 ;  /* 0x0001140001007387 */ /* 0x0003e80000100800 */
[----:B------:R-:W2:Y:S01]  /*14770*/  LDL.LU.64 R84, [R1+0x1b8] ;  /* 0x0001b80001547983 */ /* 0x000ea20000300a00 */
[----:B-1----:R-:W-:-:S05]  /*14780*/  IMAD.MOV.U32 R0, RZ, RZ, R37 ;  /* 0x000000ffff007224 */ /* 0x002fca00078e0025 */
[----:B------:R1:W-:Y:S04]  /*14790*/  STL [R1+0x11c], R0 ;  /* 0x00011c0001007387 */ /* 0x0003e80000100800 */
[----:B------:R-:W2:Y:S04]  /*147a0*/  LDL.LU.64 R86, [R1+0x158] ;  /* 0x0001580001567983 */ /* 0x000ea80000300a00 */
[----:B---3--:R3:W-:Y:S04]  /*147b0*/  STL [R1+0x128], R182 ;  /* 0x000128b601007387 */ /* 0x0087e80000100800 */
[----:B------:R-:W2:Y:S01]  /*147c0*/  LDL.LU.64 R36, [R1+0x460] ;  /* 0x0004600001247983 */ /* 0x000ea20000300a00 */
[----:B-1----:R-:W-:-:S05]  /*147d0*/  IMAD.MOV.U32 R0, RZ, RZ, R183 ;  /* 0x000000ffff007224 */ /* 0x002fca00078e00b7 */
[----:B------:R1:W-:Y:S04]  /*147e0*/  STL [R1+0x124], R0 ;  /* 0x0001240001007387 */ /* 0x0003e80000100800 */
[----:B------:R-:W-:Y:S04]  /*147f0*/  STL [R1+0x130], R180 ;  /* 0x000130b401007387 */ /* 0x000fe80000100800 */
[----:B---3--:R-:W3:Y:S01]  /*14800*/  LDL.LU.64 R182, [R1+0x240] ;  /* 0x0002400001b67983 */ /* 0x008ee20000300a00 */
[----:B-1----:R-:W-:-:S05]  /*14810*/  IMAD.MOV.U32 R0, RZ, RZ, R181 ;  /* 0x000000ffff007224 */ /* 0x002fca00078e00b5 */
[----:B------:R1:W-:Y:S04]  /*14820*/  STL [R1+0x12c], R0 ;  /* 0x00012c0001007387 */ /* 0x0003e80000100800 */
[----:B----4-:R-:W-:Y:S01]  /*14830*/  STL [R1+0x138], R42 ;  /* 0x0001382a01007387 */ /* 0x010fe20000100800 */
[----:B-1----:R-:W-:-:S03]  /*14840*/  IMAD.MOV.U32 R0, RZ, RZ, R43 ;  /* 0x000000ffff007224 */ /* 0x002fc600078e002b */
[----:B------:R-:W4:Y:S04]  /*14850*/  LDL.LU.64 R180, [R1+0x198] ;  /* 0x0001980001b47983 */ /* 0x000f280000300a00 */
[----:B------:R-:W4:Y:S04]  /*14860*/  LDL.LU.64 R54, [R1+0x178] ;  /* 0x0001780001367983 */ /* 0x000f280000300a00 */
[----:B------:R2:W-:Y:S02]  /*14870*/  STL [R1+0x134], R0 ;  /* 0x0001340001007387 */ /* 0x0005e40000100800 */
[----:B--2---:R-:W-:-:S02]  /*14880*/  IMAD.MOV.U32 R0, RZ, RZ, R39 ;  /* 0x000000ffff007224 */ /* 0x004fc400078e0027 */
[----:B------:R1:W-:Y:S04]  /*14890*/  STL [R1+0x140], R38 ;  /* 0x0001402601007387 */ /* 0x0003e80000100800 */
[----:B------:R2:W-:Y:S04]  /*148a0*/  STL [R1+0x13c], R0 ;  /* 0x00013c0001007387 */ /* 0x0005e80000100800 */
[----:B-1----:R-:W4:Y:S04]  /*148b0*/  LDL.LU.64 R38, [R1+0x488] ;  /* 0x0004880001267983 */ /* 0x002f280000300a00 */
[----:B------:R-:W4:Y:S01]  /*148c0*/  LDL.LU.64 R42, [R1+0x1d8] ;  /* 0x0001d800012a7983 */ /* 0x000f220000300a00 */
[----:B--2---:R-:W-:-:S03]  /*148d0*/  IMAD.MOV.U32 R0, RZ, RZ, R85 ;  /* 0x000000ffff007224 */ /* 0x004fc600078e0055 */
[----:B------:R-:W-:Y:S04]  /*148e0*/  STL [R1+0x148], R84 ;  /* 0x0001485401007387 */ /* 0x000fe80000100800 */
[----:B------:R1:W-:Y:S02]  /*148f0*/  STL [R1+0x144], R0 ;  /* 0x0001440001007387 */ /* 0x0003e40000100800 */
[----:B-1----:R-:W-:Y:S02]  /*14900*/  IMAD.MOV.U32 R0, RZ, RZ, R87 ;  /* 0x000000ffff007224 */ /* 0x002fe400078e0057 */
[----:B------:R-:W-:Y:S04]  /*14910*/  STL [R1+0x150], R86 ;  /* 0x0001505601007387 */ /* 0x000fe80000100800 */
[----:B------:R-:W2:Y:S04]  /*14920*/  LDL.LU.64 R40, [R1+0x260] ;  /* 0x0002600001287983 */ /* 0x000ea80000300a00 */
[----:B------:R1:W-:Y:S04]  /*14930*/  STL [R1+0x14c], R0 ;  /* 0x00014c0001007387 */ /* 0x0003e80000100800 */
[----:B------:R-:W-:Y:S01]  /*14940*/  STL [R1+0x158], R36 ;  /* 0x0001582401007387 */ /* 0x000fe20000100800 */
[----:B-1----:R-:W-:-:S05]  /*14950*/  IMAD.MOV.U32 R0, RZ, RZ, R37 ;  /* 0x000000ffff007224 */ /* 0x002fca00078e0025 */
[----:B------:R1:W-:Y:S04]  /*14960*/  STL [R1+0x154], R0 ;  /* 0x0001540001007387 */ /* 0x0003e80000100800 */
[----:B------:R-:W2:Y:S04]  /*14970*/  LDL.LU.64 R84, [R1+0x190] ;  /* 0x0001900001547983 */ /* 0x000ea80000300a00 */
[----:B---3--:R-:W-:Y:S01]  /*14980*/  STL [R1+0x160], R182 ;  /* 0x000160b601007387 */ /* 0x008fe20000100800 */
[----:B-1----:R-:W-:-:S03]  /*14990*/  IMAD.MOV.U32 R0, RZ, RZ, R183 ;  /* 0x000000ffff007224 */ /* 0x002fc600078e00b7 */
[----:B------:R-:W3:Y:S04]  /*149a0*/  LDL.LU.64 R86, [R1+0x4a8] ;  /* 0x0004a80001567983 */ /* 0x000ee80000300a00 */
[----:B------:R4:W-:Y:S02]  /*149b0*/  STL [R1+0x15c], R0 ;  /* 0x00015c0001007387 */ /* 0x0009e40000100800 */
[----:B----4-:R-:W-:Y:S02]  /*149c0*/  IMAD.MOV.U32 R0, RZ, RZ, R181 ;  /* 0x000000ffff007224 */ /* 0x010fe400078e00b5 */
[----:B------:R1:W-:Y:S04]  /*149d0*/  STL [R1+0x168], R180 ;  /* 0x000168b401007387 */ /* 0x0003e80000100800 */
[----:B------:R-:W4:Y:S04]  /*149e0*/  LDL.LU.64 R182, [R1+0x280] ;  /* 0x0002800001b67983 */ /* 0x000f280000300a00 */
[----:B------:R-:W-:Y:S04]  /*149f0*/  STL [R1+0x170], R54 ;  /* 0x0001703601007387 */ /* 0x000fe80000100800 */
[----:B------:R1:W-:Y:S04]  /*14a00*/  STL [R1+0x164], R0 ;  /* 0x0001640001007387 */ /* 0x0003e80000100800 */
[----:B------:R-:W4:Y:S04]  /*14a10*/  LDL.LU.64 R36, [R1+0x1e0] ;  /* 0x0001e00001247983 */ /* 0x000f280000300a00 */
[----:B-1----:R-:W4:Y:S01]  /*14a20*/  LDL.LU.64 R180, [R1+0x4f0] ;  /* 0x0004f00001b47983 */ /* 0x002f220000300a00 */
[----:B------:R-:W-:-:S03]  /*14a30*/  IMAD.MOV.U32 R0, RZ, RZ, R55 ;  /* 0x000000ffff007224 */ /* 0x000fc600078e0037 */
[----:B------:R-:W-:Y:S04]  /*14a40*/  STL [R1+0x178], R38 ;  /* 0x0001782601007387 */ /* 0x000fe80000100800 */
[----:B------:R1:W-:Y:S02]  /*14a50*/  STL [R1+0x16c], R0 ;  /* 0x00016c0001007387 */ /* 0x0003e40000100800 */
[----:B-1----:R-:W-:Y:S02]  /*14a60*/  IMAD.MOV.U32 R0, RZ, RZ, R39 ;  /* 0x000000ffff007224 */ /* 0x002fe400078e0027 */
[----:B------:R-:W4:Y:S04]  /*14a70*/  LDL.LU.64 R38, [R1+0x1b0] ;  /* 0x0001b00001267983 */ /* 0x000f280000300a00 */
[----:B------:R2:W-:Y:S02]  /*14a80*/  STL [R1+0x174], R0 ;  /* 0x0001740001007387 */ /* 0x0005e40000100800 */
[----:B--2---:R-:W-:-:S02]  /*14a90*/  IMAD.MOV.U32 R0, RZ, RZ, R41 ;  /* 0x000000ffff007224 */ /* 0x004fc400078e0029 */
[----:B------:R-:W-:Y:S04]  /*14aa0*/  STL [R1+0x180], R40 ;  /* 0x0001802801007387 */ /* 0x000fe80000100800 */
[----:B------:R1:W-:Y:S04]  /*14ab0*/  STL [R1+0x17c], R0 ;  /* 0x00017c0001007387 */ /* 0x0003e80000100800 */
[----:B------:R2:W-:Y:S01]  /*14ac0*/  STL [R1+0x188], R42 ;  /* 0x0001882a01007387 */ /* 0x0005e20000100800 */
[----:B-1----:R-:W-:-:S03]  /*14ad0*/  IMAD.MOV.U32 R0, RZ, RZ, R43 ;  /* 0x000000ffff007224 */ /* 0x002fc600078e002b */
[----:B------:R-:W-:Y:S04]  /*14ae0*/  STL [R1+0x190], R84 ;  /* 0x0001905401007387 */ /* 0x000fe80000100800 */
[----:B------:R1:W-:Y:S04]  /*14af0*/  STL [R1+0x184], R0 ;  /* 0x0001840001007387 */ /* 0x0003e80000100800 */
[----:B--2---:R-:W2:Y:S01]  /*14b00*/  LDL.LU.64 R42, [R1+0x2a0] ;  /* 0x0002a000012a7983 */ /* 0x004ea20000300a00 */
[----:B-1----:R-:W-:-:S03]  /*14b10*/  IMAD.MOV.U32 R0, RZ, RZ, R85 ;  /* 0x000000ffff007224 */ /* 0x002fc600078e0055 */
[----:B---3--:R-:W-:Y:S04]  /*14b20*/  STL [R1+0x198], R86 ;  /* 0x0001985601007387 */ /* 0x008fe80000100800 */
[----:B------:R1:W-:Y:S04]  /*14b30*/  STL [R1+0x18c], R0 ;  /* 0x00018c0001007387 */ /* 0x0003e80000100800 */
[----:B------:R-:W2:Y:S01]  /*14b40*/  LDL.LU.64 R84, [R1+0x1f8] ;  /* 0x0001f80001547983 */ /* 0x000ea20000300a00 */
[----:B-1----:R-:W-:-:S05]  /*14b50*/  IMAD.MOV.U32 R0, RZ, RZ, R87 ;  /* 0x000000ffff007224 */ /* 0x002fca00078e0057 */
[----:B------:R4:W-:Y:S02]  /*14b60*/  STL [R1+0x194], R0 ;  /* 0x0001940001007387 */ /* 0x0009e40000100800 */
[----:B----4-:R-:W-:Y:S02]  /*14b70*/  IMAD.MOV.U32 R0, RZ, RZ, R183 ;  /* 0x000000ffff007224 */ /* 0x010fe400078e00b7 */
[----:B------:R1:W-:Y:S04]  /*14b80*/  STL [R1+0x1a0], R182 ;  /* 0x0001a0b601007387 */ /* 0x0003e80000100800 */
[----:B------:R-:W-:Y:S04]  /*14b90*/  STL [R1+0x1a8], R36 ;  /* 0x0001a82401007387 */ /* 0x000fe80000100800 */
[----:B------:R4:W-:Y:S04]  /*14ba0*/  STL [R1+0x19c], R0 ;  /* 0x00019c0001007387 */ /* 0x0009e80000100800 */
[----:B-1----:R-:W3:Y:S01]  /*14bb0*/  LDL.LU.64 R182, [R1+0x1d0] ;  /* 0x0001d00001b67983 */ /* 0x002ee20000300a00 */
[----:B----4-:R-:W-:-:S05]  /*14bc0*/  IMAD.MOV.U32 R0, RZ, RZ, R37 ;  /* 0x000000ffff007224 */ /* 0x010fca00078e0025 */
[----:B------:R1:W-:Y:S04]  /*14bd0*/  STL [R1+0x1a4], R0 ;  /* 0x0001a40001007387 */ /* 0x0003e80000100800 */
[----:B------:R-:W4:Y:S04]  /*14be0*/  LDL.LU.64 R86, [R1+0x530] ;  /* 0x0005300001567983 */ /* 0x000f280000300a00 */
[----:B------:R1:W-:Y:S02]  /*14bf0*/  STL [R1+0x1b0], R38 ;  /* 0x0001b02601007387 */ /* 0x0003e40000100800 */
[----:B-1----:R-:W-:-:S02]  /*14c00*/  IMAD.MOV.U32 R0, RZ, RZ, R39 ;  /* 0x000000ffff007224 */ /* 0x002fc400078e0027 */
[----:B------:R-:W4:Y:S04]  /*14c10*/  LDL.LU.64 R36, [R1+0x2c0] ;  /* 0x0002c00001247983 */ /* 0x000f280000300a00 */
[----:B------:R1:W-:Y:S04]  /*14c20*/  STL [R1+0x1ac], R0 ;  /* 0x0001ac0001007387 */ /* 0x0003e80000100800 */
[----:B------:R2:W-:Y:S04]  /*14c30*/  STL [R1+0x1b8], R180 ;  /* 0x0001b8b401007387 */ /* 0x0005e80000100800 */
[----:B------:R-:W4:Y:S01]  /*14c40*/  LDL.LU.64 R38, [R1+0x218] ;  /* 0x0002180001267983 */ /* 0x000f220000300a00 */
[----:B-1----:R-:W-:-:S05]  /*14c50*/  IMAD.MOV.U32 R0, RZ, RZ, R181 ;  /* 0x000000ffff007224 */ /* 0x002fca00078e00b5 */
[----:B------:R1:W-:Y:S04]  /*14c60*/  STL [R1+0x1b4], R0 ;  /* 0x0001b40001007387 */ /* 0x0003e80000100800 */
[----:B--2---:R-:W-:Y:S04]  /*14c70*/  STL [R1+0x1c0], R42 ;  /* 0x0001c02a01007387 */ /* 0x004fe80000100800 */
[----:B------:R-:W2:Y:S04]  /*14c80*/  LDL.LU.64 R180, [R1+0x1f0] ;  /* 0x0001f00001b47983 */ /* 0x000ea80000300a00 */
[----:B------:R-:W2:Y:S01]  /*14c90*/  LDL.LU.64 R54, [R1+0x570] ;  /* 0x0005700001367983 */ /* 0x000ea20000300a00 */
[----:B-1----:R-:W-:-:S05]  /*14ca0*/  IMAD.MOV.U32 R0, RZ, RZ, R43 ;  /* 0x000000ffff007224 */ /* 0x002fca00078e002b */
[----:B------:R1:W-:Y:S04]  /*14cb0*/  STL [R1+0x1bc], R0 ;  /* 0x0001bc0001007387 */ /* 0x0003e80000100800 */
[----:B------:R1:W-:Y:S02]  /*14cc0*/  STL [R1+0x1c8], R84 ;  /* 0x0001c85401007387 */ /* 0x0003e40000100800 */
[----:B-1----:R-:W-:-:S05]  /*14cd0*/  IMAD.MOV.U32 R0, RZ, RZ, R85 ;  /* 0x000000ffff007224 */ /* 0x002fca00078e0055 */
[----:B------:R3:W-:Y:S04]  /*14ce0*/  STL [R1+0x1c4], R0 ;  /* 0x0001c40001007387 */ /* 0x0007e80000100800 */
[----:B------:R-:W2:Y:S04]  /*14cf0*/  LDL.LU.64 R84, [R1+0x2e0] ;  /* 0x0002e00001547983 */ /* 0x000ea80000300a00 */
[----:B------:R-:W2:Y:S01]  /*14d00*/  LDL.LU.64 R40, [R1+0x210] ;  /* 0x0002100001287983 */ /* 0x000ea20000300a00 */
[----:B---3--:R-:W-:-:S03]  /*14d10*/  IMAD.MOV.U32 R0, RZ, RZ, R183 ;  /* 0x000000ffff007224 */ /* 0x008fc600078e00b7 */
[----:B------:R-:W-:Y:S04]  /*14d20*/  STL [R1+0x1d0], R182 ;  /* 0x0001d0b601007387 */ /* 0x000fe80000100800 */
[----:B------:R1:W-:Y:S04]  /*14d30*/  STL [R1+0x1cc], R0 ;  /* 0x0001cc0001007387 */ /* 0x0003e80000100800 */
[----:B----4-:R-:W-:Y:S01]  /*14d40*/  STL [R1+0x1d8], R86 ;  /* 0x0001d85601007387 */ /* 0x010fe20000100800 */
[----:B-1----:R-:W-:-:S03]  /*14d50*/  IMAD.MOV.U32 R0, RZ, RZ, R87 ;  /* 0x000000ffff007224 */ /* 0x002fc600078e0057 */
[----:B------:R-:W3:Y:S04]  /*14d60*/  LDL.LU.64 R182, [R1+0x238] ;  /* 0x0002380001b67983 */ /* 0x000ee80000300a00 */
[----:B------:R-:W-:Y:S04]  /*14d70*/  STL [R1+0x1e0], R36 ;  /* 0x0001e02401007387 */ /* 0x000fe80000100800 */
[----:B------:R1:W-:Y:S02]  /*14d80*/  STL [R1+0x1d4], R0 ;  /* 0x0001d40001007387 */ /* 0x0003e40000100800 */
[----:B-1----:R-:W-:-:S05]  /*14d90*/  IMAD.MOV.U32 R0, RZ, RZ, R37 ;  /* 0x000000ffff007224 */ /* 0x002fca00078e0025 */
[----:B------:R1:W-:Y:S04]  /*14da0*/  STL [R1+0x1dc], R0 ;  /* 0x0001dc0001007387 */ /* 0x0003e80000100800 */
[----:B------:R-:W-:Y:S04]  /*14db0*/  STL [R1+0x1e8], R38 ;  /* 0x0001e82601007387 */ /* 0x000fe80000100800 */
        /* <DEDUP_REMOVED lines=8> */
[----:B------:R-:W-:Y:S04]  /*14e40*/  STL [R1+0x1f8], R54 ;  /* 0x0001f83601007387 */ /* 0x000fe80000100800 */
[----:B------:R-:W2:Y:S01]  /*14e50*/  LDL.LU.64 R38, [R1+0x230] ;  /* 0x0002300001267983 */ /* 0x000ea20000300a00 */
[----:B-1----:R-:W-:-:S03]  /*14e60*/  IMAD.MOV.U32 R0, RZ, RZ, R55 ;  /* 0x000000ffff007224 */ /* 0x002fc600078e0037 */
[----:B------:R-:W2:Y:S04]  /*14e70*/  LDL.LU.64 R180, [R1+0x320] ;  /* 0x0003200001b47983 */ /* 0x000ea80000300a00 */
[----:B------:R-:W-:Y:S04]  /*14e80*/  STL [R1+0x200], R84 ;  /* 0x0002005401007387 */ /* 0x000fe80000100800 */
[----:B------:R1:W-:Y:S02]  /*14e90*/  STL [R1+0x1f4], R0 ;  /* 0x0001f40001007387 */ /* 0x0003e40000100800 */
[----:B-1----:R-:W-:-:S02]  /*14ea0*/  IMAD.MOV.U32 R0, RZ, RZ, R85 ;  /* 0x000000ffff007224 */ /* 0x002fc400078e0055 */
[----:B---3--:R-:W-:Y:S04]  /*14eb0*/  STL [R1+0x208], R182 ;  /* 0x000208b601007387 */ /* 0x008fe80000100800 */
[----:B------:R1:W-:Y:S04]  /*14ec0*/  STL [R1+0x1fc], R0 ;  /* 0x0001fc0001007387 */ /* 0x0003e80000100800 */
[----:B------:R-:W3:Y:S01]  /*14ed0*/  LDL.LU.64 R84, [R1+0x618] ;  /* 0x0006180001547983 */ /* 0x000ee20000300a00 */
[----:B-1----:R-:W-:Y:S02]  /*14ee0*/  IMAD.MOV.U32 R0, RZ, RZ, R183 ;  /* 0x000000ffff007224 */ /* 0x002fe400078e00b7 */
[----:B------:R-:W-:-:S03]  /*14ef0*/  IMAD.MOV.U32 R182, RZ, RZ, R124 ;  /* 0x000000ffffb67224 */ /* 0x000fc600078e007c */
[----:B------:R1:W-:Y:S01]  /*14f00*/  STL [R1+0x204], R0 ;  /* 0x0002040001007387 */ /* 0x0003e20000100800 */
[----:B------:R-:W-:Y:S02]  /*14f10*/  IMAD.MOV.U32 R183, RZ, RZ, R125 ;  /* 0x000000ffffb77224 */ /* 0x000fe400078e007d */
[----:B------:R-:W-:Y:S01]  /*14f20*/  IMAD.MOV.U32 R124, RZ, RZ, R126 ;  /* 0x000000ffff7c7224 */ /* 0x000fe200078e007e */
[----:B------:R-:W-:Y:S01]  /*14f30*/  STL [R1+0x210], R40 ;  /* 0x0002102801007387 */ /* 0x000fe20000100800 */
[----:B------:R-:W-:-:S03]  /*14f40*/  IMAD.MOV.U32 R125, RZ, RZ, R127 ;  /* 0x000000ffff7d7224 */ /* 0x000fc600078e007f */
[----:B------:R-:W3:Y:S01]  /*14f50*/  LDL.LU.64 R126, [R1+0x278] ;  /* 0x00027800017e7983 */ /* 0x000ee20000300a00 */
[----:B-1----:R-:W-:-:S05]  /*14f60*/  IMAD.MOV.U32 R0, RZ, RZ, R41 ;  /* 0x000000ffff007224 */ /* 0x002fca00078e0029 */
[----:B------:R1:W-:Y:S04]  /*14f70*/  STL [R1+0x20c], R0 ;  /* 0x00020c0001007387 */ /* 0x0003e80000100800 */
[----:B----4-:R4:W-:Y:S01]  /*14f80*/  STL [R1+0x218], R42 ;  /* 0x0002182a01007387 */ /* 0x0109e20000100800 */
[----:B-1----:R-:W-:-:S03]  /*14f90*/  IMAD.MOV.U32 R0, RZ, RZ, R43 ;  /* 0x000000ffff007224 */ /* 0x002fc600078e002b */
[----:B----4-:R-:W4:Y:S04]  /*14fa0*/  LDL.LU.64 R42, [R1+0x250] ;  /* 0x00025000012a7983 */ /* 0x010f280000300a00 */
[----:B------:R1:W-:Y:S04]  /*14fb0*/  STL [R1+0x214], R0 ;  /* 0x0002140001007387 */ /* 0x0003e80000100800 */
[----:B--2---:R2:W-:Y:S01]  /*14fc0*/  STL [R1+0x220], R86 ;  /* 0x0002205601007387 */ /* 0x0045e20000100800 */
[----:B-1----:R-:W-:-:S03]  /*14fd0*/  IMAD.MOV.U32 R0, RZ, RZ, R87 ;  /* 0x000000ffff007224 */ /* 0x002fc600078e0057 */
[----:B------:R-:W-:Y:S04]  /*14fe0*/  STL [R1+0x228], R36 ;  /* 0x0002282401007387 */ /* 0x000fe80000100800 */
[----:B------:R1:W-:Y:S04]  /*14ff0*/  STL [R1+0x21c], R0 ;  /* 0x00021c0001007387 */ /* 0x0003e80000100800 */
[----:B--2---:R-:W2:Y:S01]  /*15000*/  LDL.LU.64 R86, [R1+0x668] ;  /* 0x0006680001567983 */ /* 0x004ea20000300a00 */
[----:B-1----:R-:W-:-:S03]  /*15010*/  IMAD.MOV.U32 R0, RZ, RZ, R37 ;  /* 0x000000ffff007224 */ /* 0x002fc600078e0025 */
[----:B------:R-:W2:Y:S04]  /*15020*/  LDL.LU.64 R36, [R1+0x518] ;  /* 0x0005180001247983 */ /* 0x000ea80000300a00 */
[----:B------:R1:W-:Y:S04]  /*15030*/  STL [R1+0x224], R0 ;  /* 0x0002240001007387 */ /* 0x0003e80000100800 */
[----:B------:R1:W-:Y:S02]  /*15040*/  STL [R1+0x230], R38 ;  /* 0x0002302601007387 */ /* 0x0003e40000100800 */
[----:B-1----:R-:W-:-:S02]  /*15050*/  IMAD.MOV.U32 R0, RZ, RZ, R39 ;  /* 0x000000ffff007224 */ /* 0x002fc400078e0027 */
[----:B------:R-:W2:Y:S04]  /*15060*/  LDL.LU.64 R38, [R1+0x298] ;  /* 0x0002980001267983 */ /* 0x000ea80000300a00 */
[----:B------:R3:W-:Y:S02]  /*15070*/  STL [R1+0x22c], R0 ;  /* 0x00022c0001007387 */ /* 0x0007e40000100800 */
[----:B---3--:R-:W-:Y:S02]  /*15080*/  IMAD.MOV.U32 R0, RZ, RZ, R85 ;  /* 0x000000ffff007224 */ /* 0x008fe400078e0055 */
[----:B------:R-:W-:Y:S04]  /*15090*/  STL [R1+0x238], R84 ;  /* 0x0002385401007387 */ /* 0x000fe80000100800 */
[----:B------:R1:W-:Y:S04]  /*150a0*/  STL [R1+0x234], R0 ;  /* 0x0002340001007387 */ /* 0x0003e80000100800 */
[----:B------:R3:W-:Y:S01]  /*150b0*/  STL [R1+0x240], R180 ;  /* 0x000240b401007387 */ /* 0x0007e20000100800 */
[----:B-1----:R-:W-:-:S03]  /*150c0*/  IMAD.MOV.U32 R0, RZ, RZ, R181 ;  /* 0x000000ffff007224 */ /* 0x002fc600078e00b5 */
[----:B------:R-:W-:Y:S04]  /*150d0*/  STL [R1+0x248], R126 ;  /* 0x0002487e01007387 */ /* 0x000fe80000100800 */
[----:B------:R1:W-:Y:S04]  /*150e0*/  STL [R1+0x23c], R0 ;  /* 0x00023c0001007387 */ /* 0x0003e80000100800 */
[----:B---3--:R-:W3:Y:S01]  /*150f0*/  LDL.LU.64 R180, [R1+0x698] ;  /* 0x0006980001b47983 */ /* 0x008ee20000300a00 */
[----:B-1----:R-:W-:-:S03]  /*15100*/  IMAD.MOV.U32 R0, RZ, RZ, R127 ;  /* 0x000000ffff007224 */ /* 0x002fc600078e007f */
[----:B------:R-:W3:Y:S04]  /*15110*/  LDL.LU.64 R126, [R1+0x560] ;  /* 0x00056000017e7983 */ /* 0x000ee80000300a00 */
[----:B------:R1:W-:Y:S04]  /*15120*/  STL [R1+0x244], R0 ;  /* 0x0002440001007387 */ /* 0x0003e80000100800 */
[----:B----4-:R-:W-:Y:S04]  /*15130*/  STL [R1+0x250], R42 ;  /* 0x0002502a01007387 */ /* 0x010fe80000100800 */
[----:B------:R-:W4:Y:S01]  /*15140*/  LDL.LU.64 R84, [R1+0x2b8] ;  /* 0x0002b80001547983 */ /* 0x000f220000300a00 */
[----:B-1----:R-:W-:-:S05]  /*15150*/  IMAD.MOV.U32 R0, RZ, RZ, R43 ;  /* 0x000000ffff007224 */ /* 0x002fca00078e002b */
[----:B------:R2:W-:Y:S02]  /*15160*/  STL [R1+0x24c], R0 ;  /* 0x00024c0001007387 */ /* 0x0005e40000100800 */
[----:B--2---:R-:W-:Y:S02]  /*15170*/  IMAD.MOV.U32 R0, RZ, RZ, R87 ;  /* 0x000000ffff007224 */ /* 0x004fe400078e0057 */
[----:B------:R-:W-:Y:S04]  /*15180*/  STL [R1+0x258], R86 ;  /* 0x0002585601007387 */ /* 0x000fe80000100800 */
[----:B------:R1:W-:Y:S04]  /*15190*/  STL [R1+0x254], R0 ;  /* 0x0002540001007387 */ /* 0x0003e80000100800 */
[----:B------:R2:W-:Y:S01]  /*151a0*/  STL [R1+0x260], R36 ;  /* 0x0002602401007387 */ /* 0x0005e20000100800 */
[----:B-1----:R-:W-:-:S05]  /*151b0*/  IMAD.MOV.U32 R0, RZ, RZ, R37 ;  /* 0x000000ffff007224 */ /* 0x002fca00078e0025 */
[----:B------:R1:W-:Y:S04]  /*151c0*/  STL [R1+0x25c], R0 ;  /* 0x00025c0001007387 */ /* 0x0003e80000100800 */
[----:B------:R-:W4:Y:S04]  /*151d0*/  LDL.LU.64 R86, [R1+0x6c0] ;  /* 0x0006c00001567983 */ /* 0x000f280000300a00 */
[----:B------:R1:W-:Y:S04]  /*151e0*/  STL [R1+0x268], R38 ;  /* 0x0002682601007387 */ /* 0x0003e80000100800 */
[----:B--2---:R-:W4:Y:S01]  /*151f0*/  LDL.LU.64 R36, [R1+0x5b0] ;  /* 0x0005b00001247983 */ /* 0x004f220000300a00 */
[----:B-1----:R-:W-:-:S05]  /*15200*/  IMAD.MOV.U32 R0, RZ, RZ, R39 ;  /* 0x000000ffff007224 */ /* 0x002fca00078e0027 */
[----:B------:R3:W-:Y:S04]  /*15210*/  STL [R1+0x264], R0 ;  /* 0x0002640001007387 */ /* 0x0007e80000100800 */
[----:B-----5:R-:W-:Y:S04]  /*15220*/  STL [R1+0x270], R2 ;  /* 0x0002700201007387 */ /* 0x020fe80000100800 */
[----:B------:R-:W4:Y:S04]  /*15230*/  LDL.LU.64 R38, [R1+0x2d8] ;  /* 0x0002d80001267983 */ /* 0x000f280000300a00 */
[----:B------:R-:W-:Y:S01]  /*15240*/  STL [R1+0x26c], R3 ;  /* 0x00026c0301007387 */ /* 0x000fe20000100800 */
[----:B---3--:R-:W-:-:S03]  /*15250*/  IMAD.MOV.U32 R0, RZ, RZ, R181 ;  /* 0x000000ffff007224 */ /* 0x008fc600078e00b5 */
[----:B------:R1:W-:Y:S04]  /*15260*/  STL [R1+0x278], R180 ;  /* 0x000278b401007387 */ /* 0x0003e80000100800 */
[----:B------:R-:W-:Y:S04]  /*15270*/  STL [R1+0x280], R126 ;  /* 0x0002807e01007387 */ /* 0x000fe80000100800 */
[----:B------:R3:W-:Y:S04]  /*15280*/  STL [R1+0x274], R0 ;  /* 0x0002740001007387 */ /* 0x0007e80000100800 */
[----:B-1----:R-:W2:Y:S01]  /*15290*/  LDL.LU.64 R180, [R1+0x710] ;  /* 0x0007100001b47983 */ /* 0x002ea20000300a00 */
[----:B---3--:R-:W-:-:S05]  /*152a0*/  IMAD.MOV.U32 R0, RZ, RZ, R127 ;  /* 0x000000ffff007224 */ /* 0x008fca00078e007f */
[----:B------:R1:W-:Y:S04]  /*152b0*/  STL [R1+0x27c], R0 ;  /* 0x00027c0001007387 */ /* 0x0003e80000100800 */
[----:B----4-:R3:W-:Y:S04]  /*152c0*/  STL [R1+0x288], R84 ;  /* 0x0002885401007387 */ /* 0x0107e80000100800 */
[----:B------:R-:W4:Y:S01]  /*152d0*/  LDL.LU.64 R126, [R1+0x5f8] ;  /* 0x0005f800017e7983 */ /* 0x000f220000300a00 */
[----:B-1----:R-:W-:-:S05]  /*152e0*/  IMAD.MOV.U32 R0, RZ, RZ, R85 ;  /* 0x000000ffff007224 */ /* 0x002fca00078e0055 */
[----:B------:R1:W-:Y:S04]  /*152f0*/  STL [R1+0x284], R0 ;  /* 0x0002840001007387 */ /* 0x0003e80000100800 */
[----:B------:R-:W-:Y:S04]  /*15300*/  STL [R1+0x290], R8 ;  /* 0x0002900801007387 */ /* 0x000fe80000100800 */
[----:B------:R-:W-:Y:S04]  /*15310*/  STL [R1+0x28c], R9 ;  /* 0x00028c0901007387 */ /* 0x000fe80000100800 */
[----:B------:R-:W-:Y:S04]  /*15320*/  STL [R1+0x298], R86 ;  /* 0x0002985601007387 */ /* 0x000fe80000100800 */
[----:B---3--:R-:W3:Y:S01]  /*15330*/  LDL.LU.64 R84, [R1+0x2f8] ;  /* 0x0002f80001547983 */ /* 0x008ee20000300a00 */
[----:B-1----:R-:W-:-:S03]  /*15340*/  IMAD.MOV.U32 R0, RZ, RZ, R87 ;  /* 0x000000ffff007224 */ /* 0x002fc600078e0057 */
[----:B------:R-:W-:Y:S04]  /*15350*/  STL [R1+0x2a0], R36 ;  /* 0x0002a02401007387 */ /* 0x000fe80000100800 */
[----:B------:R1:W-:Y:S02]  /*15360*/  STL [R1+0x294], R0 ;  /* 0x0002940001007387 */ /* 0x0003e40000100800 */
[----:B-1----:R-:W-:-:S05]  /*15370*/  IMAD.MOV.U32 R0, RZ, RZ, R37 ;  /* 0x000000ffff007224 */ /* 0x002fca00078e0025 */
[----:B------:R1:W-:Y:S04]  /*15380*/  STL [R1+0x29c], R0 ;  /* 0x00029c0001007387 */ /* 0x0003e80000100800 */
[----:B------:R-:W3:Y:S04]  /*15390*/  LDL.LU.64 R86, [R1+0x778] ;  /* 0x0007780001567983 */ /* 0x000ee80000300a00 */
[----:B------:R1:W-:Y:S04]  /*153a0*/  STL [R1+0x2a8], R38 ;  /* 0x0002a82601007387 */ /* 0x0003e80000100800 */
[----:B------:R-:W3:Y:S01]  /*153b0*/  LDL.LU.64 R36, [R1+0x650] ;  /* 0x0006500001247983 */ /* 0x000ee20000300a00 */
[----:B-1----:R-:W-:-:S03]  /*153c0*/  IMAD.MOV.U32 R0, RZ, RZ, R39 ;  /* 0x000000ffff007224 */ /* 0x002fc600078e0027 */
[----:B------:R-:W3:Y:S04]  /*153d0*/  LDL.LU.64 R38, [R1+0x318] ;  /* 0x0003180001267983 */ /* 0x000ee80000300a00 */
[----:B------:R2:W-:Y:S04]  /*153e0*/  STL [R1+0x2a4], R0 ;  /* 0x0002a40001007387 */ /* 0x0005e80000100800 */
[----:B------:R-:W-:Y:S04]  /*153f0*/  STL [R1+0x2b0], R10 ;  /* 0x0002b00a01007387 */ /* 0x000fe80000100800 */
[----:B------:R-:W-:Y:S01]  /*15400*/  STL [R1+0x2ac], R11 ;  /* 0x0002ac0b01007387 */ /* 0x000fe20000100800 */
[----:B--2---:R-:W-:-:S03]  /*15410*/  IMAD.MOV.U32 R0, RZ, RZ, R181 ;  /* 0x000000ffff007224 */ /* 0x004fc600078e00b5 */
[----:B------:R-:W-:Y:S04]  /*15420*/  STL [R1+0x2b8], R180 ;  /* 0x0002b8b401007387 */ /* 0x000fe80000100800 */
[----:B----4-:R-:W-:Y:S04]  /*15430*/  STL [R1+0x2c0], R126 ;  /* 0x0002c07e01007387 */ /* 0x010fe80000100800 */
[----:B------:R1:W-:Y:S04]  /*15440*/  STL [R1+0x2b4], R0 ;  /* 0x0002b40001007387 */ /* 0x0003e80000100800 */
[----:B------:R-:W2:Y:S01]  /*15450*/  LDL.LU.64 R42, [R1+0x7a8] ;  /* 0x0007a800012a7983 */ /* 0x000ea20000300a00 */
[----:B-1----:R-:W-:-:S05]  /*15460*/  IMAD.MOV.U32 R0, RZ, RZ, R127 ;  /* 0x000000ffff007224 */ /* 0x002fca00078e007f */
[----:B------:R1:W-:Y:S04]  /*15470*/  STL [R1+0x2bc], R0 ;  /* 0x0002bc0001007387 */ /* 0x0003e80000100800 */
[----:B------:R-:W4:Y:S04]  /*15480*/  LDL.LU.64 R126, [R1+0x550] ;  /* 0x00055000017e7983 */ /* 0x000f280000300a00 */
[----:B---3--:R-:W-:Y:S04]  /*15490*/  STL [R1+0x2c8], R84 ;  /* 0x0002c85401007387 */ /* 0x008fe80000100800 */
[----:B------:R-:W3:Y:S01]  /*154a0*/  LDL.LU.64 R180, [R1+0x690] ;  /* 0x0006900001b47983 */ /* 0x000ee20000300a00 */
[----:B-1----:R-:W-:-:S05]  /*154b0*/  IMAD.MOV.U32 R0, RZ, RZ, R85 ;  /* 0x000000ffff007224 */ /* 0x002fca00078e0055 */
[----:B------:R1:W-:Y:S04]  /*154c0*/  STL [R1+0x2c4], R0 ;  /* 0x0002c40001007387 */ /* 0x0003e80000100800 */
[----:B------:R-:W-:Y:S04]  /*154d0*/  STL [R1+0x2d0], R12 ;  /* 0x0002d00c01007387 */ /* 0x000fe80000100800 */
[----:B------:R-:W-:Y:S01]  /*154e0*/  STL [R1+0x2cc], R13 ;  /* 0x0002cc0d01007387 */ /* 0x000fe20000100800 */
[----:B-1----:R-:W-:-:S03]  /*154f0*/  IMAD.MOV.U32 R0, RZ, RZ, R87 ;  /* 0x000000ffff007224 */ /* 0x002fc600078e0057 */
[----:B------:R-:W-:Y:S04]  /*15500*/  STL [R1+0x2d8], R86 ;  /* 0x0002d85601007387 */ /* 0x000fe80000100800 */
[----:B------:R-:W-:Y:S04]  /*15510*/  STL [R1+0x2e0], R36 ;  /* 0x0002e02401007387 */ /* 0x000fe80000100800 */
[----:B------:R1:W-:Y:S04]  /*15520*/  STL [R1+0x2d4], R0 ;  /* 0x0002d40001007387 */ /* 0x0003e80000100800 */
[----:B------:R-:W-:Y:S01]  /*15530*/  STL [R1+0x2e8], R38 ;  /* 0x0002e82601007387 */ /* 0x000fe20000100800 */
[----:B-1----:R-:W-:-:S05]  /*15540*/  IMAD.MOV.U32 R0, RZ, RZ, R37 ;  /* 0x000000ffff007224 */ /* 0x002fca00078e0025 */
[----:B------:R1:W-:Y:S04]  /*15550*/  STL [R1+0x2dc], R0 ;  /* 0x0002dc0001007387 */ /* 0x0003e80000100800 */
[----:B------:R-:W4:Y:S04]  /*15560*/  LDL.LU.64 R36, [R1+0x7b0] ;  /* 0x0007b00001247983 */ /* 0x000f280000300a00 */
[----:B------:R-:W4:Y:S01]  /*15570*/  LDL.LU.64 R84, [R1+0x6a8] ;  /* 0x0006a80001547983 */ /* 0x000f220000300a00 */
[----:B-1----:R-:W-:-:S05]  /*15580*/  IMAD.MOV.U32 R0, RZ, RZ, R39 ;  /* 0x000000ffff007224 */ /* 0x002fca00078e0027 */
[----:B------:R2:W-:Y:S04]  /*15590*/  STL [R1+0x2e4], R0 ;  /* 0x0002e40001007387 */ /* 0x0005e80000100800 */
[----:B------:R-:W-:Y:S04]  /*155a0*/  STL [R1+0x2f0], R14 ;  /* 0x0002f00e01007387 */ /* 0x000fe80000100800 */
[----:B------:R-:W4:Y:S04]  /*155b0*/  LDL.LU.64 R38, [R1+0x590] ;  /* 0x0005900001267983 */ /* 0x000f280000300a00 */
[----:B------:R-:W-:Y:S01]  /*155c0*/  STL [R1+0x2ec], R15 ;  /* 0x0002ec0f01007387 */ /* 0x000fe20000100800 */
[----:B--2---:R-:W-:-:S03]  /*155d0*/  IMAD.MOV.U32 R0, RZ, RZ, R43 ;  /* 0x000000ffff007224 */ /* 0x004fc600078e002b */
[----:B------:R-:W-:Y:S04]  /*155e0*/  STL [R1+0x2f8], R42 ;  /* 0x0002f82a01007387 */ /* 0x000fe80000100800 */
[----:B------:R-:W2:Y:S04]  /*155f0*/  LDL.LU.64 R86, [R1+0x338] ;  /* 0x0003380001567983 */ /* 0x000ea80000300a00 */
[----:B---3--:R-:W-:Y:S04]  /*15600*/  STL [R1+0x300], R180 ;  /* 0x000300b401007387 */ /* 0x008fe80000100800 */
[----:B------:R1:W-:Y:S02]  /*15610*/  STL [R1+0x2f4], R0 ;  /* 0x0002f40001007387 */ /* 0x0003e40000100800 */
[----:B-1----:R-:W-:-:S02]  /*15620*/  IMAD.MOV.U32 R0, RZ, RZ, R181 ;  /* 0x000000ffff007224 */ /* 0x002fc400078e00b5 */
[----:B------:R-:W-:Y:S02]  /*15630*/  IMAD.MOV.U32 R180, RZ, RZ, R124 ;  /* 0x000000ffffb47224 */ /* 0x000fe400078e007c */
[----:B------:R-:W-:Y:S01]  /*15640*/  IMAD.MOV.U32 R181, RZ, RZ, R125 ;  /* 0x000000ffffb57224 */ /* 0x000fe200078e007d */
[----:B------:R1:W-:Y:S04]  /*15650*/  STL [R1+0x2fc], R0 ;  /* 0x0002fc0001007387 */ /* 0x0003e80000100800 */
[----:B----4-:R3:W-:Y:S04]  /*15660*/  STL [R1+0x308], R126 ;  /* 0x0003087e01007387 */ /* 0x0107e80000100800 */
[----:B------:R-:W4:Y:S01]  /*15670*/  LDL.LU.64 R124, [R1+0x340] ;  /* 0x00034000017c7983 */ /* 0x000f220000300a00 */
[----:B-1----:R-:W-:-:S05]  /*15680*/  IMAD.MOV.U32 R0, RZ, RZ, R127 ;  /* 0x000000ffff007224 */ /* 0x002fca00078e007f */
[----:B------:R1:W-:Y:S04]  /*15690*/  STL [R1+0x304], R0 ;  /* 0x0003040001007387 */ /* 0x0003e80000100800 */
[----:B------:R-:W-:Y:S04]  /*156a0*/  STL [R1+0x310], R28 ;  /* 0x0003101c01007387 */ /* 0x000fe80000100800 */
[----:B---3--:R-:W3:Y:S04]  /*156b0*/  LDL.LU.64 R126, [R1+0x350] ;  /* 0x00035000017e7983 */ /* 0x008ee80000300a00 */
[----:B------:R-:W-:Y:S04]  /*156c0*/  STL [R1+0x30c], R29 ;  /* 0x00030c1d01007387 */ /* 0x000fe80000100800 */
[----:B------:R1:W-:Y:S04]  /*156d0*/  STL [R1+0x318], R36 ;  /* 0x0003182401007387 */ /* 0x0003e80000100800 */
[----:B------:R-:W3:Y:S01]  /*156e0*/  LDL.LU.64 R42, [R1+0x358] ;  /* 0x00035800012a7983 */ /* 0x000ee20000300a00 */
[----:B-1----:R-:W-:-:S05]  /*156f0*/  IMAD.MOV.U32 R0, RZ, RZ, R37 ;  /* 0x000000ffff007224 */ /* 0x002fca00078e0025 */
[----:B------:R1:W-:Y:S04]  /*15700*/  STL [R1+0x314], R0 ;  /* 0x0003140001007387 */ /* 0x0003e80000100800 */
[----:B------:R-:W-:Y:S04]  /*15710*/  STL [R1+0x320], R84 ;  /* 0x0003205401007387 */ /* 0x000fe80000100800 */
[----:B------:R-:W3:Y:S01]  /*15720*/  LDL.LU.64 R36, [R1+0x360] ;  /* 0x0003600001247983 */ /* 0x000ee20000300a00 */
[----:B-1----:R-:W-:-:S05]  /*15730*/  IMAD.MOV.U32 R0, RZ, RZ, R85 ;  /* 0x000000ffff007224 */ /* 0x002fca00078e0055 */
[----:B------:R1:W-:Y:S04]  /*15740*/  STL [R1+0x31c], R0 ;  /* 0x00031c0001007387 */ /* 0x0003e80000100800 */
[----:B------:R1:W-:Y:S02]  /*15750*/  STL [R1+0x328], R38 ;  /* 0x0003282601007387 */ /* 0x0003e40000100800 */
[----:B-1----:R-:W-:Y:S02]  /*15760*/  IMAD.MOV.U32 R0, RZ, RZ, R39 ;  /* 0x000000ffff007224 */ /* 0x002fe400078e0027 */
[----:B------:R-:W3:Y:S04]  /*15770*/  LDL.LU.64 R38, [R1+0x370] ;  /* 0x0003700001267983 */ /* 0x000ee80000300a00 */
[----:B------:R2:W-:Y:S04]  /*15780*/  STL [R1+0x324], R0 ;  /* 0x0003240001007387 */ /* 0x0005e80000100800 */
[----:B------:R-:W-:Y:S04]  /*15790*/  STL [R1+0x330], R30 ;  /* 0x0003301e01007387 */ /* 0x000fe80000100800 */
[----:B------:R-:W-:Y:S01]  /*157a0*/  STL [R1+0x32c], R31 ;  /* 0x00032c1f01007387 */ /* 0x000fe20000100800 */
[----:B--2---:R-:W-:-:S03]  /*157b0*/  IMAD.MOV.U32 R0, RZ, RZ, R87 ;  /* 0x000000ffff007224 */ /* 0x004fc600078e0057 */
[----:B------:R-:W-:Y:S04]  /*157c0*/  STL [R1+0x338], R86 ;  /* 0x0003385601007387 */ /* 0x000fe80000100800 */
[----:B------:R4:W-:Y:S02]  /*157d0*/  STL [R1+0x334], R0 ;  /* 0x0003340001007387 */ /* 0x0009e40000100800 */
[----:B----4-:R-:W-:Y:S02]  /*157e0*/  IMAD.MOV.U32 R0, RZ, RZ, R125 ;  /* 0x000000ffff007224 */ /* 0x010fe400078e007d */
[----:B------:R1:W-:Y:S04]  /*157f0*/  STL [R1+0x340], R124 ;  /* 0x0003407c01007387 */ /* 0x0003e80000100800 */
[----:B------:R-:W2:Y:S04]  /*15800*/  LDL.LU.64 R84, [R1+0x390] ;  /* 0x0003900001547983 */ /* 0x000ea80000300a00 */
[----:B------:R4:W-:Y:S04]  /*15810*/  STL [R1+0x33c], R0 ;  /* 0x00033c0001007387 */ /* 0x0009e80000100800 */
[----:B---3--:R3:W-:Y:S04]  /*15820*/  STL [R1+0x348], R126 ;  /* 0x0003487e01007387 */ /* 0x0087e80000100800 */
[----:B-1----:R-:W2:Y:S01]  /*15830*/  LDL.LU.64 R124, [R1+0x398] ;  /* 0x00039800017c7983 */ /* 0x002ea20000300a00 */
[----:B----4-:R-:W-:-:S03]  /*15840*/  IMAD.MOV.U32 R0, RZ, RZ, R127 ;  /* 0x000000ffff007224 */ /* 0x010fc600078e007f */
[----:B------:R-:W4:Y:S04]  /*15850*/  LDL.LU.64 R86, [R1+0x3a0] ;  /* 0x0003a00001567983 */ /* 0x000f280000300a00 */
[----:B------:R1:W-:Y:S04]  /*15860*/  STL [R1+0x344], R0 ;  /* 0x0003440001007387 */ /* 0x0003e80000100800 */
[----:B------:R-:W-:Y:S04]  /*15870*/  STL [R1+0x350], R42 ;  /* 0x0003502a01007387 */ /* 0x000fe80000100800 */
[----:B---3--:R-:W3:Y:S01]  /*15880*/  LDL.LU.64 R126, [R1+0x3b0] ;  /* 0x0003b000017e7983 */ /* 0x008ee20000300a00 */
[----:B-1----:R-:W-:-:S05]  /*15890*/  IMAD.MOV.U32 R0, RZ, RZ, R43 ;  /* 0x000000ffff007224 */ /* 0x002fca00078e002b */
[----:B------:R1:W-:Y:S04]  /*158a0*/  STL [R1+0x34c], R0 ;  /* 0x00034c0001007387 */ /* 0x0003e80000100800 */
[----:B------:R1:W-:Y:S02]  /*158b0*/  STL [R1+0x358], R36 ;  /* 0x0003582401007387 */ /* 0x0003e40000100800 */
[----:B-1----:R-:W-:Y:S02]  /*158c0*/  IMAD.MOV.U32 R0, RZ, RZ, R37 ;  /* 0x000000ffff007224 */ /* 0x002fe400078e0025 */
[----:B------:R-:W3:Y:S04]  /*158d0*/  LDL.LU.64 R36, [R1+0x3b8] ;  /* 0x0003b80001247983 */ /* 0x000ee80000300a00 */
[----:B------:R1:W-:Y:S04]  /*158e0*/  STL [R1+0x354], R0 ;  /* 0x0003540001007387 */ /* 0x0003e80000100800 */
[----:B------:R1:W-:Y:S02]  /*158f0*/  STL [R1+0x360], R38 ;  /* 0x0003602601007387 */ /* 0x0003e40000100800 */
[----:B-1----:R-:W-:-:S02]  /*15900*/  IMAD.MOV.U32 R0, RZ, RZ, R39 ;  /* 0x000000ffff007224 */ /* 0x002fc400078e0027 */
[----:B------:R-:W3:Y:S04]  /*15910*/  LDL.LU.64 R38, [R1+0x3c0] ;  /* 0x0003c00001267983 */ /* 0x000ee80000300a00 */
[----:B------:R1:W-:Y:S04]  /*15920*/  STL [R1+0x35c], R0 ;  /* 0x00035c0001007387 */ /* 0x0003e80000100800 */
[----:B------:R1:W-:Y:S02]  /*15930*/  STL [R1+0x368], R182 ;  /* 0x000368b601007387 */ /* 0x0003e40000100800 */
[----:B-1----:R-:W-:-:S05]  /*15940*/  IMAD.MOV.U32 R0, RZ, RZ, R183 ;  /* 0x000000ffff007224 */ /* 0x002fca00078e00b7 */
[----:B------:R1:W-:Y:S01]  /*15950*/  STL [R1+0x364], R0 ;  /* 0x0003640001007387 */ /* 0x0003e20000100800 */
[----:B------:R-:W-:Y:S02]  /*15960*/  IMAD.MOV.U32 R182, RZ, RZ, R64 ;  /* 0x000000ffffb67224 */ /* 0x000fe400078e0040 */
[----:B------:R-:W-:Y:S01]  /*15970*/  IMAD.MOV.U32 R183, RZ, RZ, R65 ;  /* 0x000000ffffb77224 */ /* 0x000fe200078e0041 */
[----:B------:R1:W-:Y:S04]  /*15980*/  STL [R1+0x370], R92 ;  /* 0x0003705c01007387 */ /* 0x0003e80000100800 */
[----:B------:R-:W3:Y:S01]  /*15990*/  LDL.LU.64 R64, [R1+0x3d8] ;  /* 0x0003d80001407983 */ /* 0x000ee20000300a00 */
[----:B-1----:R-:W-:-:S03]  /*159a0*/  IMAD.MOV.U32 R0, RZ, RZ, R93 ;  /* 0x000000ffff007224 */ /* 0x002fc600078e005d */
[----:B------:R-:W3:Y:S04]  /*159b0*/  LDL.LU.64 R92, [R1+0x3e0] ;  /* 0x0003e000015c7983 */ /* 0x000ee80000300a00 */
[----:B------:R2:W-:Y:S02]  /*159c0*/  STL [R1+0x36c], R0 ;  /* 0x00036c0001007387 */ /* 0x0005e40000100800 */
[----:B--2---:R-:W-:Y:S02]  /*159d0*/  IMAD.MOV.U32 R0, RZ, RZ, R85 ;  /* 0x000000ffff007224 */ /* 0x004fe400078e0055 */
[----:B------:R-:W-:Y:S04]  /*159e0*/  STL [R1+0x378], R84 ;  /* 0x0003785401007387 */ /* 0x000fe80000100800 */
[----:B------:R-:W-:Y:S04]  /*159f0*/  STL [R1+0x380], R124 ;  /* 0x0003807c01007387 */ /* 0x000fe80000100800 */
[----:B------:R1:W-:Y:S04]  /*15a00*/  STL [R1+0x374], R0 ;  /* 0x0003740001007387 */ /* 0x0003e80000100800 */
[----:B----4-:R-:W-:Y:S01]  /*15a10*/  STL [R1+0x388], R86 ;  /* 0x0003885601007387 */ /* 0x010fe20000100800 */
[----:B-1----:R-:W-:-:S05]  /*15a20*/  IMAD.MOV.U32 R0, RZ, RZ, R125 ;  /* 0x000000ffff007224 */ /* 0x002fca00078e007d */
[----:B------:R1:W-:Y:S04]  /*15a30*/  STL [R1+0x37c], R0 ;  /* 0x00037c0001007387 */ /* 0x0003e80000100800 */
[----:B------:R-:W2:Y:S01]  /*15a40*/  LDL.LU.64 R124, [R1+0x450] ;  /* 0x00045000017c7983 */ /* 0x000ea20000300a00 */
[----:B-1----:R-:W-:-:S05]  /*15a50*/  IMAD.MOV.U32 R0, RZ, RZ, R87 ;  /* 0x000000ffff007224 */ /* 0x002fca00078e0057 */
[----:B------:R1:W-:Y:S04]  /*15a60*/  STL [R1+0x384], R0 ;  /* 0x0003840001007387 */ /* 0x0003e80000100800 */
[----:B---3--:R3:W-:Y:S01]  /*15a70*/  STL [R1+0x390], R126 ;  /* 0x0003907e01007387 */ /* 0x0087e20000100800 */
[----:B-1----:R-:W-:-:S03]  /*15a80*/  IMAD.MOV.U32 R0, RZ, RZ, R127 ;  /* 0x000000ffff007224 */ /* 0x002fc600078e007f */
[----:B---3--:R-:W3:Y:S04]  /*15a90*/  LDL.LU.64 R126, [R1+0x458] ;  /* 0x00045800017e7983 */ /* 0x008ee80000300a00 */
[----:B------:R1:W-:Y:S04]  /*15aa0*/  STL [R1+0x38c], R0 ;  /* 0x00038c0001007387 */ /* 0x0003e80000100800 */
[----:B------:R-:W-:Y:S01]  /*15ab0*/  STL [R1+0x398], R36 ;  /* 0x0003982401007387 */ /* 0x000fe20000100800 */
[----:B-1----:R-:W-:-:S05]  /*15ac0*/  IMAD.MOV.U32 R0, RZ, RZ, R37 ;  /* 0x000000ffff007224 */ /* 0x002fca00078e0025 */
[----:B------:R1:W-:Y:S04]  /*15ad0*/  STL [R1+0x394], R0 ;  /* 0x0003940001007387 */ /* 0x0003e80000100800 */
[----:B------:R-:W-:Y:S01]  /*15ae0*/  STL [R1+0x3a0], R38 ;  /* 0x0003a02601007387 */ /* 0x000fe20000100800 */
[----:B-1----:R-:W-:-:S03]  /*15af0*/  IMAD.MOV.U32 R0, RZ, RZ, R39 ;  /* 0x000000ffff007224 */ /* 0x002fc600078e0027 */
[----:B------:R-:W-:Y:S04]  /*15b00*/  STL [R1+0x3a8], R180 ;  /* 0x0003a8b401007387 */ /* 0x000fe80000100800 */
[----:B------:R1:W-:Y:S02]  /*15b10*/  STL [R1+0x39c], R0 ;  /* 0x00039c0001007387 */ /* 0x0003e40000100800 */
[----:B-1----:R-:W-:-:S05]  /*15b20*/  IMAD.MOV.U32 R0, RZ, RZ, R181 ;  /* 0x000000ffff007224 */ /* 0x002fca00078e00b5 */
[----:B------:R1:W-:Y:S04]  /*15b30*/  STL [R1+0x3a4], R0 ;  /* 0x0003a40001007387 */ /* 0x0003e80000100800 */
[----:B------:R-:W-:Y:S01]  /*15b40*/  STL [R1+0x3b0], R182 ;  /* 0x0003b0b601007387 */ /* 0x000fe20000100800 */
[----:B-1----:R-:W-:-:S05]  /*15b50*/  IMAD.MOV.U32 R0, RZ, RZ, R183 ;  /* 0x000000ffff007224 */ /* 0x002fca00078e00b7 */
[----:B------:R1:W-:Y:S04]  /*15b60*/  STL [R1+0x3ac], R0 ;  /* 0x0003ac0001007387 */ /* 0x0003e80000100800 */
[----:B------:R4:W-:Y:S01]  /*15b70*/  STL [R1+0x3b8], R64 ;  /* 0x0003b84001007387 */ /* 0x0009e20000100800 */
[----:B-1----:R-:W-:-:S03]  /*15b80*/  IMAD.MOV.U32 R0, RZ, RZ, R65 ;  /* 0x000000ffff007224 */ /* 0x002fc600078e0041 */
[----:B------:R-:W-:Y:S04]  /*15b90*/  STL [R1+0x3c0], R92 ;  /* 0x0003c05c01007387 */ /* 0x000fe80000100800 */
[----:B------:R1:W-:Y:S04]  /*15ba0*/  STL [R1+0x3b4], R0 ;  /* 0x0003b40001007387 */ /* 0x0003e80000100800 */
[----:B----4-:R-:W4:Y:S01]  /*15bb0*/  LDL.LU.64 R64, [R1+0x478] ;  /* 0x0004780001407983 */ /* 0x010f220000300a00 */
[----:B-1----:R-:W-:-:S05]  /*15bc0*/  IMAD.MOV.U32 R0, RZ, RZ, R93 ;  /* 0x000000ffff007224 */ /* 0x002fca00078e005d */
[----:B------:R2:W-:Y:S04]  /*15bd0*/  STL [R1+0x3bc], R0 ;  /* 0x0003bc0001007387 */ /* 0x0005e80000100800 */
[----:B------:R-:W-:Y:S04]  /*15be0*/  STL [R1+0x3c8], R32 ;  /* 0x0003c82001007387 */ /* 0x000fe80000100800 */
[----:B------:R-:W-:Y:S04]  /*15bf0*/  STL [R1+0x3c4], R33 ;  /* 0x0003c42101007387 */ /* 0x000fe80000100800 */
[----:B------:R-:W4:Y:S04]  /*15c00*/  LDL.LU.64 R92, [R1+0x480] ;  /* 0x00048000015c7983 */ /* 0x000f280000300a00 */
[----:B------:R-:W-:Y:S04]  /*15c10*/  STL [R1+0x3d0], R34 ;  /* 0x0003d02201007387 */ /* 0x000fe80000100800 */
[----:B------:R-:W-:Y:S01]  /*15c20*/  STL [R1+0x3cc], R35 ;  /* 0x0003cc2301007387 */ /* 0x000fe20000100800 */
[----:B--2---:R-:W-:-:S03]  /*15c30*/  IMAD.MOV.U32 R0, RZ, RZ, R125 ;  /* 0x000000ffff007224 */ /* 0x004fc600078e007d */
[----:B------:R-:W-:Y:S04]  /*15c40*/  STL [R1+0x3d8], R124 ;  /* 0x0003d87c01007387 */ /* 0x000fe80000100800 */
[----:B---3--:R-:W-:Y:S04]  /*15c50*/  STL [R1+0x3e0], R126 ;  /* 0x0003e07e01007387 */ /* 0x008fe80000100800 */
[----:B------:R1:W-:Y:S04]  /*15c60*/  STL [R1+0x3d4], R0 ;  /* 0x0003d40001007387 */ /* 0x0003e80000100800 */
[----:B------:R-:W-:Y:S01]  /*15c70*/  STL [R1+0x3e8], R66 ;  /* 0x0003e84201007387 */ /* 0x000fe20000100800 */
[----:B-1----:R-:W-:-:S05]  /*15c80*/  IMAD.MOV.U32 R0, RZ, RZ, R127 ;  /* 0x000000ffff007224 */ /* 0x002fca00078e007f */
[----:B------:R1:W-:Y:S04]  /*15c90*/  STL [R1+0x3dc], R0 ;  /* 0x0003dc0001007387 */ /* 0x0003e80000100800 */
[----:B------:R-:W-:Y:S01]  /*15ca0*/  STL [R1+0x3f0], R24 ;  /* 0x0003f01801007387 */ /* 0x000fe20000100800 */
[----:B-1----:R-:W-:-:S05]  /*15cb0*/  IMAD.MOV.U32 R0, RZ, RZ, R67 ;  /* 0x000000ffff007224 */ /* 0x002fca00078e0043 */
[----:B------:R1:W-:Y:S04]  /*15cc0*/  STL [R1+0x3e4], R0 ;  /* 0x0003e40001007387 */ /* 0x0003e80000100800 */
[----:B------:R-:W-:Y:S01]  /*15cd0*/  STL [R1+0x3f8], R44 ;  /* 0x0003f82c01007387 */ /* 0x000fe20000100800 */
[----:B-1----:R-:W-:-:S05]  /*15ce0*/  IMAD.MOV.U32 R0, RZ, RZ, R25 ;  /* 0x000000ffff007224 */ /* 0x002fca00078e0019 */
[----:B------:R4:W-:Y:S04]  /*15cf0*/  STL [R1+0x3ec], R0 ;  /* 0x0003ec0001007387 */ /* 0x0009e80000100800 */
[----:B------:R-:W-:Y:S04]  /*15d00*/  STL [R1+0x3f4], R45 ;  /* 0x0003f42d01007387 */ /* 0x000fe80000100800 */
[----:B------:R-:W-:Y:S04]  /*15d10*/  STL [R1+0x400], R46 ;  /* 0x0004002e01007387 */ /* 0x000fe80000100800 */
[----:B------:R-:W2:Y:S04]  /*15d20*/  LDL.LU.64 R24, [R1+0x490] ;  /* 0x0004900001187983 */ /* 0x000ea80000300a00 */
[----:B------:R-:W-:Y:S04]  /*15d30*/  STL [R1+0x3fc], R47 ;  /* 0x0003fc2f01007387 */ /* 0x000fe80000100800 */
[----:B------:R-:W-:Y:S04]  /*15d40*/  STL [R1+0x408], R48 ;  /* 0x0004083001007387 */ /* 0x000fe80000100800 */
[----:B------:R-:W-:Y:S04]  /*15d50*/  STL [R1+0x404], R49 ;  /* 0x0004043101007387 */ /* 0x000fe80000100800 */
[----:B------:R-:W3:Y:S04]  /*15d60*/  LDL.LU.64 R66, [R1+0x498] ;  /* 0x0004980001427983 */ /* 0x000ee80000300a00 */
[----:B------:R-:W-:Y:S01]  /*15d70*/  STL [R1+0x410], R50 ;  /* 0x0004103201007387 */ /* 0x000fe20000100800 */
[----:B----4-:R-:W-:-:S03]  /*15d80*/  IMAD.MOV.U32 R0, RZ, RZ, R65 ;  /* 0x000000ffff007224 */ /* 0x010fc600078e0041 */
[----:B------:R-:W-:Y:S04]  /*15d90*/  STL [R1+0x40c], R51 ;  /* 0x00040c3301007387 */ /* 0x000fe80000100800 */
[----:B------:R-:W-:Y:S01]  /*15da0*/  STL [R1+0x418], R64 ;  /* 0x0004184001007387 */ /* 0x000fe20000100800 */
[----:B------:R-:W-:Y:S02]  /*15db0*/  IMAD.MOV.U32 R182, RZ, RZ, R4 ;  /* 0x000000ffffb67224 */ /* 0x000fe400078e0004 */
[----:B------:R-:W-:Y:S01]  /*15dc0*/  IMAD.MOV.U32 R183, RZ, RZ, R5 ;  /* 0x000000ffffb77224 */ /* 0x000fe200078e0005 */
[----:B------:R-:W-:Y:S04]  /*15dd0*/  STL [R1+0x420], R92 ;  /* 0x0004205c01007387 */ /* 0x000fe80000100800 */
[----:B------:R1:W-:Y:S02]  /*15de0*/  STL [R1+0x414], R0 ;  /* 0x0004140001007387 */ /* 0x0003e40000100800 */
[----:B-1----:R-:W-:-:S05]  /*15df0*/  IMAD.MOV.U32 R0, RZ, RZ, R93 ;  /* 0x000000ffff007224 */ /* 0x002fca00078e005d */
[----:B------:R1:W-:Y:S04]  /*15e00*/  STL [R1+0x41c], R0 ;  /* 0x00041c0001007387 */ /* 0x0003e80000100800 */
[----:B------:R-:W-:Y:S04]  /*15e10*/  STL [R1+0x428], R56 ;  /* 0x0004283801007387 */ /* 0x000fe80000100800 */
[----:B------:R-:W-:Y:S04]  /*15e20*/  STL [R1+0x424], R57 ;  /* 0x0004243901007387 */ /* 0x000fe80000100800 */
[----:B------:R-:W-:Y:S04]  /*15e30*/  STL [R1+0x430], R58 ;  /* 0x0004303a01007387 */ /* 0x000fe80000100800 */
[----:B------:R-:W4:Y:S04]  /*15e40*/  LDL.LU.64 R4, [R1+0x4b8] ;  /* 0x0004b80001047983 */ /* 0x000f280000300a00 */
[----:B------:R-:W-:Y:S04]  /*15e50*/  STL [R1+0x42c], R59 ;  /* 0x00042c3b01007387 */ /* 0x000fe80000100800 */
[----:B------:R-:W4:Y:S04]  /*15e60*/  LDL.LU.64 R92, [R1+0x4c0] ;  /* 0x0004c000015c7983 */ /* 0x000f280000300a00 */
[----:B------:R-:W-:Y:S04]  /*15e70*/  STL [R1+0x438], R60 ;  /* 0x0004383c01007387 */ /* 0x000fe80000100800 */
[----:B------:R-:W-:Y:S04]  /*15e80*/  STL [R1+0x434], R61 ;  /* 0x0004343d01007387 */ /* 0x000fe80000100800 */
[----:B------:R-:W-:Y:S04]  /*15e90*/  STL [R1+0x440], R62 ;  /* 0x0004403e01007387 */ /* 0x000fe80000100800 */
[----:B------:R-:W4:Y:S04]  /*15ea0*/  LDL.LU.64 R124, [R1+0x4c8] ;  /* 0x0004c800017c7983 */ /* 0x000f280000300a00 */
[----:B------:R-:W4:Y:S01]  /*15eb0*/  LDL.LU.64 R126, [R1+0x4d0] ;  /* 0x0004d000017e7983 */ /* 0x000f220000300a00 */
[----:B------:R-:W-:-:S02]  /*15ec0*/  IMAD.MOV.U32 R180, RZ, RZ, R94 ;  /* 0x000000ffffb47224 */ /* 0x000fc400078e005e */
[----:B------:R-:W-:Y:S01]  /*15ed0*/  IMAD.MOV.U32 R181, RZ, RZ, R95 ;  /* 0x000000ffffb57224 */ /* 0x000fe200078e005f */
[----:B------:R-:W-:Y:S01]  /*15ee0*/  STL [R1+0x43c], R63 ;  /* 0x00043c3f01007387 */ /* 0x000fe20000100800 */
[----:B------:R-:W-:Y:S02]  /*15ef0*/  IMAD.MOV.U32 R94, RZ, RZ, R6 ;  /* 0x000000ffff5e7224 */ /* 0x000fe400078e0006 */
[----:B------:R-:W-:Y:S02]  /*15f00*/  IMAD.MOV.U32 R95, RZ, RZ, R7 ;  /* 0x000000ffff5f7224 */ /* 0x000fe400078e0007 */
[----:B------:R-:W4:Y:S04]  /*15f10*/  LDL.LU.64 R6, [R1+0x4d8] ;  /* 0x0004d80001067983 */ /* 0x000f280000300a00 */
[----:B--2---:R2:W-:Y:S01]  /*15f20*/  STL [R1+0x448], R24 ;  /* 0x0004481801007387 */ /* 0x0045e20000100800 */
[----:B-1----:R-:W-:-:S03]  /*15f30*/  IMAD.MOV.U32 R0, RZ, RZ, R25 ;  /* 0x000000ffff007224 */ /* 0x002fc600078e0019 */
[----:B--2---:R-:W2:Y:S04]  /*15f40*/  LDL.LU.64 R24, [R1+0x4e0] ;  /* 0x0004e00001187983 */ /* 0x004ea80000300a00 */
[----:B------:R1:W-:Y:S04]  /*15f50*/  STL [R1+0x444], R0 ;  /* 0x0004440001007387 */ /* 0x0003e80000100800 */
[----:B---3--:R3:W-:Y:S01]  /*15f60*/  STL [R1+0x450], R66 ;  /* 0x0004504201007387 */ /* 0x0087e20000100800 */
[----:B-1----:R-:W-:-:S03]  /*15f70*/  IMAD.MOV.U32 R0, RZ, RZ, R67 ;  /* 0x000000ffff007224 */ /* 0x002fc600078e0043 */
[----:B------:R-:W-:Y:S01]  /*15f80*/  STL [R1+0x458], R68 ;  /* 0x0004584401007387 */ /* 0x000fe20000100800 */
[----:B------:R-:W-:-:S03]  /*15f90*/  IMAD.MOV.U32 R64, RZ, RZ, R26 ;  /* 0x000000ffff407224 */ /* 0x000fc600078e001a */
[----:B------:R1:W-:Y:S01]  /*15fa0*/  STL [R1+0x44c], R0 ;  /* 0x00044c0001007387 */ /* 0x0003e20000100800 */
[----:B------:R-:W-:-:S03]  /*15fb0*/  IMAD.MOV.U32 R65, RZ, RZ, R27 ;  /* 0x000000ffff417224 */ /* 0x000fc600078e001b */
[----:B------:R-:W-:Y:S04]  /*15fc0*/  STL [R1+0x454], R69 ;  /* 0x0004544501007387 */ /* 0x000fe80000100800 */
[----:B------:R-:W-:Y:S04]  /*15fd0*/  STL [R1+0x460], R70 ;  /* 0x0004604601007387 */ /* 0x000fe80000100800 */
[----:B------:R-:W2:Y:S01]  /*15fe0*/  LDL.LU.64 R26, [R1+0x500] ;  /* 0x00050000011a7983 */ /* 0x000ea20000300a00 */
[----:B---3--:R-:W-:Y:S02]  /*15ff0*/  IMAD.MOV.U32 R66, RZ, RZ, R20 ;  /* 0x000000ffff427224 */ /* 0x008fe400078e0014 */
[----:B------:R-:W-:Y:S01]  /*16000*/  IMAD.MOV.U32 R67, RZ, RZ, R21 ;  /* 0x000000ffff437224 */ /* 0x000fe200078e0015 */
[----:B------:R-:W-:Y:S01]  /*16010*/  STL [R1+0x45c], R71 ;  /* 0x00045c4701007387 */ /* 0x000fe20000100800 */
[----:B------:R-:W-:-:S02]  /*16020*/  IMAD.MOV.U32 R20, RZ, RZ, R22 ;  /* 0x000000ffff147224 */ /* 0x000fc400078e0016 */
[----:B------:R-:W-:Y:S02]  /*16030*/  IMAD.MOV.U32 R21, RZ, RZ, R23 ;  /* 0x000000ffff157224 */ /* 0x000fe400078e0017 */
[----:B------:R-:W3:Y:S01]  /*16040*/  LDL.LU.64 R22, [R1+0x508] ;  /* 0x0005080001167983 */ /* 0x000ee20000300a00 */
[----:B-1----:R-:W-:-:S03]  /*16050*/  IMAD.MOV.U32 R0, RZ, RZ, R181 ;  /* 0x000000ffff007224 */ /* 0x002fc600078e00b5 */
[----:B------:R-:W-:Y:S04]  /*16060*/  STL [R1+0x468], R180 ;  /* 0x000468b401007387 */ /* 0x000fe80000100800 */
[----:B------:R1:W-:Y:S04]  /*16070*/  STL [R1+0x464], R0 ;  /* 0x0004640001007387 */ /* 0x0003e80000100800 */
[----:B------:R-:W-:Y:S01]  /*16080*/  STL [R1+0x470], R182 ;  /* 0x000470b601007387 */ /* 0x000fe20000100800 */
[----:B-1----:R-:W-:-:S03]  /*16090*/  IMAD.MOV.U32 R0, RZ, RZ, R183 ;  /* 0x000000ffff007224 */ /* 0x002fc600078e00b7 */
[----:B----4-:R-:W-:Y:S04]  /*160a0*/  STL [R1+0x478], R4 ;  /* 0x0004780401007387 */ /* 0x010fe80000100800 */
[----:B------:R1:W-:Y:S04]  /*160b0*/  STL [R1+0x46c], R0 ;  /* 0x00046c0001007387 */ /* 0x0003e80000100800 */
[----:B------:R-:W-:Y:S01]  /*160c0*/  STL [R1+0x480], R92 ;  /* 0x0004805c01007387 */ /* 0x000fe20000100800 */
[----:B-1----:R-:W-:-:S05]  /*160d0*/  IMAD.MOV.U32 R0, RZ, RZ, R5 ;  /* 0x000000ffff007224 */ /* 0x002fca00078e0005 */
[----:B------:R1:W-:Y:S04]  /*160e0*/  STL [R1+0x474], R0 ;  /* 0x0004740001007387 */ /* 0x0003e80000100800 */
[----:B------:R-:W4:Y:S01]  /*160f0*/  LDL.LU.64 R4, [R1+0x510] ;  /* 0x0005100001047983 */ /* 0x000f220000300a00 */
[----:B-1----:R-:W-:-:S03]  /*16100*/  IMAD.MOV.U32 R0, RZ, RZ, R93 ;  /* 0x000000ffff007224 */ /* 0x002fc600078e005d */
[----:B------:R-:W4:Y:S04]  /*16110*/  LDL.LU.64 R92, [R1+0x520] ;  /* 0x00052000015c7983 */ /* 0x000f280000300a00 */
[----:B------:R1:W-:Y:S04]  /*16120*/  STL [R1+0x47c], R0 ;  /* 0x00047c0001007387 */ /* 0x0003e80000100800 */
[----:B------:R-:W-:Y:S01]  /*16130*/  STL [R1+0x488], R124 ;  /* 0x0004887c01007387 */ /* 0x000fe20000100800 */
[----:B-1----:R-:W-:-:S03]  /*16140*/  IMAD.MOV.U32 R0, RZ, RZ, R125 ;  /* 0x000000ffff007224 */ /* 0x002fc600078e007d */
[----:B------:R-:W-:Y:S04]  /*16150*/  STL [R1+0x490], R126 ;  /* 0x0004907e01007387 */ /* 0x000fe80000100800 */
[----:B------:R1:W-:Y:S04]  /*16160*/  STL [R1+0x484], R0 ;  /* 0x0004840001007387 */ /* 0x0003e80000100800 */
[----:B------:R-:W-:Y:S01]  /*16170*/  STL [R1+0x498], R6 ;  /* 0x0004980601007387 */ /* 0x000fe20000100800 */
[----:B-1----:R-:W-:-:S05]  /*16180*/  IMAD.MOV.U32 R0, RZ, RZ, R127 ;  /* 0x000000ffff007224 */ /* 0x002fca00078e007f */
[----:B------:R1:W-:Y:S02]  /*16190*/  STL [R1+0x48c], R0 ;  /* 0x00048c0001007387 */ /* 0x0003e40000100800 */
[----:B-1----:R-:W-:Y:S02]  /*161a0*/  IMAD.MOV.U32 R0, RZ, RZ, R7 ;  /* 0x000000ffff007224 */ /* 0x002fe400078e0007 */
[----:B--2---:R-:W-:Y:S04]  /*161b0*/  STL [R1+0x4a0], R24 ;  /* 0x0004a01801007387 */ /* 0x004fe80000100800 */
[----:B------:R1:W-:Y:S04]  /*161c0*/  STL [R1+0x494], R0 ;  /* 0x0004940001007387 */ /* 0x0003e80000100800 */
[----:B------:R-:W2:Y:S01]  /*161d0*/  LDL.LU.64 R6, [R1+0x540] ;  /* 0x0005400001067983 */ /* 0x000ea20000300a00 */
[----:B-1----:R-:W-:-:S03]  /*161e0*/  IMAD.MOV.U32 R0, RZ, RZ, R25 ;  /* 0x000000ffff007224 */ /* 0x002fc600078e0019 */
[----:B------:R-:W2:Y:S04]  /*161f0*/  LDL.LU.64 R24, [R1+0x548] ;  /* 0x0005480001187983 */ /* 0x000ea80000300a00 */
[----:B------:R1:W-:Y:S04]  /*16200*/  STL [R1+0x49c], R0 ;  /* 0x00049c0001007387 */ /* 0x0003e80000100800 */
[----:B------:R-:W-:Y:S01]  /*16210*/  STL [R1+0x4a8], R64 ;  /* 0x0004a84001007387 */ /* 0x000fe20000100800 */
[----:B-1----:R-:W-:-:S03]  /*16220*/  IMAD.MOV.U32 R0, RZ, RZ, R65 ;  /* 0x000000ffff007224 */ /* 0x002fc600078e0041 */
[----:B------:R-:W-:Y:S04]  /*16230*/  STL [R1+0x4b0], R66 ;  /* 0x0004b04201007387 */ /* 0x000fe80000100800 */
[----:B------:R1:W-:Y:S04]  /*16240*/  STL [R1+0x4a4], R0 ;  /* 0x0004a40001007387 */ /* 0x0003e80000100800 */
[----:B------:R3:W-:Y:S01]  /*16250*/  STL [R1+0x4b8], R26 ;  /* 0x0004b81a01007387 */ /* 0x0007e20000100800 */
[----:B-1----:R-:W-:-:S05]  /*16260*/  IMAD.MOV.U32 R0, RZ, RZ, R67 ;  /* 0x000000ffff007224 */ /* 0x002fca00078e0043 */
[----:B------:R1:W-:Y:S01]  /*16270*/  STL [R1+0x4ac], R0 ;  /* 0x0004ac0001007387 */ /* 0x0003e20000100800 */
[----:B---3--:R-:W-:Y:S02]  /*16280*/  IMAD.MOV.U32 R26, RZ, RZ, R20 ;  /* 0x000000ffff1a7224 */ /* 0x008fe400078e0014 */
[----:B-1----:R-:W-:Y:S02]  /*16290*/  IMAD.MOV.U32 R0, RZ, RZ, R27 ;  /* 0x000000ffff007224 */ /* 0x002fe400078e001b */
[----:B------:R-:W-:-:S03]  /*162a0*/  IMAD.MOV.U32 R27, RZ, RZ, R21 ;  /* 0x000000ffff1b7224 */ /* 0x000fc600078e0015 */
[----:B------:R1:W-:Y:S04]  /*162b0*/  STL [R1+0x4b4], R0 ;  /* 0x0004b40001007387 */ /* 0x0003e80000100800 */
[----:B------:R3:W-:Y:S04]  /*162c0*/  STL [R1+0x4c0], R22 ;  /* 0x0004c01601007387 */ /* 0x0007e80000100800 */
[----:B------:R-:W2:Y:S01]  /*162d0*/  LDL.LU.64 R20, [R1+0x558] ;  /* 0x0005580001147983 */ /* 0x000ea20000300a00 */
[----:B-1----:R-:W-:Y:S02]  /*162e0*/  IMAD.MOV.U32 R0, RZ, RZ, R23 ;  /* 0x000000ffff007224 */ /* 0x002fe400078e0017 */
[----:B---3--:R-:W-:-:S02]  /*162f0*/  IMAD.MOV.U32 R22, RZ, RZ, R18 ;  /* 0x000000ffff167224 */ /* 0x008fc400078e0012 */
[----:B------:R-:W-:Y:S02]  /*16300*/  IMAD.MOV.U32 R23, RZ, RZ, R19 ;  /* 0x000000ffff177224 */ /* 0x000fe400078e0013 */
[----:B------:R-:W3:Y:S04]  /*16310*/  LDL.LU.64 R18, [R1+0x568] ;  /* 0x0005680001127983 */ /* 0x000ee80000300a00 */
[----:B------:R4:W-:Y:S04]  /*16320*/  STL [R1+0x4bc], R0 ;  /* 0x0004bc0001007387 */ /* 0x0009e80000100800 */
[----:B------:R-:W-:Y:S04]  /*16330*/  STL [R1+0x4c8], R96 ;  /* 0x0004c86001007387 */ /* 0x000fe80000100800 */
[----:B------:R-:W-:Y:S01]  /*16340*/  STL [R1+0x4c4], R97 ;  /* 0x0004c46101007387 */ /* 0x000fe20000100800 */
[----:B----4-:R-:W-:-:S03]  /*16350*/  IMAD.MOV.U32 R0, RZ, RZ, R5 ;  /* 0x000000ffff007224 */ /* 0x010fc600078e0005 */
[----:B------:R-:W-:Y:S04]  /*16360*/  STL [R1+0x4d0], R98 ;  /* 0x0004d06201007387 */ /* 0x000fe80000100800 */
[----:B------:R-:W-:Y:S04]  /*16370*/  STL [R1+0x4cc], R99 ;  /* 0x0004cc6301007387 */ /* 0x000fe80000100800 */
[----:B------:R1:W-:Y:S04]  /*16380*/  STL [R1+0x4d8], R4 ;  /* 0x0004d80401007387 */ /* 0x0003e80000100800 */
[----:B------:R-:W-:Y:S04]  /*16390*/  STL [R1+0x4e0], R92 ;  /* 0x0004e05c01007387 */ /* 0x000fe80000100800 */
[----:B------:R4:W-:Y:S04]  /*163a0*/  STL [R1+0x4d4], R0 ;  /* 0x0004d40001007387 */ /* 0x0009e80000100800 */
[----:B-1----:R-:W3:Y:S01]  /*163b0*/  LDL.LU.64 R4, [R1+0x578] ;  /* 0x0005780001047983 */ /* 0x002ee20000300a00 */
[----:B----4-:R-:W-:-:S03]  /*163c0*/  IMAD.MOV.U32 R0, RZ, RZ, R93 ;  /* 0x000000ffff007224 */ /* 0x010fc600078e005d */
[----:B------:R-:W3:Y:S04]  /*163d0*/  LDL.LU.64 R92, [R1+0x580] ;  /* 0x00058000015c7983 */ /* 0x000ee80000300a00 */
[----:B------:R1:W-:Y:S04]  /*163e0*/  STL [R1+0x4dc], R0 ;  /* 0x0004dc0001007387 */ /* 0x0003e80000100800 */
[----:B------:R1:W-:Y:S02]  /*163f0*/  STL [R1+0x4e8], R94 ;  /* 0x0004e85e01007387 */ /* 0x0003e40000100800 */
[----:B-1----:R-:W-:-:S02]  /*16400*/  IMAD.MOV.U32 R0, RZ, RZ, R95 ;  /* 0x000000ffff007224 */ /* 0x002fc400078e005f */
[----:B------:R-:W3:Y:S04]  /*16410*/  LDL.LU.64 R94, [R1+0x588] ;  /* 0x00058800015e7983 */ /* 0x000ee80000300a00 */
[----:B------:R1:W-:Y:S04]  /*16420*/  STL [R1+0x4e4], R0 ;  /* 0x0004e40001007387 */ /* 0x0003e80000100800 */
[----:B------:R1:W-:Y:S02]  /*16430*/  STL [R1+0x4f0], R16 ;  /* 0x0004f01001007387 */ /* 0x0003e40000100800 */
[----:B-1----:R-:W-:-:S02]  /*16440*/  IMAD.MOV.U32 R0, RZ, RZ, R17 ;  /* 0x000000ffff007224 */ /* 0x002fc400078e0011 */
[----:B------:R-:W3:Y:S04]  /*16450*/  LDL.LU.64 R16, [R1+0x598] ;  /* 0x0005980001107983 */ /* 0x000ee80000300a00 */
[----:B------:R2:W-:Y:S02]  /*16460*/  STL [R1+0x4ec], R0 ;  /* 0x0004ec0001007387 */ /* 0x0005e40000100800 */
[----:B--2---:R-:W-:Y:S02]  /*16470*/  IMAD.MOV.U32 R0, RZ, RZ, R7 ;  /* 0x000000ffff007224 */ /* 0x004fe400078e0007 */
[----:B------:R1:W-:Y:S04]  /*16480*/  STL [R1+0x4f8], R6 ;  /* 0x0004f80601007387 */ /* 0x0003e80000100800 */
[----:B------:R-:W-:Y:S04]  /*16490*/  STL [R1+0x500], R24 ;  /* 0x0005001801007387 */ /* 0x000fe80000100800 */
[----:B------:R2:W-:Y:S04]  /*164a0*/  STL [R1+0x4f4], R0 ;  /* 0x0004f40001007387 */ /* 0x0005e80000100800 */
[----:B-1----:R-:W4:Y:S01]  /*164b0*/  LDL.LU.64 R6, [R1+0x5a0] ;  /* 0x0005a00001067983 */ /* 0x002f220000300a00 */
[----:B--2---:R-:W-:-:S03]  /*164c0*/  IMAD.MOV.U32 R0, RZ, RZ, R25 ;  /* 0x000000ffff007224 */ /* 0x004fc600078e0019 */
[----:B------:R-:W-:Y:S04]  /*164d0*/  STL [R1+0x508], R112 ;  /* 0x0005087001007387 */ /* 0x000fe80000100800 */
[----:B------:R1:W-:Y:S04]  /*164e0*/  STL [R1+0x4fc], R0 ;  /* 0x0004fc0001007387 */ /* 0x0003e80000100800 */
[----:B------:R-:W2:Y:S04]  /*164f0*/  LDL.LU.64 R24, [R1+0x5a8] ;  /* 0x0005a80001187983 */ /* 0x000ea80000300a00 */
[----:B------:R-:W-:Y:S04]  /*16500*/  STL [R1+0x504], R113 ;  /* 0x0005047101007387 */ /* 0x000fe80000100800 */
[----:B------:R-:W-:Y:S04]  /*16510*/  STL [R1+0x510], R114 ;  /* 0x0005107201007387 */ /* 0x000fe80000100800 */
[----:B------:R-:W-:Y:S01]  /*16520*/  STL [R1+0x50c], R115 ;  /* 0x00050c7301007387 */ /* 0x000fe20000100800 */
[----:B-1----:R-:W-:-:S03]  /*16530*/  IMAD.MOV.U32 R0, RZ, RZ, R21 ;  /* 0x000000ffff007224 */ /* 0x002fc600078e0015 */
[----:B------:R-:W-:Y:S04]  /*16540*/  STL [R1+0x518], R20 ;  /* 0x0005181401007387 */ /* 0x000fe80000100800 */
[----:B------:R1:W-:Y:S04]  /*16550*/  STL [R1+0x514], R0 ;  /* 0x0005140001007387 */ /* 0x0003e80000100800 */
[----:B---3--:R3:W-:Y:S01]  /*16560*/  STL [R1+0x520], R18 ;  /* 0x0005201201007387 */ /* 0x0087e20000100800 */
[----:B-1----:R-:W-:-:S03]  /*16570*/  IMAD.MOV.U32 R0, RZ, RZ, R19 ;  /* 0x000000ffff007224 */ /* 0x002fc600078e0013 */
[----:B------:R-:W-:Y:S01]  /*16580*/  STL [R1+0x528], R120 ;  /* 0x0005287801007387 */ /* 0x000fe20000100800 */
[----:B------:R-:W-:Y:S02]  /*16590*/  IMAD.MOV.U32 R20, RZ, RZ, R22 ;  /* 0x000000ffff147224 */ /* 0x000fe400078e0016 */
[----:B------:R-:W-:Y:S01]  /*165a0*/  IMAD.MOV.U32 R21, RZ, RZ, R23 ;  /* 0x000000ffff157224 */ /* 0x000fe200078e0017 */
[----:B------:R1:W-:Y:S04]  /*165b0*/  STL [R1+0x51c], R0 ;  /* 0x00051c0001007387 */ /* 0x0003e80000100800 */
[----:B------:R-:W2:Y:S04]  /*165c0*/  LDL.LU.64 R22, [R1+0x5d0] ;  /* 0x0005d00001167983 */ /* 0x000ea80000300a00 */
[----:B------:R-:W-:Y:S04]  /*165d0*/  STL [R1+0x524], R121 ;  /* 0x0005247901007387 */ /* 0x000fe80000100800 */
[----:B------:R-:W-:Y:S04]  /*165e0*/  STL [R1+0x530], R122 ;  /* 0x0005307a01007387 */ /* 0x000fe80000100800 */
[----:B------:R-:W-:Y:S04]  /*165f0*/  STL [R1+0x52c], R123 ;  /* 0x00052c7b01007387 */ /* 0x000fe80000100800 */
[----:B---3--:R-:W2:Y:S01]  /*16600*/  LDL.LU.64 R18, [R1+0x5d8] ;  /* 0x0005d80001127983 */ /* 0x008ea20000300a00 */
[----:B-1----:R-:W-:-:S03]  /*16610*/  IMAD.MOV.U32 R0, RZ, RZ, R5 ;  /* 0x000000ffff007224 */ /* 0x002fc600078e0005 */
[----:B------:R1:W-:Y:S04]  /*16620*/  STL [R1+0x538], R4 ;  /* 0x0005380401007387 */ /* 0x0003e80000100800 */
[----:B------:R-:W-:Y:S04]  /*16630*/  STL [R1+0x540], R92 ;  /* 0x0005405c01007387 */ /* 0x000fe80000100800 */
[----:B------:R1:W-:Y:S04]  /*16640*/  STL [R1+0x534], R0 ;  /* 0x0005340001007387 */ /* 0x0003e80000100800 */
[----:B-1----:R-:W2:Y:S01]  /*16650*/  LDL.LU.64 R4, [R1+0x5e0] ;  /* 0x0005e00001047983 */ /* 0x002ea20000300a00 */
[----:B------:R-:W-:-:S03]  /*16660*/  IMAD.MOV.U32 R0, RZ, RZ, R93 ;  /* 0x000000ffff007224 */ /* 0x000fc600078e005d */
[----:B------:R-:W-:Y:S04]  /*16670*/  STL [R1+0x548], R94 ;  /* 0x0005485e01007387 */ /* 0x000fe80000100800 */
[----:B------:R1:W-:Y:S04]  /*16680*/  STL [R1+0x53c], R0 ;  /* 0x00053c0001007387 */ /* 0x0003e80000100800 */
[----:B------:R-:W2:Y:S01]  /*16690*/  LDL.LU.64 R182, [R1+0x5e8] ;  /* 0x0005e80001b67983 */ /* 0x000ea20000300a00 */
[----:B-1----:R-:W-:-:S05]  /*166a0*/  IMAD.MOV.U32 R0, RZ, RZ, R95 ;  /* 0x000000ffff007224 */ /* 0x002fca00078e005f */
[----:B------:R1:W-:Y:S04]  /*166b0*/  STL [R1+0x544], R0 ;  /* 0x0005440001007387 */ /* 0x0003e80000100800 */
[----:B------:R4:W-:Y:S04]  /*166c0*/  STL [R1+0x550], R16 ;  /* 0x0005501001007387 */ /* 0x0009e80000100800 */
[----:B------:R-:W2:Y:S01]  /*166d0*/  LDL.LU.64 R124, [R1+0x5f0] ;  /* 0x0005f000017c7983 */ /* 0x000ea20000300a00 */
[----:B-1----:R-:W-:-:S03]  /*166e0*/  IMAD.MOV.U32 R0, RZ, RZ, R17 ;  /* 0x000000ffff007224 */ /* 0x002fc600078e0011 */
[----:B------:R-:W2:Y:S04]  /*166f0*/  LDL.LU.64 R126, [R1+0x600] ;  /* 0x00060000017e7983 */ /* 0x000ea80000300a00 */
[----:B------:R1:W-:Y:S04]  /*16700*/  STL [R1+0x54c], R0 ;  /* 0x00054c0001007387 */ /* 0x0003e80000100800 */
[----:B----4-:R4:W-:Y:S04]  /*16710*/  STL [R1+0x558], R6 ;  /* 0x0005580601007387 */ /* 0x0109e80000100800 */
[----:B------:R-:W3:Y:S01]  /*16720*/  LDL.LU.64 R16, [R1+0x608] ;  /* 0x0006080001107983 */ /* 0x000ee20000300a00 */
[----:B-1----:R-:W-:-:S03]  /*16730*/  IMAD.MOV.U32 R0, RZ, RZ, R7 ;  /* 0x000000ffff007224 */ /* 0x002fc600078e0007 */
[----:B--2---:R-:W-:Y:S04]  /*16740*/  STL [R1+0x560], R24 ;  /* 0x0005601801007387 */ /* 0x004fe80000100800 */
[----:B------:R1:W-:Y:S04]  /*16750*/  STL [R1+0x554], R0 ;  /* 0x0005540001007387 */ /* 0x0003e80000100800 */
[----:B----4-:R-:W2:Y:S01]  /*16760*/  LDL.LU.64 R6, [R1+0x610] ;  /* 0x0006100001067983 */ /* 0x010ea20000300a00 */
[----:B-1----:R-:W-:-:S03]  /*16770*/  IMAD.MOV.U32 R0, RZ, RZ, R25 ;  /* 0x000000ffff007224 */ /* 0x002fc600078e0019 */
[----:B------:R-:W-:Y:S04]  /*16780*/  STL [R1+0x568], R26 ;  /* 0x0005681a01007387 */ /* 0x000fe80000100800 */
[----:B------:R1:W-:Y:S04]  /*16790*/  STL [R1+0x55c], R0 ;  /* 0x00055c0001007387 */ /* 0x0003e80000100800 */
[----:B------:R-:W4:Y:S04]  /*167a0*/  LDL.LU.64 R64, [R1+0x620] ;  /* 0x0006200001407983 */ /* 0x000f280000300a00 */
[----:B------:R-:W4:Y:S01]  /*167b0*/  LDL.LU.64 R66, [R1+0x628] ;  /* 0x0006280001427983 */ /* 0x000f220000300a00 */
[----:B-1----:R-:W-:-:S05]  /*167c0*/  IMAD.MOV.U32 R0, RZ, RZ, R27 ;  /* 0x000000ffff007224 */ /* 0x002fca00078e001b */
[----:B------:R1:W-:Y:S04]  /*167d0*/  STL [R1+0x564], R0 ;  /* 0x0005640001007387 */ /* 0x0003e80000100800 */
[----:B------:R-:W-:Y:S04]  /*167e0*/  STL [R1+0x570], R20 ;  /* 0x0005701401007387 */ /* 0x000fe80000100800 */
[----:B------:R-:W4:Y:S01]  /*167f0*/  LDL.LU.64 R92, [R1+0x630] ;  /* 0x00063000015c7983 */ /* 0x000f220000300a00 */
[----:B-1----:R-:W-:-:S03]  /*16800*/  IMAD.MOV.U32 R0, RZ, RZ, R21 ;  /* 0x000000ffff007224 */ /* 0x002fc600078e0015 */
[----:B------:R-:W4:Y:S04]  /*16810*/  LDL.LU.64 R94, [R1+0x638] ;  /* 0x00063800015e7983 */ /* 0x000f280000300a00 */
        /* <DEDUP_REMOVED lines=11> */
[----:B------:R1:W-:Y:S02]  /*168d0*/  STL [R1+0x588], R4 ;  /* 0x0005880401007387 */ /* 0x0003e40000100800 */
[----:B-1----:R-:W-:-:S02]  /*168e0*/  IMAD.MOV.U32 R0, RZ, RZ, R5 ;  /* 0x000000ffff007224 */ /* 0x002fc400078e0005 */
[----:B------:R-:W4:Y:S04]  /*168f0*/  LDL.LU.64 R18, [R1+0x670] ;  /* 0x0006700001127983 */ /* 0x000f280000300a00 */
        /* <DEDUP_REMOVED lines=10> */
[----:B---3--:R-:W-:Y:S04]  /*169a0*/  STL [R1+0x5a8], R16 ;  /* 0x0005a81001007387 */ /* 0x008fe80000100800 */
[----:B------:R1:W-:Y:S02]  /*169b0*/  STL [R1+0x59c], R0 ;  /* 0x00059c0001007387 */ /* 0x0003e40000100800 */
[----:B-1----:R-:W-:-:S02]  /*169c0*/  IMAD.MOV.U32 R0, RZ, RZ, R17 ;  /* 0x000000ffff007224 */ /* 0x002fc400078e0011 */
[----:B------:R-:W3:Y:S04]  /*169d0*/  LDL.LU.64 R16, [R1+0x680] ;  /* 0x0006800001107983 */ /* 0x000ee80000300a00 */
[----:B------:R1:W-:Y:S04]  /*169e0*/  STL [R1+0x5a4], R0 ;  /* 0x0005a40001007387 */ /* 0x0003e80000100800 */
[----:B--2---:R2:W-:Y:S01]  /*169f0*/  STL [R1+0x5b0], R6 ;  /* 0x0005b00601007387 */ /* 0x0045e20000100800 */
[----:B-1----:R-:W-:-:S03]  /*16a00*/  IMAD.MOV.U32 R0, RZ, RZ, R7 ;  /* 0x000000ffff007224 */ /* 0x002fc600078e0007 */
[----:B--2---:R-:W2:Y:S04]  /*16a10*/  LDL.LU.64 R6, [R1+0x688] ;  /* 0x0006880001067983 */ /* 0x004ea80000300a00 */
[----:B------:R1:W-:Y:S04]  /*16a20*/  STL [R1+0x5ac], R0 ;  /* 0x0005ac0001007387 */ /* 0x0003e80000100800 */
[----:B----4-:R-:W-:Y:S01]  /*16a30*/  STL [R1+0x5b8], R64 ;  /* 0x0005b84001007387 */ /* 0x010fe20000100800 */
[----:B-1----:R-:W-:-:S03]  /*16a40*/  IMAD.MOV.U32 R0, RZ, RZ, R65 ;  /* 0x000000ffff007224 */ /* 0x002fc600078e0041 */
[----:B------:R-:W-:Y:S04]  /*16a50*/  STL [R1+0x5c0], R66 ;  /* 0x0005c04201007387 */ /* 0x000fe80000100800 */
        /* <DEDUP_REMOVED lines=25> */
[----:B------:R-:W4:Y:S01]  /*16bf0*/  LDL.LU.64 R18, [R1+0x6a0] ;  /* 0x0006a00001127983 */ /* 0x000f220000300a00 */
[----:B-1----:R-:W-:-:S05]  /*16c00*/  IMAD.MOV.U32 R0, RZ, RZ, R5 ;  /* 0x000000ffff007224 */ /* 0x002fca00078e0005 */
[----:B------:R1:W-:Y:S04]  /*16c10*/  STL [R1+0x5fc], R0 ;  /* 0x0005fc0001007387 */ /* 0x0003e80000100800 */
[----:B------:R-:W-:Y:S04]  /*16c20*/  STL [R1+0x608], R176 ;  /* 0x000608b001007387 */ /* 0x000fe80000100800 */
[----:B------:R-:W-:Y:S04]  /*16c30*/  STL [R1+0x604], R177 ;  /* 0x000604b101007387 */ /* 0x000fe80000100800 */
[----:B------:R-:W4:Y:S04]  /*16c40*/  LDL.LU.64 R92, [R1+0x6b0] ;  /* 0x0006b000015c7983 */ /* 0x000f280000300a00 */
[----:B------:R-:W-:Y:S04]  /*16c50*/  STL [R1+0x610], R178 ;  /* 0x000610b201007387 */ /* 0x000fe80000100800 */
[----:B------:R-:W-:Y:S04]  /*16c60*/  STL [R1+0x60c], R179 ;  /* 0x00060cb301007387 */ /* 0x000fe80000100800 */
[----:B------:R-:W4:Y:S04]  /*16c70*/  LDL.LU.64 R4, [R1+0x6b8] ;  /* 0x0006b80001047983 */ /* 0x000f280000300a00 */
[----:B---3--:R-:W-:Y:S04]  /*16c80*/  STL [R1+0x618], R16 ;  /* 0x0006181001007387 */ /* 0x008fe80000100800 */
[----:B------:R-:W3:Y:S01]  /*16c90*/  LDL.LU.64 R94, [R1+0x6c8] ;  /* 0x0006c800015e7983 */ /* 0x000ee20000300a00 */
[----:B-1----:R-:W-:-:S05]  /*16ca0*/  IMAD.MOV.U32 R0, RZ, RZ, R17 ;  /* 0x000000ffff007224 */ /* 0x002fca00078e0011 */
[----:B------:R2:W-:Y:S02]  /*16cb0*/  STL [R1+0x614], R0 ;  /* 0x0006140001007387 */ /* 0x0005e40000100800 */
[----:B--2---:R-:W-:Y:S02]  /*16cc0*/  IMAD.MOV.U32 R0, RZ, RZ, R7 ;  /* 0x000000ffff007224 */ /* 0x004fe400078e0007 */
[----:B------:R1:W-:Y:S04]  /*16cd0*/  STL [R1+0x620], R6 ;  /* 0x0006200601007387 */ /* 0x0003e80000100800 */
[----:B------:R-:W-:Y:S04]  /*16ce0*/  STL [R1+0x628], R184 ;  /* 0x000628b801007387 */ /* 0x000fe80000100800 */
[----:B------:R4:W-:Y:S04]  /*16cf0*/  STL [R1+0x61c], R0 ;  /* 0x00061c0001007387 */ /* 0x0009e80000100800 */
[----:B------:R-:W2:Y:S04]  /*16d00*/  LDL.LU.64 R24, [R1+0x6d0] ;  /* 0x0006d00001187983 */ /* 0x000ea80000300a00 */
[----:B------:R-:W-:Y:S04]  /*16d10*/  STL [R1+0x624], R185 ;  /* 0x000624b901007387 */ /* 0x000fe80000100800 */
[----:B------:R-:W-:Y:S04]  /*16d20*/  STL [R1+0x630], R186 ;  /* 0x000630ba01007387 */ /* 0x000fe80000100800 */
[----:B------:R-:W2:Y:S04]  /*16d30*/  LDL.LU.64 R26, [R1+0x6d8] ;  /* 0x0006d800011a7983 */ /* 0x000ea80000300a00 */
[----:B------:R-:W-:Y:S04]  /*16d40*/  STL [R1+0x62c], R187 ;  /* 0x00062cbb01007387 */ /* 0x000fe80000100800 */
        /* <DEDUP_REMOVED lines=10> */
[----:B-1----:R-:W2:Y:S04]  /*16df0*/  LDL.LU.64 R6, [R1+0x6f0] ;  /* 0x0006f00001067983 */ /* 0x002ea80000300a00 */
[----:B------:R-:W-:Y:S04]  /*16e00*/  STL [R1+0x658], R196 ;  /* 0x000658c401007387 */ /* 0x000fe80000100800 */
[----:B------:R-:W-:Y:S01]  /*16e10*/  STL [R1+0x654], R197 ;  /* 0x000654c501007387 */ /* 0x000fe20000100800 */
[----:B----4-:R-:W-:-:S03]  /*16e20*/  IMAD.MOV.U32 R0, RZ, RZ, R19 ;  /* 0x000000ffff007224 */ /* 0x010fc600078e0013 */
[----:B------:R1:W-:Y:S04]  /*16e30*/  STL [R1+0x660], R18 ;  /* 0x0006601201007387 */ /* 0x0003e80000100800 */
[----:B------:R-:W4:Y:S04]  /*16e40*/  LDL.LU.64 R16, [R1+0x6f8] ;  /* 0x0006f80001107983 */ /* 0x000f280000300a00 */
[----:B------:R-:W-:Y:S04]  /*16e50*/  STL [R1+0x668], R92 ;  /* 0x0006685c01007387 */ /* 0x000fe80000100800 */
[----:B------:R1:W-:Y:S04]  /*16e60*/  STL [R1+0x65c], R0 ;  /* 0x00065c0001007387 */ /* 0x0003e80000100800 */
[----:B-1----:R-:W4:Y:S01]  /*16e70*/  LDL.LU.64 R18, [R1+0x700] ;  /* 0x0007000001127983 */ /* 0x002f220000300a00 */
[----:B------:R-:W-:-:S03]  /*16e80*/  IMAD.MOV.U32 R0, RZ, RZ, R93 ;  /* 0x000000ffff007224 */ /* 0x000fc600078e005d */
[----:B------:R-:W-:Y:S04]  /*16e90*/  STL [R1+0x670], R4 ;  /* 0x0006700401007387 */ /* 0x000fe80000100800 */
[----:B------:R1:W-:Y:S04]  /*16ea0*/  STL [R1+0x664], R0 ;  /* 0x0006640001007387 */ /* 0x0003e80000100800 */
[----:B------:R-:W4:Y:S01]  /*16eb0*/  LDL.LU.64 R182, [R1+0x708] ;  /* 0x0007080001b67983 */ /* 0x000f220000300a00 */
[----:B-1----:R-:W-:-:S03]  /*16ec0*/  IMAD.MOV.U32 R0, RZ, RZ, R5 ;  /* 0x000000ffff007224 */ /* 0x002fc600078e0005 */
[----:B---3--:R-:W-:Y:S04]  /*16ed0*/  STL [R1+0x678], R94 ;  /* 0x0006785e01007387 */ /* 0x008fe80000100800 */
[----:B------:R1:W-:Y:S04]  /*16ee0*/  STL [R1+0x66c], R0 ;  /* 0x00066c0001007387 */ /* 0x0003e80000100800 */
[----:B------:R-:W3:Y:S04]  /*16ef0*/  LDL.LU.64 R4, [R1+0x718] ;  /* 0x0007180001047983 */ /* 0x000ee80000300a00 */
[----:B------:R-:W3:Y:S01]  /*16f00*/  LDL.LU.64 R124, [R1+0x720] ;  /* 0x00072000017c7983 */ /* 0x000ee20000300a00 */
[----:B-1----:R-:W-:-:S05]  /*16f10*/  IMAD.MOV.U32 R0, RZ, RZ, R95 ;  /* 0x000000ffff007224 */ /* 0x002fca00078e005f */
[----:B------:R1:W-:Y:S04]  /*16f20*/  STL [R1+0x674], R0 ;  /* 0x0006740001007387 */ /* 0x0003e80000100800 */
[----:B--2---:R-:W-:Y:S01]  /*16f30*/  STL [R1+0x680], R24 ;  /* 0x0006801801007387 */ /* 0x004fe20000100800 */
[----:B-1----:R-:W-:-:S03]  /*16f40*/  IMAD.MOV.U32 R0, RZ, RZ, R25 ;  /* 0x000000ffff007224 */ /* 0x002fc600078e0019 */
[----:B------:R-:W2:Y:S04]  /*16f50*/  LDL.LU.64 R126, [R1+0x728] ;  /* 0x00072800017e7983 */ /* 0x000ea80000300a00 */
[----:B------:R1:W-:Y:S04]  /*16f60*/  STL [R1+0x67c], R0 ;  /* 0x00067c0001007387 */ /* 0x0003e80000100800 */
[----:B------:R-:W-:Y:S04]  /*16f70*/  STL [R1+0x688], R26 ;  /* 0x0006881a01007387 */ /* 0x000fe80000100800 */
[----:B------:R-:W2:Y:S01]  /*16f80*/  LDL.64 R64, [R1+0x740] ;  /* 0x0007400001407983 */ /* 0x000ea20000100a00 */
[----:B-1----:R-:W-:-:S03]  /*16f90*/  IMAD.MOV.U32 R0, RZ, RZ, R27 ;  /* 0x000000ffff007224 */ /* 0x002fc600078e001b */
[----:B------:R-:W2:Y:S04]  /*16fa0*/  LDL.64 R66, [R1+0x748] ;  /* 0x0007480001427983 */ /* 0x000ea80000100a00 */
[----:B------:R1:W-:Y:S04]  /*16fb0*/  STL [R1+0x684], R0 ;  /* 0x0006840001007387 */ /* 0x0003e80000100800 */
[----:B------:R-:W-:Y:S04]  /*16fc0*/  STL [R1+0x690], R20 ;  /* 0x0006901401007387 */ /* 0x000fe80000100800 */
[----:B------:R-:W2:Y:S01]  /*16fd0*/  LDL.64 R92, [R1+0x750] ;  /* 0x00075000015c7983 */ /* 0x000ea20000100a00 */
[----:B-1----:R-:W-:-:S03]  /*16fe0*/  IMAD.MOV.U32 R0, RZ, RZ, R21 ;  /* 0x000000ffff007224 */ /* 0x002fc600078e0015 */
[----:B------:R-:W2:Y:S04]  /*16ff0*/  LDL.LU.64 R94, [R1+0x758] ;  /* 0x00075800015e7983 */ /* 0x000ea80000300a00 */
[----:B------:R1:W-:Y:S04]  /*17000*/  STL [R1+0x68c], R0 ;  /* 0x00068c0001007387 */ /* 0x0003e80000100800 */
[----:B------:R-:W-:Y:S04]  /*17010*/  STL [R1+0x698], R22 ;  /* 0x0006981601007387 */ /* 0x000fe80000100800 */
[----:B------:R-:W2:Y:S01]  /*17020*/  LDL.LU.64 R24, [R1+0x760] ;  /* 0x0007600001187983 */ /* 0x000ea20000300a00 */
[----:B-1----:R-:W-:-:S03]  /*17030*/  IMAD.MOV.U32 R0, RZ, RZ, R23 ;  /* 0x000000ffff007224 */ /* 0x002fc600078e0017 */
[----:B------:R-:W2:Y:S04]  /*17040*/  LDL.LU.64 R26, [R1+0x768] ;  /* 0x00076800011a7983 */ /* 0x000ea80000300a00 */
[----:B------:R1:W-:Y:S04]  /*17050*/  STL [R1+0x694], R0 ;  /* 0x0006940001007387 */ /* 0x0003e80000100800 */
[----:B------:R1:W-:Y:S04]  /*17060*/  STL [R1+0x6a0], R6 ;  /* 0x0006a00601007387 */ /* 0x0003e80000100800 */
[----:B------:R-:W2:Y:S01]  /*17070*/  LDL.LU.64 R20, [R1+0x770] ;  /* 0x0007700001147983 */ /* 0x000ea20000300a00 */
[----:B-1----:R-:W-:-:S03]  /*17080*/  IMAD.MOV.U32 R0, RZ, RZ, R7 ;  /* 0x000000ffff007224 */ /* 0x002fc600078e0007 */
[----:B------:R-:W2:Y:S04]  /*17090*/  LDL.LU.64 R6, [R1+0x780] ;  /* 0x0007800001067983 */ /* 0x000ea80000300a00 */
[----:B------:R4:W-:Y:S02]  /*170a0*/  STL [R1+0x69c], R0 ;  /* 0x00069c0001007387 */ /* 0x0009e40000100800 */
[----:B----4-:R-:W-:Y:S02]  /*170b0*/  IMAD.MOV.U32 R0, RZ, RZ, R17 ;  /* 0x000000ffff007224 */ /* 0x010fe400078e0011 */
[----:B------:R-:W-:Y:S04]  /*170c0*/  STL [R1+0x6a8], R16 ;  /* 0x0006a81001007387 */ /* 0x000fe80000100800 */
[----:B------:R-:W4:Y:S04]  /*170d0*/  LDL.LU.64 R22, [R1+0x788] ;  /* 0x0007880001167983 */ /* 0x000f280000300a00 */
[----:B------:R1:W-:Y:S02]  /*170e0*/  STL [R1+0x6a4], R0 ;  /* 0x0006a40001007387 */ /* 0x0003e40000100800 */
[----:B-1----:R-:W-:-:S02]  /*170f0*/  IMAD.MOV.U32 R0, RZ, RZ, R19 ;  /* 0x000000ffff007224 */ /* 0x002fc400078e0013 */
[----:B------:R1:W-:Y:S04]  /*17100*/  STL [R1+0x6b0], R18 ;  /* 0x0006b01201007387 */ /* 0x0003e80000100800 */
[----:B------:R-:W4:Y:S04]  /*17110*/  LDL.LU.64 R16, [R1+0x790] ;  /* 0x0007900001107983 */ /* 0x000f280000300a00 */
[----:B------:R-:W-:Y:S04]  /*17120*/  STL [R1+0x6b8], R182 ;  /* 0x0006b8b601007387 */ /* 0x000fe80000100800 */
[----:B------:R1:W-:Y:S04]  /*17130*/  STL [R1+0x6ac], R0 ;  /* 0x0006ac0001007387 */ /* 0x0003e80000100800 */
[----:B-1----:R-:W4:Y:S01]  /*17140*/  LDL.LU.64 R18, [R1+0x7a0] ;  /* 0x0007a00001127983 */ /* 0x002f220000300a00 */
[----:B------:R-:W-:-:S03]  /*17150*/  IMAD.MOV.U32 R0, RZ, RZ, R183 ;  /* 0x000000ffff007224 */ /* 0x000fc600078e00b7 */
[----:B---3--:R-:W-:Y:S04]  /*17160*/  STL [R1+0x6c0], R4 ;  /* 0x0006c00401007387 */ /* 0x008fe80000100800 */
[----:B------:R1:W-:Y:S04]  /*17170*/  STL [R1+0x6b4], R0 ;  /* 0x0006b40001007387 */ /* 0x0003e80000100800 */
[----:B------:R-:W-:Y:S01]  /*17180*/  STL [R1+0x6c8], R124 ;  /* 0x0006c87c01007387 */ /* 0x000fe20000100800 */
[----:B-1----:R-:W-:-:S05]  /*17190*/  IMAD.MOV.U32 R0, RZ, RZ, R5 ;  /* 0x000000ffff007224 */ /* 0x002fca00078e0005 */
[----:B------:R1:W-:Y:S04]  /*171a0*/  STL [R1+0x6bc], R0 ;  /* 0x0006bc0001007387 */ /* 0x0003e80000100800 */
[----:B------:R-:W3:Y:S01]  /*171b0*/  LDL.LU.64 R4, [R1+0x798] ;  /* 0x0007980001047983 */ /* 0x000ee20000300a00 */
[----:B-1----:R-:W-:-:S03]  /*171c0*/  IMAD.MOV.U32 R0, RZ, RZ, R125 ;  /* 0x000000ffff007224 */ /* 0x002fc600078e007d */
[----:B--2---:R-:W-:Y:S04]  /*171d0*/  STL [R1+0x6d0], R126 ;  /* 0x0006d07e01007387 */ /* 0x004fe80000100800 */
        /* <DEDUP_REMOVED lines=24> */
[----:B------:R1:W-:Y:S02]  /*17360*/  STL [R1+0x704], R0 ;  /* 0x0007040001007387 */ /* 0x0003e40000100800 */
[----:B-1----:R-:W-:Y:S02]  /*17370*/  IMAD.MOV.U32 R0, RZ, RZ, R7 ;  /* 0x000000ffff007224 */ /* 0x002fe400078e0007 */
[----:B------:R-:W1:Y:S04]  /*17380*/  S2R R7, SR_TID.X ;  /* 0x0000000000077919 */ /* 0x000e680000002100 */
[----:B------:R2:W-:Y:S04]  /*17390*/  STL [R1+0x70c], R0 ;  /* 0x00070c0001007387 */ /* 0x0005e80000100800 */
[----:B----4-:R-:W-:Y:S01]  /*173a0*/  STL [R1+0x718], R22 ;  /* 0x0007181601007387 */ /* 0x010fe20000100800 */
[----:B--2---:R-:W-:-:S02]  /*173b0*/  IMAD.MOV.U32 R0, RZ, RZ, R23 ;  /* 0x000000ffff007224 */ /* 0x004fc400078e0017 */
[----:B------:R-:W-:Y:S01]  /*173c0*/  IMAD.MOV.U32 R2, RZ, RZ, R17 ;  /* 0x000000ffff027224 */ /* 0x000fe200078e0011 */
[----:B------:R-:W-:Y:S04]  /*173d0*/  STL [R1+0x720], R16 ;  /* 0x0007201001007387 */ /* 0x000fe80000100800 */
[----:B------:R1:W-:Y:S01]  /*173e0*/  STL [R1+0x714], R0 ;  /* 0x0007140001007387 */ /* 0x0003e20000100800 */
[----:B------:R-:W-:-:S03]  /*173f0*/  IMAD.MOV.U32 R3, RZ, RZ, R19 ;  /* 0x000000ffff037224 */ /* 0x000fc600078e0013 */
[----:B------:R-:W-:Y:S01]  /*17400*/  STL [R1+0x728], R18 ;  /* 0x0007281201007387 */ /* 0x000fe20000100800 */
[----:B-1----:R-:W-:-:S03]  /*17410*/  LOP3.LUT R0, R7, 0x7, RZ, 0xc0, !PT ;  /* 0x0000000707007812 */ /* 0x002fc600078ec0ff */
[----:B------:R1:W-:Y:S04]  /*17420*/  STL [R1+0x71c], R2 ;  /* 0x00071c0201007387 */ /* 0x0003e80000100800 */
[----:B------:R2:W-:Y:S01]  /*17430*/  STL [R1+0x724], R3 ;  /* 0x0007240301007387 */ /* 0x0005e20000100800 */
[----:B------:R-:W-:Y:S01]  /*17440*/  IMAD R0, R0, 0x210, RZ ;  /* 0x0000021000007824 */ /* 0x000fe200078e02ff */
[----:B-1----:R-:W-:Y:S01]  /*17450*/  SHF.R.S32.HI R2, RZ, 0x1f, R200 ;  /* 0x0000001fff027819 */ /* 0x002fe200000114c8 */
[----:B--2---:R-:W-:-:S03]  /*17460*/  IMAD.SHL.U32 R3, R7, 0x2, RZ ;  /* 0x0000000207037824 */ /* 0x004fc600078e00ff */
[----:B------:R-:W-:Y:S02]  /*17470*/  LEA.HI R2, R2, R200, RZ, 0x7 ;  /* 0x000000c802027211 */ /* 0x000fe400078f38ff */
[----:B------:R-:W-:Y:S02]  /*17480*/  LOP3.LUT R0, R0, 0x30, R3, 0x78, !PT ;  /* 0x0000003000007812 */ /* 0x000fe400078e7803 */
[----:B------:R-:W-:Y:S02]  /*17490*/  SHF.R.S32.HI R10, RZ, 0x7, R2 ;  /* 0x00000007ff0a7819 */ /* 0x000fe40000011402 */
[----:B------:R-:W-:Y:S01]  /*174a0*/  SHF.R.S32.HI R3, RZ, 0x1f, R198 ;  /* 0x0000001fff037819 */ /* 0x000fe200000114c6 */
[----:B------:R-:W-:Y:S01]  /*174b0*/  USHF.R.S32.HI UR6, URZ, 0x1f, UR4 ;  /* 0x0000001f3f067899 */ /* 0x000fe20008011404 */
[----:B------:R-:W-:Y:S01]  /*174c0*/  IMAD.MOV.U32 R200, RZ, RZ, RZ ;  /* 0x000000ffffc87224 */ /* 0x000fe200078e00ff */
        /* <DEDUP_REMOVED lines=47> */
[----:B---3--:R1:W-:Y:S02]  /*177c0*/  STL [R1+0x730], R4 ;  /* 0x0007300401007387 */ /* 0x0083e40000100800 */
[----:B-1----:R-:W-:-:S05]  /*177d0*/  IMAD.MOV.U32 R4, RZ, RZ, R5 ;  /* 0x000000ffff047224 */ /* 0x002fca00078e0005 */
[----:B------:R1:W-:Y:S02]  /*177e0*/  STL [R1+0x72c], R4 ;  /* 0x00072c0401007387 */ /* 0x0003e40000100800 */
[----:B-1----:R-:W-:-:S05]  /*177f0*/  IMAD.SHL.U32 R4, R7, 0x80, RZ ;  /* 0x0000008007047824 */ /* 0x002fca00078e00ff */
[----:B------:R-:W-:-:S04]  /*17800*/  LOP3.LUT R8, R0, 0x1000, R4, 0xf8, !PT ;  /* 0x0000100000087812 */ /* 0x000fc800078ef804 */
[----:B------:R-:W-:Y:S01]  /*17810*/  LOP3.LUT R2, R8, 0x40, RZ, 0x3c, !PT ;  /* 0x0000004008027812 */ /* 0x000fe200078e3cff */
[----:B------:R1:W-:Y:S04]  /*17820*/  STL [R1+0x740], R8 ;  /* 0x0007400801007387 */ /* 0x0003e80000100800 */
[----:B------:R1:W-:Y:S01]  /*17830*/  STL [R1+0x74c], R2 ;  /* 0x00074c0201007387 */ /* 0x0003e20000100800 */
[----:B------:R-:W-:Y:S02]  /*17840*/  SHF.L.U64.HI R0, R198, 0x2, R3 ;  /* 0x00000002c6007819 */ /* 0x000fe40000010203 */
[----:B------:R-:W-:-:S05]  /*17850*/  LOP3.LUT R3, R7, 0x3, RZ, 0xc0, !PT ;  /* 0x0000000307037812 */ /* 0x000fca00078ec0ff */
[----:B------:R-:W-:Y:S01]  /*17860*/  IMAD R3, R3, 0x220, RZ ;  /* 0x0000022003037824 */ /* 0x000fe200078e02ff */
[----:B------:R-:W-:-:S04]  /*17870*/  CS2R R38, SRZ ;  /* 0x0000000000267805 */ /* 0x000fc8000001ff00 */
[----:B------:R-:W-:Y:S01]  /*17880*/  LOP3.LUT R9, R3, 0x5c, R7, 0x78, !PT ;  /* 0x0000005c03097812 */ /* 0x000fe200078e7807 */
[----:B------:R-:W-:Y:S01]  /*17890*/  IMAD.SHL.U32 R198, R198, 0x4, RZ ;  /* 0x00000004c6c67824 */ /* 0x000fe200078e00ff */
        /* <DEDUP_REMOVED lines=16> */
[----:B------:R-:W-:-:S02]  /*179a0*/  IADD3 R10, R10, -0x2, RZ ;  /* 0xfffffffe0a0a7810 */ /* 0x000fc40007ffe0ff */
[----:B------:R-:W-:Y:S01]  /*179b0*/  LOP3.LUT R3, R9, 0x20, RZ, 0x3c, !PT ;  /* 0x0000002009037812 */ /* 0x000fe200078e3cff */
[----:B------:R-:W-:Y:S02]  /*179c0*/  USHF.L.U32 UR7, UR4, 0x2, URZ ;  /* 0x0000000204077899 */ /* 0x000fe4000800063f */
[----:B------:R-:W-:Y:S02]  /*179d0*/  USHF.L.U64.HI UR6, UR4, 0x2, UR6 ;  /* 0x0000000204067899 */ /* 0x000fe40008010206 */
[----:B------:R-:W-:Y:S02]  /*179e0*/  UMOV UR5, 0x1 ;  /* 0x0000000100057882 */ /* 0x000fe40000000000 */
[----:B-1----:R-:W-:Y:S02]  /*179f0*/  UMOV UR4, 0xffffffff ;  /* 0xffffffff00047882 */ /* 0x002fe40000000000 */
.L_x_1:
[----:B------:R-:W2:Y:S01]  /*17a00*/  LDL R8, [R1+0x740] ;  /* 0x0007400001087983 */ /* 0x000ea20000100800 */
[----:B------:R-:W-:Y:S01]  /*17a10*/  UIADD3 UR4, UR4, 0x1, URZ ;  /* 0x0000000104047890 */ /* 0x000fe2000fffe03f */
[----:B------:R-:W-:-:S04]  /*17a20*/  DEPBAR.LE SB0, 0x2 ;  /* 0x000080800000791a */ /* 0x000fc80000000000 */
[----:B------:R-:W3:Y:S01]  /*17a30*/  LDL R192, [R1+0x74c] ;  /* 0x00074c0001c07983 */ /* 0x000ee20000100800 */
[----:B------:R-:W-:-:S03]  /*17a40*/  UISETP.GT.AND UP0, UPT, UR4, 0x1, UPT ;  /* 0x000000010400788c */ /* 0x000fc6000bf04270 */
[----:B------:R-:W1:Y:S01]  /*17a50*/  S2R R10, SR_TID.X ;  /* 0x00000000000a7919 */ /* 0x000e620000002100 */
[----:B------:R-:W-:-:S06]  /*17a60*/  USEL UR4, UR4, URZ, !UP0 ;  /* 0x0000003f04047287 */ /* 0x000fcc000c000000 */
[----:B------:R-:W-:Y:S02]  /*17a70*/  IMAD.U32 R2, RZ, RZ, UR4 ;  /* 0x00000004ff027e24 */ /* 0x000fe4000f8e00ff */
[----:B------:R-:W-:Y:S01]  /*17a80*/  IMAD.U32 R196, RZ, RZ, UR4 ;  /* 0x00000004ffc47e24 */ /* 0x000fe2000f8e00ff */
[C---:B-1----:R-:W-:Y:S02]  /*17a90*/  LOP3.LUT R3, R10.reuse, 0x3, RZ, 0xc0, !PT ;  /* 0x000000030a037812 */ /* 0x042fe400078ec0ff */
[----:B------:R-:W-:-:S03]  /*17aa0*/  LOP3.LUT R9, R10, 0x3, RZ, 0xc0, !PT ;  /* 0x000000030a097812 */ /* 0x000fc600078ec0ff */
[----:B------:R-:W-:Y:S02]  /*17ab0*/  IMAD R3, R3, 0x220, RZ ;  /* 0x0000022003037824 */ /* 0x000fe400078e02ff */
[----:B------:R-:W-:-:S03]  /*17ac0*/  IMAD R9, R9, 0x220, RZ ;  /* 0x0000022009097824 */ /* 0x000fc600078e02ff */
[--C-:B------:R-:W-:Y:S02]  /*17ad0*/  LOP3.LUT R3, R3, 0x5c, R10.reuse, 0x78, !PT ;  /* 0x0000005c03037812 */ /* 0x100fe400078e780a */
[----:B------:R-:W-:-:S03]  /*17ae0*/  LOP3.LUT R9, R9, 0x5c, R10, 0x78, !PT ;  /* 0x0000005c09097812 */ /* 0x000fc600078e780a */
[----:B------:R-:W-:Y:S01]  /*17af0*/  IMAD R2, R2, 0x10000, R3 ;  /* 0x0001000002027824 */ /* 0x000fe200078e0203 */
[----:B------:R-:W-:Y:S01]  /*17b00*/  BAR.SYNC.DEFER_BLOCKING 0x0 ;  /* 0x0000000000007b1d */ /* 0x000fe20000010000 */
[----:B------:R-:W-:Y:S01]  /*17b10*/  LOP3.LUT R9, R9, 0x20, RZ, 0x3c, !PT ;  /* 0x0000002009097812 */ /* 0x000fe200078e3cff */
[----:B------:R-:W-:-:S04]  /*17b20*/  IMAD.U32 R3, RZ, RZ, UR4 ;  /* 0x00000004ff037e24 */ /* 0x000fc8000f8e00ff */
[----:B------:R-:W-:Y:S01]  /*17b30*/  IMAD R3, R3, 0x10000, R9 ;  /* 0x0001000003037824 */ /* 0x000fe200078e0209 */
[----:B------:R-:W-:Y:S04]  /*17b40*/  LDS R12, [R2+0x180] ;  /* 0x00018000020c7984 */ /* 0x000fe80000000800 */
[----:B------:R-:W-:Y:S04]  /*17b50*/  LDS R14, [R2+0x980] ;  /* 0x00098000020e7984 */ /* 0x000fe80000000800 */
[----:B------:R-:W-:Y:S04]  /*17b60*/  LDS R13, [R3+0x180] ;  /* 0x00018000030d7984 */ /* 0x000fe80000000800 */
[----:B------:R-:W-:Y:S04]  /*17b70*/  LDS R15, [R3+0x980] ;  /* 0x00098000030f7984 */ /* 0x000fe80000000800 */
[----:B------:R-:W-:Y:S04]  /*17b80*/  LDS R120, [R2] ;  /* 0x0000000002787984 */ /* 0x000fe80000000800 */
[----:B------:R-:W-:Y:S04]  /*17b90*/  LDS R122, [R2+0x800] ;  /* 0x00080000027a7984 */ /* 0x000fe80000000800 */
[----:B------:R-:W-:Y:S04]  /*17ba0*/  LDS R121, [R3] ;  /* 0x0000000003797984 */ /* 0x000fe80000000800 */
[----:B------:R-:W-:Y:S04]  /*17bb0*/  LDS R123, [R3+0x800] ;  /* 0x00080000037b7984 */ /* 0x000fe80000000800 */
[----:B------:R-:W-:Y:S04]  /*17bc0*/  LDS R112, [R2+0x80] ;  /* 0x0000800002707984 */ /* 0x000fe80000000800 */
[----:B------:R-:W-:Y:S04]  /*17bd0*/  LDS R114, [R2+0x880] ;  /* 0x0008800002727984 */ /* 0x000fe80000000800 */
[----:B------:R-:W-:Y:S04]  /*17be0*/  LDS R113, [R3+0x80] ;  /* 0x0000800003717984 */ /* 0x000fe80000000800 */
[----:B------:R-:W-:Y:S04]  /*17bf0*/  LDS R115, [R3+0x880] ;  /* 0x0008800003737984 */ /* 0x000fe80000000800 */
[----:B------:R-:W-:Y:S04]  /*17c00*/  LDS R96, [R2+0x100] ;  /* 0x0001000002607984 */ /* 0x000fe80000000800 */
[----:B------:R-:W-:Y:S04]  /*17c10*/  LDS R98, [R2+0x900] ;  /* 0x0009000002627984 */ /* 0x000fe80000000800 */
[----:B------:R-:W-:Y:S04]  /*17c20*/  LDS R97, [R3+0x100] ;  /* 0x0001000003617984 */ /* 0x000fe80000000800 */
[----:B------:R-:W-:Y:S01]  /*17c30*/  LDS R99, [R3+0x900] ;  /* 0x0009000003637984 */ /* 0x000fe20000000800 */
[----:B------:R-:W-:-:S02]  /*17c40*/  IMAD.U32 R197, RZ, RZ, UR4 ;  /* 0x00000004ffc57e24 */ /* 0x000fc4000f8e00ff */
[----:B--2---:R-:W-:-:S05]  /*17c50*/  IMAD R196, R196, 0x10000, R8 ;  /* 0x00010000c4c47824 */ /* 0x004fca00078e0208 */
[----:B------:R-:W1:Y:S04]  /*17c60*/  LDSM.16.M88.4 R32, [R196+0x24000] ;  /* 0x02400000c420783b */ /* 0x000e680000000200 */
[----:B------:R-:W2:Y:S04]  /*17c70*/  LDSM.16.M88.4 R8, [R196+0x20000] ;  /* 0x02000000c408783b */ /* 0x000ea80000000200 */
[----:B------:R-:W4:Y:S04]  /*17c80*/  LDSM.16.M88.4 R28, [R196+0x22000] ;  /* 0x02200000c41c783b */ /* 0x000f280000000200 */
[----:B------:R-:W5:Y:S04]  /*17c90*/  LDSM.16.M88.4 R68, [R196+0x26000] ;  /* 0x02600000c444783b */ /* 0x000f680000000200 */
[----:B------:R-:W-:Y:S04]  /*17ca0*/  LDSM.16.M88.4 R60, [R196+0x2a000] ;  /* 0x02a00000c43c783b */ /* 0x000fe80000000200 */
[----:B------:R-:W-:Y:S04]  /*17cb0*/  LDSM.16.M88.4 R56, [R196+0x2c000] ;  /* 0x02c00000c438783b */ /* 0x000fe80000000200 */
[----:B------:R-:W-:Y:S01]  /*17cc0*/  LDSM.16.M88.4 R44, [R196+0x2e000] ;  /* 0x02e00000c42c783b */ /* 0x000fe20000000200 */
[C---:B-1----:R-:W-:Y:S03]  /*17cd0*/  HMMA.1688.F32.TF32 R176, R12.reuse, R32, R64 ;  /* 0x000000200cb0723c */ /* 0x042fe60000081040 */
[----:B------:R-:W1:Y:S05]  /*17ce0*/  LDSM.16.M88.4 R64, [R196+0x28000] ;  /* 0x02800000c440783b */ /* 0x000e6a0000000200 */
[-C--:B--2---:R-:W-:Y:S08]  /*17cf0*/  HMMA.1688.F32.TF32 R184, R12, R8.reuse, R180 ;  /* 0x000000080cb8723c */ /* 0x084ff000000810b4 */
[-C--:B------:R-:W-:Y:S08]  /*17d00*/  HMMA.1688.F32.TF32 R100, R120, R8.reuse, R100 ;  /* 0x000000087864723c */ /* 0x080ff00000081064 */
[-C--:B------:R-:W-:Y:S08]  /*17d10*/  HMMA.1688.F32.TF32 R156, R112, R8.reuse, R156 ;  /* 0x00000008709c723c */ /* 0x080ff0000008109c */
[----:B------:R-:W-:Y:S01]  /*17d20*/  HMMA.1688.F32.TF32 R48, R96, R8, R172 ;  /* 0x000000086030723c */ /* 0x000fe200000810ac */
[----:B---3--:R-:W-:Y:S01]  /*17d30*/  IMAD R197, R197, 0x10000, R192 ;  /* 0x00010000c5c57824 */ /* 0x008fe200078e02c0 */
[----:B------:R-:W-:Y:S04]  /*17d40*/  LDS R8, [R2+0x2180] ;  /* 0x0021800002087984 */ /* 0x000fe80000000800 */
[----:B------:R-:W-:Y:S02]  /*17d50*/  LDS R9, [R3+0x2180] ;  /* 0x0021800003097984 */ /* 0x000fe40000000800 */
[-C--:B----4-:R-:W-:Y:S08]  /*17d60*/  HMMA.1688.F32.TF32 R104, R120, R28.reuse, R104 ;  /* 0x0000001c7868723c */ /* 0x090ff00000081068 */
[-C--:B------:R-:W-:Y:S08]  /*17d70*/  HMMA.1688.F32.TF32 R152, R112, R28.reuse, R152 ;  /* 0x0000001c7098723c */ /* 0x080ff00000081098 */
[-C--:B------:R-:W-:Y:S08]  /*17d80*/  HMMA.1688.F32.TF32 R72, R96, R28.reuse, R72 ;  /* 0x0000001c6048723c */ /* 0x080ff00000081048 */
[----:B------:R-:W-:Y:S08]  /*17d90*/  HMMA.1688.F32.TF32 R180, R12, R28, R124 ;  /* 0x0000001c0cb4723c */ /* 0x000ff0000008107c */
[-C--:B------:R-:W-:Y:S08]  /*17da0*/  HMMA.1688.F32.TF32 R108, R120, R32.reuse, R108 ;  /* 0x00000020786c723c */ /* 0x080ff0000008106c */
[-C--:B------:R-:W-:Y:S08]  /*17db0*/  HMMA.1688.F32.TF32 R148, R112, R32.reuse, R148 ;  /* 0x000000207094723c */ /* 0x080ff00000081094 */
[----:B------:R-:W-:Y:S08]  /*17dc0*/  HMMA.1688.F32.TF32 R76, R96, R32, R76 ;  /* 0x00000020604c723c */ /* 0x000ff0000008104c */
[C---:B-----5:R-:W-:Y:S08]  /*17dd0*/  HMMA.1688.F32.TF32 R88, R120.reuse, R68, R88 ;  /* 0x000000447858723c */ /* 0x060ff00000081058 */
[C---:B-1----:R-:W-:Y:S08]  /*17de0*/  HMMA.1688.F32.TF32 R116, R120.reuse, R64, R116 ;  /* 0x000000407874723c */ /* 0x042ff00000081074 */
[C---:B------:R-:W-:Y:S08]  /*17df0*/  HMMA.1688.F32.TF32 R168, R120.reuse, R60, R168 ;  /* 0x0000003c78a8723c */ /* 0x040ff000000810a8 */
[C---:B------:R-:W-:Y:S08]  /*17e00*/  HMMA.1688.F32.TF32 R164, R120.reuse, R56, R164 ;  /* 0x0000003878a4723c */ /* 0x040ff000000810a4 */
[----:B------:R-:W-:Y:S01]  /*17e10*/  HMMA.1688.F32.TF32 R160, R120, R44, R160 ;  /* 0x0000002c78a0723c */ /* 0x000fe200000810a0 */
[----:B------:R-:W-:Y:S04]  /*17e20*/  LDS R120, [R2+0x1000] ;  /* 0x0010000002787984 */ /* 0x000fe80000000800 */
[----:B------:R-:W-:Y:S03]  /*17e30*/  LDS R122, [R2+0x1800] ;  /* 0x00180000027a7984 */ /* 0x000fe60000000800 */
[C---:B------:R-:W-:Y:S01]  /*17e40*/  HMMA.1688.F32.TF32 R144, R112.reuse, R68, R144 ;  /* 0x000000447090723c */ /* 0x040fe20000081090 */
[----:B------:R-:W-:Y:S04]  /*17e50*/  LDS R121, [R3+0x1000] ;  /* 0x0010000003797984 */ /* 0x000fe80000000800 */
[----:B------:R-:W1:Y:S03]  /*17e60*/  LDS R123, [R3+0x1800] ;  /* 0x00180000037b7984 */ /* 0x000e660000000800 */
[C---:B------:R-:W-:Y:S08]  /*17e70*/  HMMA.1688.F32.TF32 R140, R112.reuse, R64, R140 ;  /* 0x00000040708c723c */ /* 0x040ff0000008108c */
[C---:B------:R-:W-:Y:S08]  /*17e80*/  HMMA.1688.F32.TF32 R136, R112.reuse, R60, R136 ;  /* 0x0000003c7088723c */ /* 0x040ff00000081088 */
[C---:B------:R-:W-:Y:S08]  /*17e90*/  HMMA.1688.F32.TF32 R132, R112.reuse, R56, R132 ;  /* 0x000000387084723c */ /* 0x040ff00000081084 */
[----:B------:R-:W-:Y:S01]  /*17ea0*/  HMMA.1688.F32.TF32 R128, R112, R44, R128 ;  /* 0x0000002c7080723c */ /* 0x000fe20000081080 */
[----:B------:R-:W-:Y:S04]  /*17eb0*/  LDS R112, [R2+0x1100] ;  /* 0x0011000002707984 */ /* 0x000fe80000000800 */
[----:B------:R-:W-:Y:S03]  /*17ec0*/  LDS R114, [R2+0x1900] ;  /* 0x0019000002727984 */ /* 0x000fe60000000800 */
[C---:B------:R-:W-:Y:S01]  /*17ed0*/  HMMA.1688.F32.TF32 R80, R96.reuse, R68, R80 ;  /* 0x000000446050723c */ /* 0x040fe20000081050 */
[----:B------:R-:W-:Y:S04]  /*17ee0*/  LDS R113, [R3+0x1100] ;  /* 0x0011000003717984 */ /* 0x000fe80000000800 */
[----:B------:R-:W-:Y:S03]  /*17ef0*/  LDS R115, [R3+0x1900] ;  /* 0x0019000003737984 */ /* 0x000fe60000000800 */
        /* <DEDUP_REMOVED lines=8> */
[----:B------:R-:W2:Y:S03]  /*17f80*/  LDS R99, [R3+0x1880] ;  /* 0x0018800003637984 */ /* 0x000ea60000000800 */
[C---:B------:R-:W-:Y:S08]  /*17f90*/  HMMA.1688.F32.TF32 R24, R12.reuse, R64, R24 ;  /* 0x000000400c18723c */ /* 0x040ff00000081018 */
[C---:B------:R-:W-:Y:S08]  /*17fa0*/  HMMA.1688.F32.TF32 R20, R12.reuse, R60, R20 ;  /* 0x0000003c0c14723c */ /* 0x040ff00000081014 */
[C---:B------:R-:W-:Y:S08]  /*17fb0*/  HMMA.1688.F32.TF32 R16, R12.reuse, R56, R16 ;  /* 0x000000380c10723c */ /* 0x040ff00000081010 */
[----:B------:R-:W-:Y:S01]  /*17fc0*/  HMMA.1688.F32.TF32 R4, R12, R44, R4 ;  /* 0x0000002c0c04723c */ /* 0x000fe20000081004 */
[----:B------:R-:W-:Y:S04]  /*17fd0*/  LDS R12, [R2+0x1180] ;  /* 0x00118000020c7984 */ /* 0x000fe80000000800 */
[----:B------:R-:W-:Y:S04]  /*17fe0*/  LDS R14, [R2+0x1980] ;  /* 0x00198000020e7984 */ /* 0x000fe80000000800 */
[----:B------:R-:W-:Y:S04]  /*17ff0*/  LDS R13, [R3+0x1180] ;  /* 0x00118000030d7984 */ /* 0x000fe80000000800 */
[----:B------:R-:W3:Y:S01]  /*18000*/  LDS R15, [R3+0x1980] ;  /* 0x00198000030f7984 */ /* 0x000ee20000000800 */
[C---:B-1----:R-:W-:Y:S08]  /*18010*/  HMMA.1688.F32.TF32 R100, R120.reuse, R10, R100 ;  /* 0x0000000a7864723c */ /* 0x042ff00000081064 */
[C---:B------:R-:W-:Y:S08]  /*18020*/  HMMA.1688.F32.TF32 R104, R120.reuse, R30, R104 ;  /* 0x0000001e7868723c */ /* 0x040ff00000081068 */
[C---:B------:R-:W-:Y:S08]  /*18030*/  HMMA.1688.F32.TF32 R108, R120.reuse, R34, R108 ;  /* 0x00000022786c723c */ /* 0x040ff0000008106c */
[C---:B------:R-:W-:Y:S01]  /*18040*/  HMMA.1688.F32.TF32 R172, R120.reuse, R70, R88 ;  /* 0x0000004678ac723c */ /* 0x040fe20000081058 */
[----:B------:R-:W-:Y:S07]  /*18050*/  LDSM.16.M88.4 R88, [R197+0x20000] ;  /* 0x02000000c558783b */ /* 0x000fee0000000200 */
[C---:B------:R-:W-:Y:S08]  /*18060*/  HMMA.1688.F32.TF32 R116, R120.reuse, R66, R116 ;  /* 0x000000427874723c */ /* 0x040ff00000081074 */
[C---:B------:R-:W-:Y:S08]  /*18070*/  HMMA.1688.F32.TF32 R168, R120.reuse, R62, R168 ;  /* 0x0000003e78a8723c */ /* 0x040ff000000810a8 */
[C---:B------:R-:W-:Y:S08]  /*18080*/  HMMA.1688.F32.TF32 R164, R120.reuse, R58, R164 ;  /* 0x0000003a78a4723c */ /* 0x040ff000000810a4 */
[----:B------:R-:W-:Y:S08]  /*18090*/  HMMA.1688.F32.TF32 R160, R120, R46, R160 ;  /* 0x0000002e78a0723c */ /* 0x000ff000000810a0 */
[C---:B--2---:R-:W-:Y:S08]  /*180a0*/  HMMA.1688.F32.TF32 R156, R96.reuse, R10, R156 ;  /* 0x0000000a609c723c */ /* 0x044ff0000008109c */
[C---:B------:R-:W-:Y:S08]  /*180b0*/  HMMA.1688.F32.TF32 R152, R96.reuse, R30, R152 ;  /* 0x0000001e6098723c */ /* 0x040ff00000081098 */
[C---:B------:R-:W-:Y:S08]  /*180c0*/  HMMA.1688.F32.TF32 R148, R96.reuse, R34, R148 ;  /* 0x000000226094723c */ /* 0x040ff00000081094 */
[C---:B------:R-:W-:Y:S08]  /*180d0*/  HMMA.1688.F32.TF32 R144, R96.reuse, R70, R144 ;  /* 0x000000466090723c */ /* 0x040ff00000081090 */
[C---:B------:R-:W-:Y:S08]  /*180e0*/  HMMA.1688.F32.TF32 R140, R96.reuse, R66, R140 ;  /* 0x00000042608c723c */ /* 0x040ff0000008108c */
[C---:B------:R-:W-:Y:S08]  /*180f0*/  HMMA.1688.F32.TF32 R136, R96.reuse, R62, R136 ;  /* 0x0000003e6088723c */ /* 0x040ff00000081088 */
[C---:B------:R-:W-:Y:S08]  /*18100*/  HMMA.1688.F32.TF32 R132, R96.reuse, R58, R132 ;  /* 0x0000003a6084723c */ /* 0x040ff00000081084 */
[----:B------:R-:W-:Y:S08]  /*18110*/  HMMA.1688.F32.TF32 R128, R96, R46, R128 ;  /* 0x0000002e6080723c */ /* 0x000ff00000081080 */
[-C--:B------:R-:W-:Y:S08]  /*18120*/  HMMA.1688.F32.TF32 R124, R112, R10.reuse, R48 ;  /* 0x0000000a707c723c */ /* 0x080ff00000081030 */
[----:B---3--:R-:W-:Y:S01]  /*18130*/  HMMA.1688.F32.TF32 R188, R12, R10, R184 ;  /* 0x0000000a0cbc723c */ /* 0x008fe200000810b8 */
[----:B------:R-:W-:Y:S04]  /*18140*/  LDS R10, [R2+0x2980] ;  /* 0x00298000020a7984 */ /* 0x000fe80000000800 */
[----:B------:R-:W-:Y:S03]  /*18150*/  LDS R11, [R3+0x2980] ;  /* 0x00298000030b7984 */ /* 0x000fe60000000800 */
[C---:B------:R-:W-:Y:S01]  /*18160*/  HMMA.1688.F32.TF32 R120, R112.reuse, R30, R72 ;  /* 0x0000001e7078723c */ /* 0x040fe20000081048 */
        /* <DEDUP_REMOVED lines=17> */
[----:B------:R-:W-:Y:S08]  /*18280*/  HMMA.1688.F32.TF32 R36, R112, R46, R36 ;  /* 0x0000002e7024723c */ /* 0x000ff00000081024 */
[C---:B------:R-:W-:Y:S01]  /*18290*/  HMMA.1688.F32.TF32 R184, R12.reuse, R30, R180 ;  /* 0x0000001e0cb8723c */ /* 0x040fe200000810b4 */
[----:B------:R-:W1:Y:S07]  /*182a0*/  LDSM.16.M88.4 R28, [R197+0x24000] ;  /* 0x02400000c51c783b */ /* 0x000e6e0000000200 */
[C---:B------:R-:W-:Y:S01]  /*182b0*/  HMMA.1688.F32.TF32 R112, R12.reuse, R34, R176 ;  /* 0x000000220c70723c */ /* 0x040fe200000810b0 */
[----:B------:R-:W2:Y:S07]  /*182c0*/  LDSM.16.M88.4 R32, [R197+0x22000] ;  /* 0x02200000c520783b */ /* 0x000eae0000000200 */
[C---:B------:R-:W-:Y:S08]  /*182d0*/  HMMA.1688.F32.TF32 R68, R12.reuse, R70, R92 ;  /* 0x000000460c44723c */ /* 0x040ff0000008105c */
[C---:B------:R-:W-:Y:S01]  /*182e0*/  HMMA.1688.F32.TF32 R64, R12.reuse, R66, R24 ;  /* 0x000000420c40723c */ /* 0x040fe20000081018 */
[----:B------:R-:W3:Y:S07]  /*182f0*/  LDSM.16.M88.4 R24, [R197+0x26000] ;  /* 0x02600000c518783b */ /* 0x000eee0000000200 */
[C---:B------:R-:W-:Y:S01]  /*18300*/  HMMA.1688.F32.TF32 R60, R12.reuse, R62, R20 ;  /* 0x0000003e0c3c723c */ /* 0x040fe20000081014 */
[----:B------:R-:W4:Y:S07]  /*18310*/  LDSM.16.M88.4 R20, [R197+0x28000] ;  /* 0x02800000c514783b */ /* 0x000f2e0000000200 */
[C---:B------:R-:W-:Y:S01]  /*18320*/  HMMA.1688.F32.TF32 R56, R12.reuse, R58, R16 ;  /* 0x0000003a0c38723c */ /* 0x040fe20000081010 */
[----:B------:R-:W5:Y:S07]  /*18330*/  LDSM.16.M88.4 R16, [R197+0x2a000] ;  /* 0x02a00000c510783b */ /* 0x000f6e0000000200 */
[----:B------:R-:W-:Y:S01]  /*18340*/  HMMA.1688.F32.TF32 R44, R12, R46, R4 ;  /* 0x0000002e0c2c723c */ /* 0x000fe20000081004 */
[----:B------:R-:W2:Y:S04]  /*18350*/  LDSM.16.M88.4 R12, [R197+0x2c000] ;  /* 0x02c00000c50c783b */ /* 0x000ea80000000200 */
[----:B------:R-:W2:Y:S03]  /*18360*/  LDSM.16.M88.4 R4, [R197+0x2e000] ;  /* 0x02e00000c504783b */ /* 0x000ea60000000200 */
[----:B-1----:R-:W-:Y:S08]  /*18370*/  HMMA.1688.F32.TF32 R92, R8, R28, R112 ;  /* 0x0000001c085c723c */ /* 0x002ff00000081070 */
[-C--:B------:R-:W-:Y:S08]  /*18380*/  HMMA.1688.F32.TF32 R100, R80, R88.reuse, R100 ;  /* 0x000000585064723c */ /* 0x080ff00000081064 */
[-C--:B------:R-:W-:Y:S08]  /*18390*/  HMMA.1688.F32.TF32 R156, R76, R88.reuse, R156 ;  /* 0x000000584c9c723c */ /* 0x080ff0000008109c */
[-C--:B------:R-:W-:Y:S08]  /*183a0*/  HMMA.1688.F32.TF32 R124, R72, R88.reuse, R124 ;  /* 0x00000058487c723c */ /* 0x080ff0000008107c */
[----:B------:R-:W-:Y:S08]  /*183b0*/  HMMA.1688.F32.TF32 R180, R8, R88, R188 ;  /* 0x0000005808b4723c */ /* 0x000ff000000810bc */
[-C--:B--2---:R-:W-:Y:S08]  /*183c0*/  HMMA.1688.F32.TF32 R104, R80, R32.reuse, R104 ;  /* 0x000000205068723c */ /* 0x084ff00000081068 */
[-C--:B------:R-:W-:Y:S08]  /*183d0*/  HMMA.1688.F32.TF32 R152, R76, R32.reuse, R152 ;  /* 0x000000204c98723c */ /* 0x080ff00000081098 */
[-C--:B------:R-:W-:Y:S08]  /*183e0*/  HMMA.1688.F32.TF32 R120, R72, R32.reuse, R120 ;  /* 0x000000204878723c */ /* 0x080ff00000081078 */
[----:B------:R-:W-:Y:S01]  /*183f0*/  HMMA.1688.F32.TF32 R176, R8, R32, R184 ;  /* 0x0000002008b0723c */ /* 0x000fe200000810b8 */
[----:B------:R-:W-:Y:S04]  /*18400*/  LDS R184, [R2+0xb080] ;  /* 0x00b0800002b87984 */ /* 0x000fe80000000800 */
[----:B------:R-:W-:Y:S03]  /*18410*/  LDS R186, [R2+0xb880] ;  /* 0x00b8800002ba7984 */ /* 0x000fe60000000800 */
[-C--:B------:R-:W-:Y:S01]  /*18420*/  HMMA.1688.F32.TF32 R108, R80, R28.reuse, R108 ;  /* 0x0000001c506c723c */ /* 0x080fe2000008106c */
[----:B------:R-:W-:Y:S04]  /*18430*/  LDS R185, [R3+0xb080] ;  /* 0x00b0800003b97984 */ /* 0x000fe80000000800 */
[----:B------:R-:W-:Y:S03]  /*18440*/  LDS R187, [R3+0xb880] ;  /* 0x00b8800003bb7984 */ /* 0x000fe60000000800 */
[-C--:B------:R-:W-:Y:S08]  /*18450*/  HMMA.1688.F32.TF32 R148, R76, R28.reuse, R148 ;  /* 0x0000001c4c94723c */ /* 0x080ff00000081094 */
[----:B------:R-:W-:Y:S08]  /*18460*/  HMMA.1688.F32.TF32 R96, R72, R28, R96 ;  /* 0x0000001c4860723c */ /* 0x000ff00000081060 */
[C---:B---3--:R-:W-:Y:S01]  /*18470*/  HMMA.1688.F32.TF32 R112, R80.reuse, R24, R172 ;  /* 0x000000185070723c */ /* 0x048fe200000810ac */
[----:B------:R-:W-:Y:S04]  /*18480*/  LDS R172, [R2+0x5080] ;  /* 0x0050800002ac7984 */ /* 0x000fe80000000800 */
[----:B------:R-:W-:Y:S03]  /*18490*/  LDS R174, [R2+0x5880] ;  /* 0x0058800002ae7984 */ /* 0x000fe60000000800 */
[C---:B----4-:R-:W-:Y:S01]  /*184a0*/  HMMA.1688.F32.TF32 R116, R80.reuse, R20, R116 ;  /* 0x000000145074723c */ /* 0x050fe20000081074 */
[----:B------:R-:W-:Y:S04]  /*184b0*/  LDS R173, [R3+0x5080] ;  /* 0x0050800003ad7984 */ /* 0x000fe80000000800 */
[----:B------:R-:W-:Y:S03]  /*184c0*/  LDS R175, [R3+0x5880] ;  /* 0x0058800003af7984 */ /* 0x000fe60000000800 */
[C---:B-----5:R-:W-:Y:S08]  /*184d0*/  HMMA.1688.F32.TF32 R168, R80.reuse, R16, R168 ;  /* 0x0000001050a8723c */ /* 0x060ff000000810a8 */
        /* <DEDUP_REMOVED lines=24> */
[----:B------:R-:W3:Y:S03]  /*18660*/  LDS R75, [R3+0x3900] ;  /* 0x00390000034b7984 */ /* 0x000ee60000000800 */
[C---:B------:R-:W-:Y:S08]  /*18670*/  HMMA.1688.F32.TF32 R64, R8.reuse, R20, R64 ;  /* 0x000000140840723c */ /* 0x040ff00000081040 */
[C---:B------:R-:W-:Y:S08]  /*18680*/  HMMA.1688.F32.TF32 R60, R8.reuse, R16, R60 ;  /* 0x00000010083c723c */ /* 0x040ff0000008103c */
[C---:B------:R-:W-:Y:S08]  /*18690*/  HMMA.1688.F32.TF32 R56, R8.reuse, R12, R56 ;  /* 0x0000000c0838723c */ /* 0x040ff00000081038 */
[----:B------:R-:W-:Y:S01]  /*186a0*/  HMMA.1688.F32.TF32 R8, R8, R4, R44 ;  /* 0x000000040808723c */ /* 0x000fe2000008102c */
[----:B------:R-:W-:Y:S04]  /*186b0*/  LDS R44, [R2+0x3180] ;  /* 0x00318000022c7984 */ /* 0x000fe80000000800 */
[----:B------:R-:W-:Y:S04]  /*186c0*/  LDS R46, [R2+0x3980] ;  /* 0x00398000022e7984 */ /* 0x000fe80000000800 */
[----:B------:R-:W-:Y:S04]  /*186d0*/  LDS R45, [R3+0x3180] ;  /* 0x00318000032d7984 */ /* 0x000fe80000000800 */
[----:B------:R-:W4:Y:S01]  /*186e0*/  LDS R47, [R3+0x3980] ;  /* 0x00398000032f7984 */ /* 0x000f220000000800 */
[C---:B-1----:R-:W-:Y:S08]  /*186f0*/  HMMA.1688.F32.TF32 R100, R80.reuse, R90, R100 ;  /* 0x0000005a5064723c */ /* 0x042ff00000081064 */
[C---:B------:R-:W-:Y:S08]  /*18700*/  HMMA.1688.F32.TF32 R104, R80.reuse, R34, R104 ;  /* 0x000000225068723c */ /* 0x040ff00000081068 */
[C---:B------:R-:W-:Y:S08]  /*18710*/  HMMA.1688.F32.TF32 R108, R80.reuse, R30, R108 ;  /* 0x0000001e506c723c */ /* 0x040ff0000008106c */
[C---:B------:R-:W-:Y:S08]  /*18720*/  HMMA.1688.F32.TF32 R112, R80.reuse, R26, R112 ;  /* 0x0000001a5070723c */ /* 0x040ff00000081070 */
[C---:B------:R-:W-:Y:S08]  /*18730*/  HMMA.1688.F32.TF32 R116, R80.reuse, R22, R116 ;  /* 0x000000165074723c */ /* 0x040ff00000081074 */
[C---:B------:R-:W-:Y:S08]  /*18740*/  HMMA.1688.F32.TF32 R168, R80.reuse, R18, R168 ;  /* 0x0000001250a8723c */ /* 0x040ff000000810a8 */
[C---:B------:R-:W-:Y:S08]  /*18750*/  HMMA.1688.F32.TF32 R164, R80.reuse, R14, R164 ;  /* 0x0000000e50a4723c */ /* 0x040ff000000810a4 */
[----:B------:R-:W-:Y:S01]  /*18760*/  HMMA.1688.F32.TF32 R160, R80, R6, R160 ;  /* 0x0000000650a0723c */ /* 0x000fe200000810a0 */
[----:B------:R-:W-:Y:S07]  /*18770*/  LDSM.16.M88.4 R80, [R196+0x2e080] ;  /* 0x02e08000c450783b */ /* 0x000fee0000000200 */
[C---:B--2---:R-:W-:Y:S08]  /*18780*/  HMMA.1688.F32.TF32 R156, R76.reuse, R90, R156 ;  /* 0x0000005a4c9c723c */ /* 0x044ff0000008109c */
        /* <DEDUP_REMOVED lines=8> */
[C---:B---3--:R-:W-:Y:S08]  /*18810*/  HMMA.1688.F32.TF32 R124, R72.reuse, R90, R124 ;  /* 0x0000005a487c723c */ /* 0x048ff0000008107c */
        /* <DEDUP_REMOVED lines=8> */
[C---:B----4-:R-:W-:Y:S08]  /*188a0*/  HMMA.1688.F32.TF32 R88, R44.reuse, R90, R180 ;  /* 0x0000005a2c58723c */ /* 0x050ff000000810b4 */
        /* <DEDUP_REMOVED lines=10> */
[----:B------:R-:W1:Y:S04]  /*18950*/  LDSM.16.M88.4 R64, [R196+0x22080] ;  /* 0x02208000c440783b */ /* 0x000e680000000200 */
[----:B------:R-:W2:Y:S03]  /*18960*/  LDSM.16.M88.4 R68, [R196+0x24080] ;  /* 0x02408000c444783b */ /* 0x000ea60000000200 */
[C---:B------:R-:W-:Y:S01]  /*18970*/  HMMA.1688.F32.TF32 R16, R44.reuse, R18, R60 ;  /* 0x000000122c10723c */ /* 0x040fe2000008103c */
[----:B------:R-:W-:Y:S04]  /*18980*/  LDSM.16.M88.4 R60, [R196+0x2a080] ;  /* 0x02a08000c43c783b */ /* 0x000fe80000000200 */
[----:B------:R-:W-:Y:S03]  /*18990*/  LDS R177, [R3+0x5000] ;  /* 0x0050000003b17984 */ /* 0x000fe60000000800 */
[C---:B------:R-:W-:Y:S01]  /*189a0*/  HMMA.1688.F32.TF32 R12, R44.reuse, R14, R56 ;  /* 0x0000000e2c0c723c */ /* 0x040fe20000081038 */
[----:B------:R-:W3:Y:S04]  /*189b0*/  LDSM.16.M88.4 R56, [R196+0x20080] ;  /* 0x02008000c438783b */ /* 0x000ee80000000200 */
[----:B------:R-:W-:Y:S03]  /*189c0*/  LDS R179, [R3+0x5800] ;  /* 0x0058000003b37984 */ /* 0x000fe60000000800 */
[----:B------:R-:W-:Y:S01]  /*189d0*/  HMMA.1688.F32.TF32 R4, R44, R6, R8 ;  /* 0x000000062c04723c */ /* 0x000fe20000081008 */
[----:B------:R-:W4:Y:S04]  /*189e0*/  LDSM.16.M88.4 R44, [R196+0x2c080] ;  /* 0x02c08000c42c783b */ /* 0x000f280000000200 */
[----:B------:R-:W-:Y:S04]  /*189f0*/  LDS R8, [R2+0x4080] ;  /* 0x0040800002087984 */ /* 0x000fe80000000800 */
[----:B------:R-:W-:Y:S04]  /*18a00*/  LDS R10, [R2+0x4880] ;  /* 0x00488000020a7984 */ /* 0x000fe80000000800 */
[----:B------:R-:W-:Y:S04]  /*18a10*/  LDS R9, [R3+0x4080] ;  /* 0x0040800003097984 */ /* 0x000fe80000000800 */
[----:B------:R-:W5:Y:S01]  /*18a20*/  LDS R11, [R3+0x4880] ;  /* 0x00488000030b7984 */ /* 0x000f620000000800 */
[C---:B-1----:R-:W-:Y:S08]  /*18a30*/  HMMA.1688.F32.TF32 R104, R92.reuse, R64, R104 ;  /* 0x000000405c68723c */ /* 0x042ff00000081068 */
[C---:B--2---:R-:W-:Y:S08]  /*18a40*/  HMMA.1688.F32.TF32 R108, R92.reuse, R68, R108 ;  /* 0x000000445c6c723c */ /* 0x044ff0000008106c */
[C---:B---3--:R-:W-:Y:S08]  /*18a50*/  HMMA.1688.F32.TF32 R100, R92.reuse, R56, R100 ;  /* 0x000000385c64723c */ /* 0x048ff00000081064 */
[C---:B------:R-:W-:Y:S08]  /*18a60*/  HMMA.1688.F32.TF32 R112, R92.reuse, R72, R112 ;  /* 0x000000485c70723c */ /* 0x040ff00000081070 */
[C---:B------:R-:W-:Y:S08]  /*18a70*/  HMMA.1688.F32.TF32 R116, R92.reuse, R76, R116 ;  /* 0x0000004c5c74723c */ /* 0x040ff00000081074 */
[C---:B------:R-:W-:Y:S08]  /*18a80*/  HMMA.1688.F32.TF32 R168, R92.reuse, R60, R168 ;  /* 0x0000003c5ca8723c */ /* 0x040ff000000810a8 */
[C---:B----4-:R-:W-:Y:S08]  /*18a90*/  HMMA.1688.F32.TF32 R164, R92.reuse, R44, R164 ;  /* 0x0000002c5ca4723c */ /* 0x050ff000000810a4 */
[----:B------:R-:W-:Y:S01]  /*18aa0*/  HMMA.1688.F32.TF32 R160, R92, R80, R160 ;  /* 0x000000505ca0723c */ /* 0x000fe200000810a0 */
[----:B------:R-:W-:Y:S04]  /*18ab0*/  LDS R92, [R2+0x4100] ;  /* 0x00410000025c7984 */ /* 0x000fe80000000800 */
[----:B------:R-:W-:Y:S03]  /*18ac0*/  LDS R94, [R2+0x4900] ;  /* 0x00490000025e7984 */ /* 0x000fe60000000800 */
[C---:B-----5:R-:W-:Y:S01]  /*18ad0*/  HMMA.1688.F32.TF32 R156, R8.reuse, R56, R156 ;  /* 0x00000038089c723c */ /* 0x060fe2000008109c */
[----:B------:R-:W-:Y:S04]  /*18ae0*/  LDS R93, [R3+0x4100] ;  /* 0x00410000035d7984 */ /* 0x000fe80000000800 */
[----:B------:R-:W1:Y:S03]  /*18af0*/  LDS R95, [R3+0x4900] ;  /* 0x00490000035f7984 */ /* 0x000e660000000800 */
[C---:B------:R-:W-:Y:S08]  /*18b00*/  HMMA.1688.F32.TF32 R152, R8.reuse, R64, R152 ;  /* 0x000000400898723c */ /* 0x040ff00000081098 */
[C---:B------:R-:W-:Y:S08]  /*18b10*/  HMMA.1688.F32.TF32 R148, R8.reuse, R68, R148 ;  /* 0x000000440894723c */ /* 0x040ff00000081094 */
[C---:B------:R-:W-:Y:S08]  /*18b20*/  HMMA.1688.F32.TF32 R144, R8.reuse, R72, R144 ;  /* 0x000000480890723c */ /* 0x040ff00000081090 */
[C---:B------:R-:W-:Y:S08]  /*18b30*/  HMMA.1688.F32.TF32 R140, R8.reuse, R76, R140 ;  /* 0x0000004c088c723c */ /* 0x040ff0000008108c */
[C---:B------:R-:W-:Y:S08]  /*18b40*/  HMMA.1688.F32.TF32 R136, R8.reuse, R60, R136 ;  /* 0x0000003c0888723c */ /* 0x040ff00000081088 */
[C---:B------:R-:W-:Y:S08]  /*18b50*/  HMMA.1688.F32.TF32 R132, R8.reuse, R44, R132 ;  /* 0x0000002c0884723c */ /* 0x040ff00000081084 */
[----:B------:R-:W-:Y:S01]  /*18b60*/  HMMA.1688.F32.TF32 R128, R8, R80, R128 ;  /* 0x000000500880723c */ /* 0x000fe20000081080 */
[----:B------:R-:W-:Y:S04]  /*18b70*/  LDS R8, [R2+0x4180] ;  /* 0x0041800002087984 */ /* 0x000fe80000000800 */
[----:B------:R-:W-:Y:S04]  /*18b80*/  LDS R10, [R2+0x4980] ;  /* 0x00498000020a7984 */ /* 0x000fe80000000800 */
[----:B------:R-:W-:Y:S04]  /*18b90*/  LDS R9, [R3+0x4180] ;  /* 0x0041800003097984 */ /* 0x000fe80000000800 */
[----:B------:R-:W2:Y:S01]  /*18ba0*/  LDS R11, [R3+0x4980] ;  /* 0x00498000030b7984 */ /* 0x000ea20000000800 */
        /* <DEDUP_REMOVED lines=9> */
[----:B------:R-:W-:Y:S03]  /*18c40*/  LDS R94, [R2+0x5900] ;  /* 0x00590000025e7984 */ /* 0x000fe60000000800 */
[C---:B--2---:R-:W-:Y:S01]  /*18c50*/  HMMA.1688.F32.TF32 R88, R8.reuse, R56, R88 ;  /* 0x000000380858723c */ /* 0x044fe20000081058 */
        /* <DEDUP_REMOVED lines=13> */
[C---:B------:R-:W-:Y:S08]  /*18d30*/  HMMA.1688.F32.TF32 R100, R176.reuse, R58, R100 ;  /* 0x0000003ab064723c */ /* 0x040ff00000081064 */
        /* <DEDUP_REMOVED lines=21> */
[C---:B-1----:R-:W-:Y:S01]  /*18e90*/  HMMA.1688.F32.TF32 R124, R92.reuse, R58, R124 ;  /* 0x0000003a5c7c723c */ /* 0x042fe2000008107c */
        /* <DEDUP_REMOVED lines=24> */
[----:B------:R-:W3:Y:S04]  /*19020*/  LDSM.16.M88.4 R24, [R197+0x24080] ;  /* 0x02408000c518783b */ /* 0x000ee80000000200 */
[----:B------:R-:W4:Y:S03]  /*19030*/  LDSM.16.M88.4 R20, [R197+0x26080] ;  /* 0x02608000c514783b */ /* 0x000f260000000200 */
[C---:B------:R-:W-:Y:S01]  /*19040*/  HMMA.1688.F32.TF32 R60, R8.reuse, R62, R16 ;  /* 0x0000003e083c723c */ /* 0x040fe20000081010 */
[----:B------:R-:W5:Y:S07]  /*19050*/  LDSM.16.M88.4 R16, [R197+0x28080] ;  /* 0x02808000c510783b */ /* 0x000f6e0000000200 */
[C---:B------:R-:W-:Y:S01]  /*19060*/  HMMA.1688.F32.TF32 R44, R8.reuse, R46, R12 ;  /* 0x0000002e082c723c */ /* 0x040fe2000008100c */
[----:B------:R-:W4:Y:S07]  /*19070*/  LDSM.16.M88.4 R12, [R197+0x2a080] ;  /* 0x02a08000c50c783b */ /* 0x000f2e0000000200 */
[----:B------:R-:W-:Y:S01]  /*19080*/  HMMA.1688.F32.TF32 R80, R8, R82, R4 ;  /* 0x000000520850723c */ /* 0x000fe20000081004 */
[----:B------:R-:W5:Y:S04]  /*19090*/  LDSM.16.M88.4 R8, [R197+0x2c080] ;  /* 0x02c08000c508783b */ /* 0x000f680000000200 */
[----:B------:R-:W5:Y:S03]  /*190a0*/  LDSM.16.M88.4 R4, [R197+0x2e080] ;  /* 0x02e08000c504783b */ /* 0x000f660000000200 */
[C---:B-1----:R-:W-:Y:S08]  /*190b0*/  HMMA.1688.F32.TF32 R100, R92.reuse, R32, R100 ;  /* 0x000000205c64723c */ /* 0x042ff00000081064 */
[C---:B--2---:R-:W-:Y:S08]  /*190c0*/  HMMA.1688.F32.TF32 R104, R92.reuse, R28, R104 ;  /* 0x0000001c5c68723c */ /* 0x044ff00000081068 */
[C---:B---3--:R-:W-:Y:S08]  /*190d0*/  HMMA.1688.F32.TF32 R108, R92.reuse, R24, R108 ;  /* 0x000000185c6c723c */ /* 0x048ff0000008106c */
[C---:B----4-:R-:W-:Y:S08]  /*190e0*/  HMMA.1688.F32.TF32 R112, R92.reuse, R20, R112 ;  /* 0x000000145c70723c */ /* 0x050ff00000081070 */
[C---:B-----5:R-:W-:Y:S08]  /*190f0*/  HMMA.1688.F32.TF32 R116, R92.reuse, R16, R116 ;  /* 0x000000105c74723c */ /* 0x060ff00000081074 */
        /* <DEDUP_REMOVED lines=81> */
[----:B------:R-:W1:Y:S04]  /*19610*/  LDSM.16.M88.4 R32, [R196+0x20100] ;  /* 0x02010000c420783b */ /* 0x000e680000000200 */
[----:B------:R-:W2:Y:S03]  /*19620*/  LDSM.16.M88.4 R28, [R196+0x22100] ;  /* 0x02210000c41c783b */ /* 0x000ea60000000200 */
[C---:B------:R-:W-:Y:S01]  /*19630*/  HMMA.1688.F32.TF32 R68, R88.reuse, R26, R68 ;  /* 0x0000001a5844723c */ /* 0x040fe20000081044 */
[----:B------:R-:W3:Y:S07]  /*19640*/  LDSM.16.M88.4 R24, [R196+0x24100] ;  /* 0x02410000c418783b */ /* 0x000eee0000000200 */
[C---:B------:R-:W-:Y:S01]  /*19650*/  HMMA.1688.F32.TF32 R72, R88.reuse, R22, R72 ;  /* 0x000000165848723c */ /* 0x040fe20000081048 */
[----:B------:R-:W4:Y:S07]  /*19660*/  LDSM.16.M88.4 R20, [R196+0x26100] ;  /* 0x02610000c414783b */ /* 0x000f2e0000000200 */
[C---:B------:R-:W-:Y:S01]  /*19670*/  HMMA.1688.F32.TF32 R76, R88.reuse, R18, R76 ;  /* 0x00000012584c723c */ /* 0x040fe2000008104c */
[----:B------:R-:W5:Y:S07]  /*19680*/  LDSM.16.M88.4 R16, [R196+0x28100] ;  /* 0x02810000c410783b */ /* 0x000f6e0000000200 */
[C---:B------:R-:W-:Y:S01]  /*19690*/  HMMA.1688.F32.TF32 R60, R88.reuse, R14, R60 ;  /* 0x0000000e583c723c */ /* 0x040fe2000008103c */
[----:B------:R-:W2:Y:S07]  /*196a0*/  LDSM.16.M88.4 R12, [R196+0x2a100] ;  /* 0x02a10000c40c783b */ /* 0x000eae0000000200 */
[C---:B------:R-:W-:Y:S01]  /*196b0*/  HMMA.1688.F32.TF32 R44, R88.reuse, R10, R44 ;  /* 0x0000000a582c723c */ /* 0x040fe2000008102c */
[----:B------:R-:W3:Y:S07]  /*196c0*/  LDSM.16.M88.4 R8, [R196+0x2c100] ;  /* 0x02c10000c408783b */ /* 0x000eee0000000200 */
[----:B------:R-:W-:Y:S01]  /*196d0*/  HMMA.1688.F32.TF32 R80, R88, R6, R80 ;  /* 0x000000065850723c */ /* 0x000fe20000081050 */
[----:B------:R-:W-:Y:S04]  /*196e0*/  LDS R88, [R2+0x8080] ;  /* 0x0080800002587984 */ /* 0x000fe80000000800 */
[----:B------:R-:W-:Y:S04]  /*196f0*/  LDS R90, [R2+0x8880] ;  /* 0x00888000025a7984 */ /* 0x000fe80000000800 */
[----:B------:R-:W-:Y:S04]  /*19700*/  LDS R89, [R3+0x8080] ;  /* 0x0080800003597984 */ /* 0x000fe80000000800 */
[----:B------:R-:W-:Y:S04]  /*19710*/  LDS R91, [R3+0x8880] ;  /* 0x00888000035b7984 */ /* 0x000fe80000000800 */
[----:B------:R-:W5:Y:S01]  /*19720*/  LDSM.16.M88.4 R4, [R196+0x2e100] ;  /* 0x02e10000c404783b */ /* 0x000f620000000200 */
        /* <DEDUP_REMOVED lines=55> */
[----:B------:R-:W-:Y:S08]  /*19aa0*/  HMMA.1688.F32.TF32 R160, R176, R6, R160 ;  /* 0x00000006b0a0723c */ /* 0x000ff000000810a0 */
        /* <DEDUP_REMOVED lines=23> */
[----:B------:R-:W-:Y:S04]  /*19c20*/  LDSM.16.M88.4 R32, [R197+0x20100] ;  /* 0x02010000c520783b */ /* 0x000fe80000000200 */
[----:B------:R-:W-:Y:S03]  /*19c30*/  LDS R93, [R3+0xa000] ;  /* 0x00a00000035d7984 */ /* 0x000fe60000000800 */
[C---:B------:R-:W-:Y:S01]  /*19c40*/  HMMA.1688.F32.TF32 R64, R88.reuse, R30, R64 ;  /* 0x0000001e5840723c */ /* 0x040fe20000081040 */
[----:B------:R-:W-:Y:S04]  /*19c50*/  LDSM.16.M88.4 R28, [R197+0x22100] ;  /* 0x02210000c51c783b */ /* 0x000fe80000000200 */
[----:B------:R-:W-:Y:S03]  /*19c60*/  LDS R95, [R3+0xa800] ;  /* 0x00a80000035f7984 */ /* 0x000fe60000000800 */
[C---:B------:R-:W-:Y:S01]  /*19c70*/  HMMA.1688.F32.TF32 R68, R88.reuse, R26, R68 ;  /* 0x0000001a5844723c */ /* 0x040fe20000081044 */
[----:B------:R-:W-:Y:S07]  /*19c80*/  LDSM.16.M88.4 R24, [R197+0x24100] ;  /* 0x02410000c518783b */ /* 0x000fee0000000200 */
        /* <DEDUP_REMOVED lines=8> */
[----:B------:R-:W-:Y:S01]  /*19d10*/  HMMA.1688.F32.TF32 R80, R88, R6, R80 ;  /* 0x000000065850723c */ /* 0x000fe20000081050 */
[----:B------:R-:W-:Y:S04]  /*19d20*/  LDS R88, [R2+0xa080] ;  /* 0x00a0800002587984 */ /* 0x000fe80000000800 */
[----:B------:R-:W-:Y:S04]  /*19d30*/  LDS R90, [R2+0xa880] ;  /* 0x00a88000025a7984 */ /* 0x000fe80000000800 */
[----:B------:R-:W-:Y:S04]  /*19d40*/  LDS R89, [R3+0xa080] ;  /* 0x00a0800003597984 */ /* 0x000fe80000000800 */
[----:B------:R-:W1:Y:S04]  /*19d50*/  LDS R91, [R3+0xa880] ;  /* 0x00a88000035b7984 */ /* 0x000e680000000800 */
[----:B------:R-:W2:Y:S01]  /*19d60*/  LDSM.16.M88.4 R4, [R197+0x2e100] ;  /* 0x02e10000c504783b */ /* 0x000ea20000000200 */
[C---:B-1----:R-:W-:Y:S08]  /*19d70*/  HMMA.1688.F32.TF32 R156, R88.reuse, R32, R156 ;  /* 0x00000020589c723c */ /* 0x042ff0000008109c */
[C---:B------:R-:W-:Y:S08]  /*19d80*/  HMMA.1688.F32.TF32 R152, R88.reuse, R28, R152 ;  /* 0x0000001c5898723c */ /* 0x040ff00000081098 */
[C---:B------:R-:W-:Y:S08]  /*19d90*/  HMMA.1688.F32.TF32 R148, R88.reuse, R24, R148 ;  /* 0x000000185894723c */ /* 0x040ff00000081094 */
[C---:B------:R-:W-:Y:S08]  /*19da0*/  HMMA.1688.F32.TF32 R144, R88.reuse, R20, R144 ;  /* 0x000000145890723c */ /* 0x040ff00000081090 */
[C---:B------:R-:W-:Y:S08]  /*19db0*/  HMMA.1688.F32.TF32 R140, R88.reuse, R16, R140 ;  /* 0x00000010588c723c */ /* 0x040ff0000008108c */
[C---:B------:R-:W-:Y:S08]  /*19dc0*/  HMMA.1688.F32.TF32 R136, R88.reuse, R12, R136 ;  /* 0x0000000c5888723c */ /* 0x040ff00000081088 */
[C---:B------:R-:W-:Y:S08]  /*19dd0*/  HMMA.1688.F32.TF32 R132, R88.reuse, R8, R132 ;  /* 0x000000085884723c */ /* 0x040ff00000081084 */
[----:B--2---:R-:W-:Y:S01]  /*19de0*/  HMMA.1688.F32.TF32 R128, R88, R4, R128 ;  /* 0x000000045880723c */ /* 0x004fe20000081080 */
[----:B------:R-:W-:Y:S04]  /*19df0*/  LDS R88, [R2+0xa180] ;  /* 0x00a1800002587984 */ /* 0x000fe80000000800 */
[----:B------:R-:W-:Y:S04]  /*19e00*/  LDS R90, [R2+0xa980] ;  /* 0x00a98000025a7984 */ /* 0x000fe80000000800 */
[----:B------:R-:W-:Y:S04]  /*19e10*/  LDS R89, [R3+0xa180] ;  /* 0x00a1800003597984 */ /* 0x000fe80000000800 */
[----:B------:R-:W1:Y:S01]  /*19e20*/  LDS R91, [R3+0xa980] ;  /* 0x00a98000035b7984 */ /* 0x000e620000000800 */
        /* <DEDUP_REMOVED lines=37> */
[C---:B------:R-:W-:Y:S01]  /*1a080*/  HMMA.1688.F32.TF32 R192, R88.reuse, R30, R64 ;  /* 0x0000001e58c0723c */ /* 0x040fe20000081040 */
[----:B------:R-:W-:Y:S04]  /*1a090*/  LDS R56, [R2+0xc180] ;  /* 0x00c1800002387984 */ /* 0x000fe80000000800 */
[----:B------:R-:W-:Y:S04]  /*1a0a0*/  LDS R58, [R2+0xc980] ;  /* 0x00c98000023a7984 */ /* 0x000fe80000000800 */
[----:B------:R-:W-:Y:S04]  /*1a0b0*/  LDS R57, [R3+0xc180] ;  /* 0x00c1800003397984 */ /* 0x000fe80000000800 */
[----:B------:R-:W-:Y:S04]  /*1a0c0*/  LDS R59, [R3+0xc980] ;  /* 0x00c98000033b7984 */ /* 0x000fe80000000800 */
[----:B------:R-:W2:Y:S01]  /*1a0d0*/  LDSM.16.M88.4 R64, [R196+0x24180] ;  /* 0x02418000c440783b */ /* 0x000ea20000000200 */
[----:B------:R-:W-:Y:S08]  /*1a0e0*/  HMMA.1688.F32.TF32 R68, R88, R26, R68 ;  /* 0x0000001a5844723c */ /* 0x000ff00000081044 */
[C---:B------:R-:W-:Y:S08]  /*1a0f0*/  HMMA.1688.F32.TF32 R176, R172.reuse, R18, R116 ;  /* 0x00000012acb0723c */ /* 0x040ff00000081074 */
[C---:B------:R-:W-:Y:S08]  /*1a100*/  HMMA.1688.F32.TF32 R100, R172.reuse, R34, R100 ;  /* 0x00000022ac64723c */ /* 0x040ff00000081064 */
[C---:B------:R-:W-:Y:S08]  /*1a110*/  HMMA.1688.F32.TF32 R104, R172.reuse, R30, R104 ;  /* 0x0000001eac68723c */ /* 0x040ff00000081068 */
[C---:B------:R-:W-:Y:S08]  /*1a120*/  HMMA.1688.F32.TF32 R108, R172.reuse, R26, R108 ;  /* 0x0000001aac6c723c */ /* 0x040ff0000008106c */
[C---:B------:R-:W-:Y:S01]  /*1a130*/  HMMA.1688.F32.TF32 R180, R172.reuse, R22, R112 ;  /* 0x00000016acb4723c */ /* 0x040fe20000081070 */
[----:B------:R-:W-:Y:S04]  /*1a140*/  LDS R112, [R2+0xc080] ;  /* 0x00c0800002707984 */ /* 0x000fe80000000800 */
[----:B------:R-:W-:Y:S03]  /*1a150*/  LDS R114, [R2+0xc880] ;  /* 0x00c8800002727984 */ /* 0x000fe60000000800 */
[C---:B------:R-:W-:Y:S01]  /*1a160*/  HMMA.1688.F32.TF32 R168, R172.reuse, R14, R168 ;  /* 0x0000000eaca8723c */ /* 0x040fe200000810a8 */
[----:B------:R-:W-:Y:S04]  /*1a170*/  LDS R113, [R3+0xc080] ;  /* 0x00c0800003717984 */ /* 0x000fe80000000800 */
[----:B------:R-:W-:Y:S03]  /*1a180*/  LDS R115, [R3+0xc880] ;  /* 0x00c8800003737984 */ /* 0x000fe60000000800 */
        /* <DEDUP_REMOVED lines=9> */
[C---:B-1----:R-:W-:Y:S01]  /*1a220*/  HMMA.1688.F32.TF32 R124, R92.reuse, R34, R124 ;  /* 0x000000225c7c723c */ /* 0x042fe2000008107c */
[----:B------:R-:W-:Y:S07]  /*1a230*/  LDSM.16.M88.4 R32, [R196+0x2a180] ;  /* 0x02a18000c420783b */ /* 0x000fee0000000200 */
[C---:B------:R-:W-:Y:S01]  /*1a240*/  HMMA.1688.F32.TF32 R120, R92.reuse, R30, R120 ;  /* 0x0000001e5c78723c */ /* 0x040fe20000081078 */
[----:B------:R-:W-:Y:S07]  /*1a250*/  LDSM.16.M88.4 R28, [R196+0x20180] ;  /* 0x02018000c41c783b */ /* 0x000fee0000000200 */
[C---:B------:R-:W-:Y:S01]  /*1a260*/  HMMA.1688.F32.TF32 R116, R92.reuse, R26, R96 ;  /* 0x0000001a5c74723c */ /* 0x040fe20000081060 */
[----:B------:R-:W-:Y:S04]  /*1a270*/  LDS R96, [R2+0xc100] ;  /* 0x00c1000002607984 */ /* 0x000fe80000000800 */
[----:B------:R-:W-:Y:S03]  /*1a280*/  LDS R98, [R2+0xc900] ;  /* 0x00c9000002627984 */ /* 0x000fe60000000800 */
[C---:B------:R-:W-:Y:S01]  /*1a290*/  HMMA.1688.F32.TF32 R48, R92.reuse, R22, R48 ;  /* 0x000000165c30723c */ /* 0x040fe20000081030 */
[----:B------:R-:W-:Y:S04]  /*1a2a0*/  LDS R97, [R3+0xc100] ;  /* 0x00c1000003617984 */ /* 0x000fe80000000800 */
[----:B------:R-:W1:Y:S03]  /*1a2b0*/  LDS R99, [R3+0xc900] ;  /* 0x00c9000003637984 */ /* 0x000e660000000800 */
[C---:B------:R-:W-:Y:S01]  /*1a2c0*/  HMMA.1688.F32.TF32 R52, R92.reuse, R18, R52 ;  /* 0x000000125c34723c */ /* 0x040fe20000081034 */
[----:B------:R-:W3:Y:S07]  /*1a2d0*/  LDSM.16.M88.4 R24, [R196+0x22180] ;  /* 0x02218000c418783b */ /* 0x000eee0000000200 */
[C---:B------:R-:W-:Y:S08]  /*1a2e0*/  HMMA.1688.F32.TF32 R40, R92.reuse, R14, R40 ;  /* 0x0000000e5c28723c */ /* 0x040ff00000081028 */
[----:B------:R-:W-:Y:S08]  /*1a2f0*/  HMMA.1688.F32.TF32 R84, R92, R10, R84 ;  /* 0x0000000a5c54723c */ /* 0x000ff00000081054 */
[----:B------:R-:W-:Y:S08]  /*1a300*/  HMMA.1688.F32.TF32 R72, R88, R22, R72 ;  /* 0x000000165848723c */ /* 0x000ff00000081048 */
[-C--:B------:R-:W-:Y:S01]  /*1a310*/  HMMA.1688.F32.TF32 R172, R172, R6.reuse, R160 ;  /* 0x00000006acac723c */ /* 0x080fe200000810a0 */
[----:B------:R-:W-:Y:S04]  /*1a320*/  LDS R160, [R2+0xc000] ;  /* 0x00c0000002a07984 */ /* 0x000fe80000000800 */
[----:B------:R-:W-:Y:S03]  /*1a330*/  LDS R162, [R2+0xc800] ;  /* 0x00c8000002a27984 */ /* 0x000fe60000000800 */
[----:B------:R-:W-:Y:S01]  /*1a340*/  HMMA.1688.F32.TF32 R92, R92, R6, R36 ;  /* 0x000000065c5c723c */ /* 0x000fe20000081024 */
[----:B------:R-:W-:Y:S04]  /*1a350*/  LDS R161, [R3+0xc000] ;  /* 0x00c0000003a17984 */ /* 0x000fe80000000800 */
[----:B------:R-:W4:Y:S03]  /*1a360*/  LDS R163, [R3+0xc800] ;  /* 0x00c8000003a37984 */ /* 0x000f260000000800 */
[C---:B------:R-:W-:Y:S01]  /*1a370*/  HMMA.1688.F32.TF32 R20, R88.reuse, R10, R44 ;  /* 0x0000000a5814723c */ /* 0x040fe2000008102c */
[----:B------:R-:W-:Y:S07]  /*1a380*/  LDSM.16.M88.4 R44, [R196+0x28180] ;  /* 0x02818000c42c783b */ /* 0x000fee0000000200 */
[----:B------:R-:W-:Y:S01]  /*1a390*/  HMMA.1688.F32.TF32 R80, R88, R6, R80 ;  /* 0x000000065850723c */ /* 0x000fe20000081050 */
[----:B------:R-:W-:Y:S07]  /*1a3a0*/  LDSM.16.M88.4 R4, [R196+0x2c180] ;  /* 0x02c18000c404783b */ /* 0x000fee0000000200 */
[----:B--2---:R-:W-:Y:S01]  /*1a3b0*/  HMMA.1688.F32.TF32 R184, R56, R64, R68 ;  /* 0x0000004038b8723c */ /* 0x004fe20000081044 */
[----:B------:R-:W2:Y:S07]  /*1a3c0*/  LDSM.16.M88.4 R68, [R196+0x26180] ;  /* 0x02618000c444783b */ /* 0x000eae0000000200 */
[C---:B------:R-:W-:Y:S01]  /*1a3d0*/  HMMA.1688.F32.TF32 R60, R88.reuse, R14, R60 ;  /* 0x0000000e583c723c */ /* 0x040fe2000008103c */
[----:B------:R-:W5:Y:S07]  /*1a3e0*/  LDSM.16.M88.4 R12, [R196+0x2e180] ;  /* 0x02e18000c40c783b */ /* 0x000f6e0000000200 */
[----:B------:R-:W-:Y:S08]  /*1a3f0*/  HMMA.1688.F32.TF32 R16, R88, R18, R76 ;  /* 0x000000125810723c */ /* 0x000ff0000008104c */
[C---:B-1----:R-:W-:Y:S08]  /*1a400*/  HMMA.1688.F32.TF32 R8, R96.reuse, R28, R124 ;  /* 0x0000001c6008723c */ /* 0x042ff0000008107c */
[----:B---3--:R-:W-:Y:S08]  /*1a410*/  HMMA.1688.F32.TF32 R36, R96, R24, R120 ;  /* 0x000000186024723c */ /* 0x008ff00000081078 */
[-C--:B----4-:R-:W-:Y:S08]  /*1a420*/  HMMA.1688.F32.TF32 R88, R160, R64.reuse, R108 ;  /* 0x00000040a058723c */ /* 0x090ff0000008106c */
[C---:B------:R-:W-:Y:S08]  /*1a430*/  HMMA.1688.F32.TF32 R76, R96.reuse, R64, R116 ;  /* 0x00000040604c723c */ /* 0x040ff00000081074 */
[C---:B--2---:R-:W-:Y:S08]  /*1a440*/  HMMA.1688.F32.TF32 R48, R96.reuse, R68, R48 ;  /* 0x000000446030723c */ /* 0x044ff00000081030 */
[C---:B------:R-:W-:Y:S08]  /*1a450*/  HMMA.1688.F32.TF32 R52, R96.reuse, R44, R52 ;  /* 0x0000002c6034723c */ /* 0x040ff00000081034 */
[C---:B------:R-:W-:Y:S08]  /*1a460*/  HMMA.1688.F32.TF32 R40, R96.reuse, R32, R40 ;  /* 0x000000206028723c */ /* 0x040ff00000081028 */
[C---:B------:R-:W-:Y:S08]  /*1a470*/  HMMA.1688.F32.TF32 R84, R96.reuse, R4, R84 ;  /* 0x000000046054723c */ /* 0x040ff00000081054 */
[----:B-----5:R-:W-:Y:S08]  /*1a480*/  HMMA.1688.F32.TF32 R96, R96, R12, R92 ;  /* 0x0000000c6060723c */ /* 0x020ff0000008105c */
[C---:B------:R-:W-:Y:S08]  /*1a490*/  HMMA.1688.F32.TF32 R108, R56.reuse, R68, R72 ;  /* 0x00000044386c723c */ /* 0x040ff00000081048 */
[C---:B------:R-:W-:Y:S08]  /*1a4a0*/  HMMA.1688.F32.TF32 R92, R56.reuse, R44, R16 ;  /* 0x0000002c385c723c */ /* 0x040ff00000081010 */
[----:B------:R-:W-:Y:S08]  /*1a4b0*/  HMMA.1688.F32.TF32 R72, R56, R32, R60 ;  /* 0x000000203848723c */ /* 0x000ff0000008103c */
[-C--:B------:R-:W-:Y:S08]  /*1a4c0*/  HMMA.1688.F32.TF32 R156, R112, R28.reuse, R156 ;  /* 0x0000001c709c723c */ /* 0x080ff0000008109c */
[----:B------:R-:W-:Y:S08]  /*1a4d0*/  HMMA.1688.F32.TF32 R188, R56, R28, R188 ;  /* 0x0000001c38bc723c */ /* 0x000ff000000810bc */
[-C--:B------:R-:W-:Y:S08]  /*1a4e0*/  HMMA.1688.F32.TF32 R152, R112, R24.reuse, R152 ;  /* 0x000000187098723c */ /* 0x080ff00000081098 */
[----:B------:R-:W-:Y:S08]  /*1a4f0*/  HMMA.1688.F32.TF32 R192, R56, R24, R192 ;  /* 0x0000001838c0723c */ /* 0x000ff000000810c0 */
        /* <DEDUP_REMOVED lines=11> */
[----:B------:R-:W-:Y:S01]  /*1a5b0*/  HMMA.1688.F32.TF32 R16, R56, R12, R80 ;  /* 0x0000000c3810723c */ /* 0x000fe20000081050 */
[----:B------:R-:W-:Y:S04]  /*1a5c0*/  LDS R80, [R2+0xd080] ;  /* 0x00d0800002507984 */ /* 0x000fe80000000800 */
[----:B------:R-:W-:Y:S04]  /*1a5d0*/  LDS R82, [R2+0xd880] ;  /* 0x00d8800002527984 */ /* 0x000fe80000000800 */
[----:B------:R-:W-:Y:S04]  /*1a5e0*/  LDS R81, [R3+0xd080] ;  /* 0x00d0800003517984 */ /* 0x000fe80000000800 */
[----:B------:R-:W2:Y:S04]  /*1a5f0*/  LDS R83, [R3+0xd880] ;  /* 0x00d8800003537984 */ /* 0x000ea80000000800 */
[----:B------:R-:W-:Y:S04]  /*1a600*/  LDS R56, [R2+0xd100] ;  /* 0x00d1000002387984 */ /* 0x000fe80000000800 */
[----:B------:R-:W-:Y:S04]  /*1a610*/  LDS R58, [R2+0xd900] ;  /* 0x00d90000023a7984 */ /* 0x000fe80000000800 */
[----:B------:R-:W-:Y:S04]  /*1a620*/  LDS R57, [R3+0xd100] ;  /* 0x00d1000003397984 */ /* 0x000fe80000000800 */
[----:B------:R-:W3:Y:S04]  /*1a630*/  LDS R59, [R3+0xd900] ;  /* 0x00d90000033b7984 */ /* 0x000ee80000000800 */
[----:B------:R-:W-:Y:S04]  /*1a640*/  LDS R20, [R2+0xd180] ;  /* 0x00d1800002147984 */ /* 0x000fe80000000800 */
[----:B------:R-:W-:Y:S04]  /*1a650*/  LDS R22, [R2+0xd980] ;  /* 0x00d9800002167984 */ /* 0x000fe80000000800 */
[----:B------:R-:W-:Y:S04]  /*1a660*/  LDS R21, [R3+0xd180] ;  /* 0x00d1800003157984 */ /* 0x000fe80000000800 */
[----:B------:R-:W4:Y:S01]  /*1a670*/  LDS R23, [R3+0xd980] ;  /* 0x00d9800003177984 */ /* 0x000f220000000800 */
[C---:B------:R-:W-:Y:S08]  /*1a680*/  HMMA.1688.F32.TF32 R100, R160.reuse, R28, R100 ;  /* 0x0000001ca064723c */ /* 0x040ff00000081064 */
[C---:B------:R-:W-:Y:S08]  /*1a690*/  HMMA.1688.F32.TF32 R104, R160.reuse, R24, R104 ;  /* 0x00000018a068723c */ /* 0x040ff00000081068 */
[C---:B------:R-:W-:Y:S08]  /*1a6a0*/  HMMA.1688.F32.TF32 R120, R160.reuse, R68, R180 ;  /* 0x00000044a078723c */ /* 0x040ff000000810b4 */
[C---:B------:R-:W-:Y:S08]  /*1a6b0*/  HMMA.1688.F32.TF32 R116, R160.reuse, R44, R176 ;  /* 0x0000002ca074723c */ /* 0x040ff000000810b0 */
[C---:B------:R-:W-:Y:S08]  /*1a6c0*/  HMMA.1688.F32.TF32 R168, R160.reuse, R32, R168 ;  /* 0x00000020a0a8723c */ /* 0x040ff000000810a8 */
[C---:B------:R-:W-:Y:S08]  /*1a6d0*/  HMMA.1688.F32.TF32 R164, R160.reuse, R4, R164 ;  /* 0x00000004a0a4723c */ /* 0x040ff000000810a4 */
[----:B------:R-:W-:Y:S08]  /*1a6e0*/  HMMA.1688.F32.TF32 R160, R160, R12, R172 ;  /* 0x0000000ca0a0723c */ /* 0x000ff000000810ac */
[----:B-1----:R-:W-:Y:S08]  /*1a6f0*/  HMMA.1688.F32.TF32 R176, R112, R66, R88 ;  /* 0x0000004270b0723c */ /* 0x002ff00000081058 */
        /* <DEDUP_REMOVED lines=8> */
[----:B---3--:R-:W-:Y:S08]  /*1a780*/  HMMA.1688.F32.TF32 R124, R56, R26, R36 ;  /* 0x0000001a387c723c */ /* 0x008ff00000081024 */
[C---:B------:R-:W-:Y:S08]  /*1a790*/  HMMA.1688.F32.TF32 R100, R112.reuse, R30, R100 ;  /* 0x0000001e7064723c */ /* 0x040ff00000081064 */
[C---:B------:R-:W-:Y:S01]  /*1a7a0*/  HMMA.1688.F32.TF32 R88, R112.reuse, R70, R120 ;  /* 0x000000467058723c */ /* 0x040fe20000081078 */
[----:B------:R-:W-:Y:S04]  /*1a7b0*/  LDS R120, [R2+0xe000] ;  /* 0x00e0000002787984 */ /* 0x000fe80000000800 */
[----:B------:R-:W-:Y:S03]  /*1a7c0*/  LDS R122, [R2+0xe800] ;  /* 0x00e80000027a7984 */ /* 0x000fe60000000800 */
[C---:B------:R-:W-:Y:S01]  /*1a7d0*/  HMMA.1688.F32.TF32 R116, R112.reuse, R46, R116 ;  /* 0x0000002e7074723c */ /* 0x040fe20000081074 */
[----:B------:R-:W-:Y:S04]  /*1a7e0*/  LDS R121, [R3+0xe000] ;  /* 0x00e0000003797984 */ /* 0x000fe80000000800 */
[----:B------:R-:W-:Y:S03]  /*1a7f0*/  LDS R123, [R3+0xe800] ;  /* 0x00e80000037b7984 */ /* 0x000fe60000000800 */
[C---:B------:R-:W-:Y:S08]  /*1a800*/  HMMA.1688.F32.TF32 R168, R112.reuse, R34, R168 ;  /* 0x0000002270a8723c */ /* 0x040ff000000810a8 */
[----:B------:R-:W-:Y:S08]  /*1a810*/  HMMA.1688.F32.TF32 R160, R112, R14, R160 ;  /* 0x0000000e70a0723c */ /* 0x000ff000000810a0 */
[C---:B------:R-:W-:Y:S01]  /*1a820*/  HMMA.1688.F32.TF32 R172, R56.reuse, R30, R8 ;  /* 0x0000001e38ac723c */ /* 0x040fe20000081008 */
[----:B------:R-:W-:Y:S04]  /*1a830*/  LDS R8, [R2+0xe180] ;  /* 0x00e1800002087984 */ /* 0x000fe80000000800 */
[----:B------:R-:W-:Y:S03]  /*1a840*/  LDS R10, [R2+0xe980] ;  /* 0x00e98000020a7984 */ /* 0x000fe60000000800 */
[C---:B------:R-:W-:Y:S01]  /*1a850*/  HMMA.1688.F32.TF32 R76, R56.reuse, R66, R76 ;  /* 0x00000042384c723c */ /* 0x040fe2000008104c */
[----:B------:R-:W-:Y:S04]  /*1a860*/  LDS R9, [R3+0xe180] ;  /* 0x00e1800003097984 */ /* 0x000fe80000000800 */
[----:B------:R-:W-:Y:S03]  /*1a870*/  LDS R11, [R3+0xe980] ;  /* 0x00e98000030b7984 */ /* 0x000fe60000000800 */
[C---:B------:R-:W-:Y:S01]  /*1a880*/  HMMA.1688.F32.TF32 R80, R56.reuse, R70, R48 ;  /* 0x000000463850723c */ /* 0x040fe20000081030 */
[----:B------:R-:W-:Y:S07]  /*1a890*/  LDSM.16.M88.4 R48, [R197+0x20180] ;  /* 0x02018000c530783b */ /* 0x000fee0000000200 */
[C---:B------:R-:W-:Y:S08]  /*1a8a0*/  HMMA.1688.F32.TF32 R52, R56.reuse, R46, R52 ;  /* 0x0000002e3834723c */ /* 0x040ff00000081034 */
[C---:B------:R-:W-:Y:S08]  /*1a8b0*/  HMMA.1688.F32.TF32 R40, R56.reuse, R34, R40 ;  /* 0x000000223828723c */ /* 0x040ff00000081028 */
[C---:B------:R-:W-:Y:S08]  /*1a8c0*/  HMMA.1688.F32.TF32 R84, R56.reuse, R6, R84 ;  /* 0x000000063854723c */ /* 0x040ff00000081054 */
[----:B------:R-:W-:Y:S01]  /*1a8d0*/  HMMA.1688.F32.TF32 R36, R56, R14, R96 ;  /* 0x0000000e3824723c */ /* 0x000fe20000081060 */
[----:B------:R-:W-:Y:S04]  /*1a8e0*/  LDS R96, [R2+0xe100] ;  /* 0x00e1000002607984 */ /* 0x000fe80000000800 */
[----:B------:R-:W-:Y:S03]  /*1a8f0*/  LDS R98, [R2+0xe900] ;  /* 0x00e9000002627984 */ /* 0x000fe60000000800 */
[----:B----4-:R-:W-:Y:S01]  /*1a900*/  HMMA.1688.F32.TF32 R180, R20, R30, R188 ;  /* 0x0000001e14b4723c */ /* 0x010fe200000810bc */
[----:B------:R-:W-:Y:S04]  /*1a910*/  LDS R97, [R3+0xe100] ;  /* 0x00e1000003617984 */ /* 0x000fe80000000800 */
[----:B------:R-:W-:Y:S03]  /*1a920*/  LDS R99, [R3+0xe900] ;  /* 0x00e9000003637984 */ /* 0x000fe60000000800 */
[C---:B------:R-:W-:Y:S01]  /*1a930*/  HMMA.1688.F32.TF32 R104, R112.reuse, R26, R104 ;  /* 0x0000001a7068723c */ /* 0x040fe20000081068 */
[----:B------:R-:W1:Y:S07]  /*1a940*/  LDSM.16.M88.4 R56, [R197+0x22180] ;  /* 0x02218000c538783b */ /* 0x000e6e0000000200 */
[----:B------:R-:W-:Y:S01]  /*1a950*/  HMMA.1688.F32.TF32 R164, R112, R6, R164 ;  /* 0x0000000670a4723c */ /* 0x000fe200000810a4 */
[----:B------:R-:W-:Y:S04]  /*1a960*/  LDS R112, [R2+0xe080] ;  /* 0x00e0800002707984 */ /* 0x000fe80000000800 */
[----:B------:R-:W-:Y:S03]  /*1a970*/  LDS R114, [R2+0xe880] ;  /* 0x00e8800002727984 */ /* 0x000fe60000000800 */
[C---:B------:R-:W-:Y:S01]  /*1a980*/  HMMA.1688.F32.TF32 R192, R20.reuse, R26, R192 ;  /* 0x0000001a14c0723c */ /* 0x040fe200000810c0 */
[----:B------:R-:W-:Y:S04]  /*1a990*/  LDS R113, [R3+0xe080] ;  /* 0x00e0800003717984 */ /* 0x000fe80000000800 */
[----:B------:R-:W2:Y:S03]  /*1a9a0*/  LDS R115, [R3+0xe880] ;  /* 0x00e8800003737984 */ /* 0x000ea60000000800 */
[C---:B------:R-:W-:Y:S01]  /*1a9b0*/  HMMA.1688.F32.TF32 R64, R20.reuse, R66, R184 ;  /* 0x000000421440723c */ /* 0x040fe200000810b8 */
[----:B------:R-:W-:Y:S07]  /*1a9c0*/  LDSM.16.M88.4 R24, [R197+0x28180] ;  /* 0x02818000c518783b */ /* 0x000fee0000000200 */
[C---:B------:R-:W-:Y:S08]  /*1a9d0*/  HMMA.1688.F32.TF32 R68, R20.reuse, R70, R108 ;  /* 0x000000461444723c */ /* 0x040ff0000008106c */
[C---:B------:R-:W-:Y:S01]  /*1a9e0*/  HMMA.1688.F32.TF32 R44, R20.reuse, R46, R92 ;  /* 0x0000002e142c723c */ /* 0x040fe2000008105c */
[----:B------:R-:W-:Y:S07]  /*1a9f0*/  LDSM.16.M88.4 R92, [R197+0x26180] ;  /* 0x02618000c55c783b */ /* 0x000fee0000000200 */
[C---:B------:R-:W-:Y:S08]  /*1aa00*/  HMMA.1688.F32.TF32 R32, R20.reuse, R34, R72 ;  /* 0x000000221420723c */ /* 0x040ff00000081048 */
[C---:B------:R-:W-:Y:S01]  /*1aa10*/  HMMA.1688.F32.TF32 R28, R20.reuse, R6, R60 ;  /* 0x00000006141c723c */ /* 0x040fe2000008103c */
[----:B------:R-:W3:Y:S04]  /*1aa20*/  LDSM.16.M88.4 R60, [R197+0x24180] ;  /* 0x02418000c53c783b */ /* 0x000ee80000000200 */
[----:B------:R-:W-:Y:S03]  /*1aa30*/  LDSM.16.M88.4 R4, [R197+0x2e180] ;  /* 0x02e18000c504783b */ /* 0x000fe60000000200 */
[----:B------:R-:W-:Y:S01]  /*1aa40*/  HMMA.1688.F32.TF32 R12, R20, R14, R16 ;  /* 0x0000000e140c723c */ /* 0x000fe20000081010 */
[----:B------:R-:W4:Y:S04]  /*1aa50*/  LDSM.16.M88.4 R20, [R197+0x2a180] ;  /* 0x02a18000c514783b */ /* 0x000f280000000200 */
[----:B------:R-:W5:Y:S03]  /*1aa60*/  LDSM.16.M88.4 R16, [R197+0x2c180] ;  /* 0x02c18000c510783b */ /* 0x000f660000000200 */
[----:B-1----:R-:W-:Y:S08]  /*1aa70*/  HMMA.1688.F32.TF32 R72, R96, R56, R124 ;  /* 0x000000386048723c */ /* 0x002ff0000008107c */
[-C--:B------:R-:W-:Y:S08]  /*1aa80*/  HMMA.1688.F32.TF32 R100, R120, R48.reuse, R100 ;  /* 0x000000307864723c */ /* 0x080ff00000081064 */
[-C--:B--2---:R-:W-:Y:S08]  /*1aa90*/  HMMA.1688.F32.TF32 R156, R112, R48.reuse, R156 ;  /* 0x00000030709c723c */ /* 0x084ff0000008109c */
[-C--:B------:R-:W-:Y:S08]  /*1aaa0*/  HMMA.1688.F32.TF32 R172, R96, R48.reuse, R172 ;  /* 0x0000003060ac723c */ /* 0x080ff000000810ac */
[----:B------:R-:W-:Y:S08]  /*1aab0*/  HMMA.1688.F32.TF32 R180, R8, R48, R180 ;  /* 0x0000003008b4723c */ /* 0x000ff000000810b4 */
[-C--:B------:R-:W-:Y:S08]  /*1aac0*/  HMMA.1688.F32.TF32 R104, R120, R56.reuse, R104 ;  /* 0x000000387868723c */ /* 0x080ff00000081068 */
[-C--:B------:R-:W-:Y:S08]  /*1aad0*/  HMMA.1688.F32.TF32 R152, R112, R56.reuse, R152 ;  /* 0x000000387098723c */ /* 0x080ff00000081098 */
[----:B------:R-:W-:Y:S08]  /*1aae0*/  HMMA.1688.F32.TF32 R124, R8, R56, R192 ;  /* 0x00000038087c723c */ /* 0x000ff000000810c0 */
[C---:B---3--:R-:W-:Y:S08]  /*1aaf0*/  HMMA.1688.F32.TF32 R108, R120.reuse, R60, R176 ;  /* 0x0000003c786c723c */ /* 0x048ff000000810b0 */
[C---:B------:R-:W-:Y:S08]  /*1ab00*/  HMMA.1688.F32.TF32 R88, R120.reuse, R92, R88 ;  /* 0x0000005c7858723c */ /* 0x040ff00000081058 */
[C---:B------:R-:W-:Y:S08]  /*1ab10*/  HMMA.1688.F32.TF32 R116, R120.reuse, R24, R116 ;  /* 0x000000187874723c */ /* 0x040ff00000081074 */
[C---:B----4-:R-:W-:Y:S08]  /*1ab20*/  HMMA.1688.F32.TF32 R168, R120.reuse, R20, R168 ;  /* 0x0000001478a8723c */ /* 0x050ff000000810a8 */
[C---:B-----5:R-:W-:Y:S08]  /*1ab30*/  HMMA.1688.F32.TF32 R164, R120.reuse, R16, R164 ;  /* 0x0000001078a4723c */ /* 0x060ff000000810a4 */
        /* <DEDUP_REMOVED lines=44> */
[----:B------:R-:W-:Y:S08]  /*1ae00*/  HMMA.1688.F32.TF32 R128, R112, R6, R128 ;  /* 0x000000067080723c */ /* 0x000ff00000081080 */
[C---:B---3--:R-:W-:Y:S08]  /*1ae10*/  HMMA.1688.F32.TF32 R80, R96.reuse, R94, R80 ;  /* 0x0000005e6050723c */ /* 0x048ff00000081050 */
[C---:B------:R-:W-:Y:S08]  /*1ae20*/  HMMA.1688.F32.TF32 R52, R96.reuse, R26, R52 ;  /* 0x0000001a6034723c */ /* 0x040ff00000081034 */
[C---:B------:R-:W-:Y:S08]  /*1ae30*/  HMMA.1688.F32.TF32 R40, R96.reuse, R22, R40 ;  /* 0x000000166028723c */ /* 0x040ff00000081028 */
[C---:B------:R-:W-:Y:S08]  /*1ae40*/  HMMA.1688.F32.TF32 R84, R96.reuse, R18, R84 ;  /* 0x000000126054723c */ /* 0x040ff00000081054 */
[----:B------:R-:W-:Y:S08]  /*1ae50*/  HMMA.1688.F32.TF32 R36, R96, R6, R36 ;  /* 0x000000066024723c */ /* 0x000ff00000081024 */
[C---:B----4-:R-:W-:Y:S08]  /*1ae60*/  HMMA.1688.F32.TF32 R180, R12.reuse, R50, R180 ;  /* 0x000000320cb4723c */ /* 0x050ff000000810b4 */
[C---:B------:R-:W-:Y:S08]  /*1ae70*/  HMMA.1688.F32.TF32 R124, R12.reuse, R58, R124 ;  /* 0x0000003a0c7c723c */ /* 0x040ff0000008107c */
[C---:B------:R-:W-:Y:S08]  /*1ae80*/  HMMA.1688.F32.TF32 R64, R12.reuse, R62, R64 ;  /* 0x0000003e0c40723c */ /* 0x040ff00000081040 */
[C---:B------:R-:W-:Y:S08]  /*1ae90*/  HMMA.1688.F32.TF32 R92, R12.reuse, R94, R68 ;  /* 0x0000005e0c5c723c */ /* 0x040ff00000081044 */
[C---:B------:R-:W-:Y:S08]  /*1aea0*/  HMMA.1688.F32.TF32 R24, R12.reuse, R26, R44 ;  /* 0x0000001a0c18723c */ /* 0x040ff0000008102c */
[C---:B------:R-:W-:Y:S08]  /*1aeb0*/  HMMA.1688.F32.TF32 R20, R12.reuse, R22, R32 ;  /* 0x000000160c14723c */ /* 0x040ff00000081020 */
[C---:B------:R-:W-:Y:S08]  /*1aec0*/  HMMA.1688.F32.TF32 R16, R12.reuse, R18, R28 ;  /* 0x000000120c10723c */ /* 0x040ff0000008101c */
[----:B------:R-:W-:Y:S01]  /*1aed0*/  HMMA.1688.F32.TF32 R4, R12, R6, R8 ;  /* 0x000000060c04723c */ /* 0x000fe20000081008 */
[----:B------:R-:W2:Y:S04]  /*1aee0*/  LDL.LU R13, [R1+0x14] ;  /* 0x00001400010d7983 */ /* 0x000ea80000300800 */
[----:B------:R-:W3:Y:S01]  /*1aef0*/  LDL.LU R11, [R1+0x18] ;  /* 0x00001800010b7983 */ /* 0x000ee20000300800 */
[----:B------:R-:W-:-:S02]  /*1af00*/  IMAD.MOV.U32 R196, RZ, RZ, 0x7f ;  /* 0x0000007fffc47424 */ /* 0x000fc400078e00ff */
[----:B------:R-:W-:Y:S01]  /*1af10*/  IMAD.MOV.U32 R191, RZ, RZ, c[0x0][0x180] ;  /* 0x00006000ffbf7624 */ /* 0x000fe200078e00ff */
[----:B------:R-:W-:Y:S01]  /*1af20*/  UIADD3 UR5, UR5, 0x1, URZ ;  /* 0x0000000105057890 */ /* 0x000fe2000fffe03f */
[-C--:B------:R-:W-:Y:S01]  /*1af30*/  IADD3 R202, P3, R202, R198.reuse, RZ ;  /* 0x000000c6caca7210 */ /* 0x080fe20007f7e0ff */
[----:B------:R-:W4:Y:S01]  /*1af40*/  LDL.LU R15, [R1+0x34] ;  /* 0x00003400010f7983 */ /* 0x000f220000300800 */
[----:B------:R-:W-:Y:S02]  /*1af50*/  IADD3 R190, R196, c[0x0][0x180], RZ ;  /* 0x00006000c4be7a10 */ /* 0x000fe40007ffe0ff */
[----:B------:R-:W-:Y:S01]  /*1af60*/  IADD3 R191, R191, -0x100, RZ ;  /* 0xffffff00bfbf7810 */ /* 0x000fe20007ffe0ff */
[----:B------:R-:W-:Y:S01]  /*1af70*/  UISETP.GT.AND UP0, UPT, UR5, 0x1, UPT ;  /* 0x000000010500788c */ /* 0x000fe2000bf04270 */
[----:B------:R-:W-:Y:S01]  /*1af80*/  SHF.R.S32.HI R196, RZ, 0x1f, R190 ;  /* 0x0000001fffc47819 */ /* 0x000fe200000114be */
[----:B------:R-:W-:Y:S01]  /*1af90*/  IMAD.X R201, R201, 0x1, R0, P3 ;  /* 0x00000001c9c97824 */ /* 0x000fe200018e0600 */
[----:B------:R-:W-:Y:S01]  /*1afa0*/  IADD3 R210, P4, R210, R198, RZ ;  /* 0x000000c6d2d27210 */ /* 0x000fe20007f9e0ff */
[----:B------:R-:W-:Y:S01]  /*1afb0*/  IMAD.MOV.U32 R8, RZ, RZ, R202 ;  /* 0x000000ffff087224 */ /* 0x000fe200078e00ca */
[----:B------:R-:W-:Y:S01]  /*1afc0*/  LEA.HI R196, R196, R190, RZ, 0x7 ;  /* 0x000000bec4c47211 */ /* 0x000fe200078f38ff */
[----:B------:R-:W-:Y:S01]  /*1afd0*/  IMAD R2, R200, -0x80, R191 ;  /* 0xffffff80c8027824 */ /* 0x000fe200078e02bf */
[----:B------:R-:W5:Y:S02]  /*1afe0*/  LDL.LU R14, [R1+0x38] ;  /* 0x00003800010e7983 */ /* 0x000f640000300800 */
[----:B------:R-:W-:-:S02]  /*1aff0*/  SHF.R.S32.HI R196, RZ, 0x7, R196 ;  /* 0x00000007ffc47819 */ /* 0x000fc400000114c4 */
[----:B------:R-:W-:Y:S01]  /*1b000*/  ISETP.GT.AND P1, PT, R2, RZ, PT ;  /* 0x000000ff0200720c */ /* 0x000fe20003f24270 */
[----:B------:R-:W-:Y:S01]  /*1b010*/  USEL UR5, UR5, URZ, !UP0 ;  /* 0x0000003f05057287 */ /* 0x000fe2000c000000 */
[----:B------:R-:W-:Y:S01]  /*1b020*/  IADD3 R196, R196, -0x2, RZ ;  /* 0xfffffffec4c47810 */ /* 0x000fe20007ffe0ff */
[----:B------:R-:W-:Y:S01]  /*1b030*/  IMAD.MOV.U32 R9, RZ, RZ, R201 ;  /* 0x000000ffff097224 */ /* 0x000fe200078e00c9 */
[----:B------:R-:W-:Y:S01]  /*1b040*/  SEL R3, RZ, 0x4, !P1 ;  /* 0x00000004ff037807 */ /* 0x000fe20004800000 */
[----:B------:R-:W-:Y:S01]  /*1b050*/  IMAD.X R209, R209, 0x1, R0, P4 ;  /* 0x00000001d1d17824 */ /* 0x000fe200020e0600 */
[----:B------:R-:W-:Y:S01]  /*1b060*/  ISETP.GE.AND P0, PT, R200, R196, PT ;  /* 0x000000c4c800720c */ /* 0x000fe20003f06270 */
[----:B------:R-:W4:Y:S01]  /*1b070*/  LDL.LU R12, [R1+0x54] ;  /* 0x00005400010c7983 */ /* 0x000f220000300800 */
[----:B------:R-:W-:Y:S02]  /*1b080*/  ISETP.GT.AND P1, PT, R2, 0x4, PT ;  /* 0x000000040200780c */ /* 0x000fe40003f24270 */
[----:B------:R-:W-:Y:S01]  /*1b090*/  SEL R3, R3, RZ, !P0 ;  /* 0x000000ff03037207 */ /* 0x000fe20004000000 */
[----:B------:R-:W4:Y:S03]  /*1b0a0*/  LDL.LU R10, [R1+0x58] ;  /* 0x00005800010a7983 */ /* 0x000f260000300800 */
[----:B------:R-:W-:-:S02]  /*1b0b0*/  ISETP.NE.U32.AND P2, PT, R3, RZ, PT ;  /* 0x000000ff0300720c */ /* 0x000fc40003f45070 */
[----:B------:R-:W-:-:S04]  /*1b0c0*/  SEL R3, RZ, 0x4, !P1 ;  /* 0x00000004ff037807 */ /* 0x000fc80004800000 */
[----:B------:R-:W-:-:S04]  /*1b0d0*/  SEL R3, R3, RZ, !P0 ;  /* 0x000000ff03037207 */ /* 0x000fc80004000000 */
[----:B------:R-:W-:Y:S01]  /*1b0e0*/  ISETP.NE.U32.AND P1, PT, R3, RZ, PT ;  /* 0x000000ff0300720c */ /* 0x000fe20003f25070 */
[----:B------:R-:W-:-:S04]  /*1b0f0*/  IMAD.U32 R3, RZ, RZ, UR5 ;  /* 0x00000005ff037e24 */ /* 0x000fc8000f8e00ff */
[----:B------:R-:W-:Y:S01]  /*1b100*/  IMAD R3, R3, 0x10000, R252 ;  /* 0x0001000003037824 */ /* 0x000fe200078e02fc */
[----:B------:R-:W-:Y:S01]  /*1b110*/  BAR.SYNC.DEFER_BLOCKING 0x0 ;  /* 0x0000000000007b1d */ /* 0x000fe20000010000 */
[----:B------:R-:W-:-:S05]  /*1b120*/  IADD3 R218, P3, R218, R198, RZ ;  /* 0x000000c6dada7210 */ /* 0x000fca0007f7e0ff */
[----:B------:R-:W-:Y:S01]  /*1b130*/  @!PT LDS RZ, [RZ] ;  /* 0x00000000fffff984 */ /* 0x000fe20000000800 */
[----:B------:R-:W-:Y:S01]  /*1b140*/  @!PT LDS RZ, [RZ] ;  /* 0x00000000fffff984 */ /* 0x000fe20000000800 */
[----:B------:R-:W-:Y:S01]  /*1b150*/  @!PT LDS RZ, [RZ] ;  /* 0x00000000fffff984 */ /* 0x000fe20000000800 */
[----:B------:R1:W-:Y:S02]  /*1b160*/  LDGSTS.E [R3], [R8.64], P2 ;  /* 0x0000000008037fae */ /* 0x0003e40009121848 */
[----:B-1----:R-:W-:Y:S02]  /*1b170*/  IMAD.MOV.U32 R8, RZ, RZ, R210 ;  /* 0x000000ffff087224 */ /* 0x002fe400078e00d2 */
[----:B------:R-:W-:-:S05]  /*1b180*/  IMAD.MOV.U32 R9, RZ, RZ, R209 ;  /* 0x000000ffff097224 */ /* 0x000fca00078e00d1 */
[----:B------:R1:W-:Y:S01]  /*1b190*/  LDGSTS.E [R3+0x800], [R8.64], P1 ;  /* 0x0080000008037fae */ /* 0x0003e20008921848 */
[----:B------:R-:W-:-:S04]  /*1b1a0*/  ISETP.GT.AND P1, PT, R2, 0x8, PT ;  /* 0x000000080200780c */ /* 0x000fc80003f24270 */
[----:B-1----:R-:W-:Y:S02]  /*1b1b0*/  SEL R8, RZ, 0x4, !P1 ;  /* 0x00000004ff087807 */ /* 0x002fe40004800000 */
[----:B------:R-:W-:Y:S02]  /*1b1c0*/  ISETP.GT.AND P1, PT, R2, 0xc, PT ;  /* 0x0000000c0200780c */ /* 0x000fe40003f24270 */
[----:B------:R-:W-:-:S04]  /*1b1d0*/  SEL R8, R8, RZ, !P0 ;  /* 0x000000ff08087207 */ /* 0x000fc80004000000 */
[----:B------:R-:W-:Y:S02]  /*1b1e0*/  ISETP.NE.U32.AND P2, PT, R8, RZ, PT ;  /* 0x000000ff0800720c */ /* 0x000fe40003f45070 */
[----:B------:R-:W-:Y:S01]  /*1b1f0*/  SEL R8, RZ, 0x4, !P1 ;  /* 0x00000004ff087807 */ /* 0x000fe20004800000 */
[----:B------:R-:W-:-:S03]  /*1b200*/  IMAD.X R217, R217, 0x1, R0, P3 ;  /* 0x00000001d9d97824 */ /* 0x000fc600018e0600 */
[----:B------:R-:W-:Y:S02]  /*1b210*/  SEL R8, R8, RZ, !P0 ;  /* 0x000000ff08087207 */ /* 0x000fe40004000000 */
[----:B------:R-:W-:Y:S02]  /*1b220*/  IADD3 R226, P4, R226, R198, RZ ;  /* 0x000000c6e2e27210 */ /* 0x000fe40007f9e0ff */
[----:B------:R-:W-:Y:S01]  /*1b230*/  ISETP.NE.U32.AND P1, PT, R8, RZ, PT ;  /* 0x000000ff0800720c */ /* 0x000fe20003f25070 */
[----:B------:R-:W-:Y:S02]  /*1b240*/  IMAD.MOV.U32 R8, RZ, RZ, R218 ;  /* 0x000000ffff087224 */ /* 0x000fe400078e00da */
[----:B------:R-:W-:Y:S02]  /*1b250*/  IMAD.MOV.U32 R9, RZ, RZ, R217 ;  /* 0x000000ffff097224 */ /* 0x000fe400078e00d9 */
[----:B------:R-:W-:-:S03]  /*1b260*/  IMAD.X R225, R225, 0x1, R0, P4 ;  /* 0x00000001e1e17824 */ /* 0x000fc600020e0600 */
[----:B------:R1:W-:Y:S02]  /*1b270*/  LDGSTS.E [R3+0x1000], [R8.64], P2 ;  /* 0x0100000008037fae */ /* 0x0003e40009121848 */
[----:B-1----:R-:W-:Y:S02]  /*1b280*/  IMAD.MOV.U32 R8, RZ, RZ, R226 ;  /* 0x000000ffff087224 */ /* 0x002fe400078e00e2 */
[----:B------:R-:W-:-:S05]  /*1b290*/  IMAD.MOV.U32 R9, RZ, RZ, R225 ;  /* 0x000000ffff097224 */ /* 0x000fca00078e00e1 */
[----:B------:R1:W-:Y:S01]  /*1b2a0*/  LDGSTS.E [R3+0x1800], [R8.64], P1 ;  /* 0x0180000008037fae */ /* 0x0003e20008921848 */
[----:B------:R-:W-:-:S04]  /*1b2b0*/  ISETP.GT.AND P1, PT, R2, 0x10, PT ;  /* 0x000000100200780c */ /* 0x000fc80003f24270 */
[----:B-1----:R-:W-:Y:S02]  /*1b2c0*/  SEL R8, RZ, 0x4, !P1 ;  /* 0x00000004ff087807 */ /* 0x002fe40004800000 */
[----:B------:R-:W-:Y:S02]  /*1b2d0*/  ISETP.GT.AND P1, PT, R2, 0x14, PT ;  /* 0x000000140200780c */ /* 0x000fe40003f24270 */
[----:B------:R-:W-:Y:S02]  /*1b2e0*/  SEL R8, R8, RZ, !P0 ;  /* 0x000000ff08087207 */ /* 0x000fe40004000000 */
[----:B------:R-:W-:Y:S02]  /*1b2f0*/  IADD3 R234, P3, R234, R198, RZ ;  /* 0x000000c6eaea7210 */ /* 0x000fe40007f7e0ff */
        /* <DEDUP_REMOVED lines=13> */
[----:B------:R-:W-:Y:S02]  /*1b3d0*/  ISETP.GT.AND P1, PT, R2, 0x18, PT ;  /* 0x000000180200780c */ /* 0x000fe40003f24270 */
[----:B------:R-:W-:Y:S02]  /*1b3e0*/  IADD3 R250, P3, R250, R198, RZ ;  /* 0x000000c6fafa7210 */ /* 0x000fe40007f7e0ff */
[----:B-1----:R-:W-:Y:S02]  /*1b3f0*/  SEL R8, RZ, 0x4, !P1 ;  /* 0x00000004ff087807 */ /* 0x002fe40004800000 */
[----:B------:R-:W-:Y:S02]  /*1b400*/  ISETP.GT.AND P1, PT, R2, 0x1c, PT ;  /* 0x0000001c0200780c */ /* 0x000fe40003f24270 */
[----:B------:R-:W-:-:S04]  /*1b410*/  SEL R8, R8, RZ, !P0 ;  /* 0x000000ff08087207 */ /* 0x000fc80004000000 */
[----:B------:R-:W-:Y:S02]  /*1b420*/  ISETP.NE.U32.AND P2, PT, R8, RZ, PT ;  /* 0x000000ff0800720c */ /* 0x000fe40003f45070 */
[----:B------:R-:W-:Y:S01]  /*1b430*/  SEL R8, RZ, 0x4, !P1 ;  /* 0x00000004ff087807 */ /* 0x000fe20004800000 */
[----:B------:R-:W-:-:S03]  /*1b440*/  IMAD.X R249, R249, 0x1, R0, P3 ;  /* 0x00000001f9f97824 */ /* 0x000fc600018e0600 */
[----:B------:R-:W-:Y:S01]  /*1b450*/  SEL R8, R8, RZ, !P0 ;  /* 0x000000ff08087207 */ /* 0x000fe20004000000 */
[----:B------:R-:W-:-:S03]  /*1b460*/  IMAD.MOV.U32 R9, RZ, RZ, R249 ;  /* 0x000000ffff097224 */ /* 0x000fc600078e00f9 */
[----:B------:R-:W-:Y:S01]  /*1b470*/  ISETP.NE.U32.AND P1, PT, R8, RZ, PT ;  /* 0x000000ff0800720c */ /* 0x000fe20003f25070 */
[----:B------:R-:W-:-:S05]  /*1b480*/  IMAD.MOV.U32 R8, RZ, RZ, R250 ;  /* 0x000000ffff087224 */ /* 0x000fca00078e00fa */
[----:B------:R1:W-:Y:S01]  /*1b490*/  LDGSTS.E [R3+0x3000], [R8.64], P2 ;  /* 0x0300000008037fae */ /* 0x0003e20009121848 */
[----:B---3--:R-:W-:-:S05]  /*1b4a0*/  IADD3 R11, P4, R11, R198, RZ ;  /* 0x000000c60b0b7210 */ /* 0x008fca0007f9e0ff */
[----:B--2---:R-:W-:Y:S01]  /*1b4b0*/  IMAD.X R13, R13, 0x1, R0, P4 ;  /* 0x000000010d0d7824 */ /* 0x004fe200020e0600 */
[----:B------:R-:W-:Y:S01]  /*1b4c0*/  STL [R1+0x18], R11 ;  /* 0x0000180b01007387 */ /* 0x000fe20000100800 */
[----:B-1----:R-:W-:-:S03]  /*1b4d0*/  IMAD.MOV.U32 R8, RZ, RZ, R11 ;  /* 0x000000ffff087224 */ /* 0x002fc600078e000b */
[----:B------:R1:W-:Y:S01]  /*1b4e0*/  STL [R1+0x14], R13 ;  /* 0x0000140d01007387 */ /* 0x0003e20000100800 */
[----:B------:R-:W-:-:S03]  /*1b4f0*/  IMAD.MOV.U32 R9, RZ, RZ, R13 ;  /* 0x000000ffff097224 */ /* 0x000fc600078e000d */
[----:B------:R-:W2:Y:S04]  /*1b500*/  LDL.LU R29, [R1+0x74] ;  /* 0x00007400011d7983 */ /* 0x000ea80000300800 */
[----:B------:R-:W3:Y:S04]  /*1b510*/  LDL.LU R28, [R1+0x78] ;  /* 0x00007800011c7983 */ /* 0x000ee80000300800 */
[----:B-1----:R-:W2:Y:S04]  /*1b520*/  LDL.LU R13, [R1+0x94] ;  /* 0x00009400010d7983 */ /* 0x002ea80000300800 */
[----:B------:R-:W2:Y:S04]  /*1b530*/  LDL.LU R11, [R1+0x98] ;  /* 0x00009800010b7983 */ /* 0x000ea80000300800 */
[----:B------:R1:W-:Y:S01]  /*1b540*/  LDGSTS.E [R3+0x3800], [R8.64], P1 ;  /* 0x0380000008037fae */ /* 0x0003e20008921848 */
[----:B------:R-:W-:-:S04]  /*1b550*/  ISETP.GT.AND P1, PT, R2, 0x20, PT ;  /* 0x000000200200780c */ /* 0x000fc80003f24270 */
[----:B-1----:R-:W-:Y:S02]  /*1b560*/  SEL R8, RZ, 0x4, !P1 ;  /* 0x00000004ff087807 */ /* 0x002fe40004800000 */
[----:B------:R-:W-:Y:S02]  /*1b570*/  ISETP.GT.AND P1, PT, R2, 0x24, PT ;  /* 0x000000240200780c */ /* 0x000fe40003f24270 */
[----:B------:R-:W-:Y:S02]  /*1b580*/  SEL R8, R8, RZ, !P0 ;  /* 0x000000ff08087207 */ /* 0x000fe40004000000 */
[----:B-----5:R-:W-:Y:S02]  /*1b590*/  IADD3 R14, P3, R14, R198, RZ ;  /* 0x000000c60e0e7210 */ /* 0x020fe40007f7e0ff */
[----:B------:R-:W-:Y:S02]  /*1b5a0*/  ISETP.NE.U32.AND P2, PT, R8, RZ, PT ;  /* 0x000000ff0800720c */ /* 0x000fe40003f45070 */
[----:B------:R-:W-:-:S02]  /*1b5b0*/  SEL R8, RZ, 0x4, !P1 ;  /* 0x00000004ff087807 */ /* 0x000fc40004800000 */
[----:B----4-:R-:W-:Y:S02]  /*1b5c0*/  IADD3 R10, P4, R10, R198, RZ ;  /* 0x000000c60a0a7210 */ /* 0x010fe40007f9e0ff */
[----:B------:R-:W-:Y:S01]  /*1b5d0*/  SEL R8, R8, RZ, !P0 ;  /* 0x000000ff08087207 */ /* 0x000fe20004000000 */
[--C-:B------:R-:W-:Y:S02]  /*1b5e0*/  IMAD.X R15, R15, 0x1, R0.reuse, P3 ;  /* 0x000000010f0f7824 */ /* 0x100fe400018e0600 */
[----:B------:R-:W-:Y:S01]  /*1b5f0*/  IMAD.X R12, R12, 0x1, R0, P4 ;  /* 0x000000010c0c7824 */ /* 0x000fe200020e0600 */
[----:B------:R-:W-:Y:S01]  /*1b600*/  ISETP.NE.U32.AND P1, PT, R8, RZ, PT ;  /* 0x000000ff0800720c */ /* 0x000fe20003f25070 */
[----:B------:R-:W-:Y:S01]  /*1b610*/  STL [R1+0x38], R14 ;  /* 0x0000380e01007387 */ /* 0x000fe20000100800 */
[----:B------:R-:W-:Y:S02]  /*1b620*/  IMAD.MOV.U32 R8, RZ, RZ, R14 ;  /* 0x000000ffff087224 */ /* 0x000fe400078e000e */
[----:B------:R-:W-:Y:S01]  /*1b630*/  IMAD.MOV.U32 R9, RZ, RZ, R15 ;  /* 0x000000ffff097224 */ /* 0x000fe200078e000f */
[----:B------:R1:W-:Y:S04]  /*1b640*/  STL [R1+0x34], R15 ;  /* 0x0000340f01007387 */ /* 0x0003e80000100800 */
[----:B------:R-:W-:Y:S04]  /*1b650*/  STL [R1+0x58], R10 ;  /* 0x0000580a01007387 */ /* 0x000fe80000100800 */
[----:B------:R4:W-:Y:S04]  /*1b660*/  STL [R1+0x54], R12 ;  /* 0x0000540c01007387 */ /* 0x0009e80000100800 */
[----:B-1----:R-:W5:Y:S04]  /*1b670*/  LDL.LU R15, [R1+0xb4] ;  /* 0x0000b400010f7983 */ /* 0x002f680000300800 */
[----:B------:R1:W-:Y:S04]  /*1b680*/  LDGSTS.E [R3+0x4000], [R8.64], P2 ;  /* 0x0400000008037fae */ /* 0x0003e80009121848 */
[----:B------:R-:W5:Y:S01]  /*1b690*/  LDL.LU R14, [R1+0xb8] ;  /* 0x0000b800010e7983 */ /* 0x000f620000300800 */
[----:B-1----:R-:W-:-:S02]  /*1b6a0*/  IMAD.MOV.U32 R8, RZ, RZ, R10 ;  /* 0x000000ffff087224 */ /* 0x002fc400078e000a */
[----:B------:R-:W-:Y:S02]  /*1b6b0*/  IMAD.MOV.U32 R9, RZ, RZ, R12 ;  /* 0x000000ffff097224 */ /* 0x000fe400078e000c */
[----:B----4-:R-:W4:Y:S04]  /*1b6c0*/  LDL.LU R12, [R1+0xd4] ;  /* 0x0000d400010c7983 */ /* 0x010f280000300800 */
[----:B------:R-:W4:Y:S04]  /*1b6d0*/  LDL.LU R10, [R1+0xd8] ;  /* 0x0000d800010a7983 */ /* 0x000f280000300800 */
[----:B------:R1:W-:Y:S01]  /*1b6e0*/  LDGSTS.E [R3+0x4800], [R8.64], P1 ;  /* 0x0480000008037fae */ /* 0x0003e20008921848 */
[----:B------:R-:W-:-:S04]  /*1b6f0*/  ISETP.GT.AND P1, PT, R2, 0x28, PT ;  /* 0x000000280200780c */ /* 0x000fc80003f24270 */
[----:B-1----:R-:W-:Y:S02]  /*1b700*/  SEL R8, RZ, 0x4, !P1 ;  /* 0x00000004ff087807 */ /* 0x002fe40004800000 */
[----:B------:R-:W-:Y:S02]  /*1b710*/  ISETP.GT.AND P1, PT, R2, 0x2c, PT ;  /* 0x0000002c0200780c */ /* 0x000fe40003f24270 */
[----:B------:R-:W-:-:S04]  /*1b720*/  SEL R8, R8, RZ, !P0 ;  /* 0x000000ff08087207 */ /* 0x000fc80004000000 */
[----:B------:R-:W-:Y:S02]  /*1b730*/  ISETP.NE.U32.AND P2, PT, R8, RZ, PT ;  /* 0x000000ff0800720c */ /* 0x000fe40003f45070 */
[----:B------:R-:W-:-:S04]  /*1b740*/  SEL R8, RZ, 0x4, !P1 ;  /* 0x00000004ff087807 */ /* 0x000fc80004800000 */
[----:B------:R-:W-:-:S04]  /*1b750*/  SEL R8, R8, RZ, !P0 ;  /* 0x000000ff08087207 */ /* 0x000fc80004000000 */
[----:B------:R-:W-:Y:S02]  /*1b760*/  ISETP.NE.U32.AND P1, PT, R8, RZ, PT ;  /* 0x000000ff0800720c */ /* 0x000fe40003f25070 */
[----:B---3--:R-:W-:-:S05]  /*1b770*/  IADD3 R28, P3, R28, R198, RZ ;  /* 0x000000c61c1c7210 */ /* 0x008fca0007f7e0ff */
[----:B--2---:R-:W-:Y:S01]  /*1b780*/  IMAD.X R29, R29, 0x1, R0, P3 ;  /* 0x000000011d1d7824 */ /* 0x004fe200018e0600 */
[----:B------:R-:W-:Y:S01]  /*1b790*/  IADD3 R11, P4, R11, R198, RZ ;  /* 0x000000c60b0b7210 */ /* 0x000fe20007f9e0ff */
[----:B------:R-:W-:Y:S01]  /*1b7a0*/  STL [R1+0x78], R28 ;  /* 0x0000781c01007387 */ /* 0x000fe20000100800 */
[----:B------:R-:W-:-:S03]  /*1b7b0*/  IMAD.MOV.U32 R8, RZ, RZ, R28 ;  /* 0x000000ffff087224 */ /* 0x000fc600078e001c */
[----:B------:R-:W-:Y:S01]  /*1b7c0*/  IMAD.X R13, R13, 0x1, R0, P4 ;  /* 0x000000010d0d7824 */ /* 0x000fe200020e0600 */
[----:B------:R1:W-:Y:S01]  /*1b7d0*/  STL [R1+0x74], R29 ;  /* 0x0000741d01007387 */ /* 0x0003e20000100800 */
[----:B------:R-:W-:-:S03]  /*1b7e0*/  IMAD.MOV.U32 R9, RZ, RZ, R29 ;  /* 0x000000ffff097224 */ /* 0x000fc600078e001d */
[----:B------:R-:W-:Y:S04]  /*1b7f0*/  STL [R1+0x98], R11 ;  /* 0x0000980b01007387 */ /* 0x000fe80000100800 */
[----:B------:R2:W-:Y:S04]  /*1b800*/  STL [R1+0x94], R13 ;  /* 0x0000940d01007387 */ /* 0x0005e80000100800 */
[----:B-1----:R-:W3:Y:S04]  /*1b810*/  LDL.LU R29, [R1+0xf4] ;  /* 0x0000f400011d7983 */ /* 0x002ee80000300800 */
[----:B------:R1:W-:Y:S04]  /*1b820*/  LDGSTS.E [R3+0x5000], [R8.64], P2 ;  /* 0x0500000008037fae */ /* 0x0003e80009121848 */
[----:B------:R-:W3:Y:S01]  /*1b830*/  LDL.LU R28, [R1+0xf8] ;  /* 0x0000f800011c7983 */ /* 0x000ee20000300800 */
[----:B-1----:R-:W-:-:S02]  /*1b840*/  IMAD.MOV.U32 R9, RZ, RZ, R13 ;  /* 0x000000ffff097224 */ /* 0x002fc400078e000d */
[----:B------:R-:W-:Y:S01]  /*1b850*/  IMAD.MOV.U32 R8, RZ, RZ, R11 ;  /* 0x000000ffff087224 */ /* 0x000fe200078e000b */
[----:B--2---:R-:W2:Y:S04]  /*1b860*/  LDL.LU R13, [R1+0x114] ;  /* 0x00011400010d7983 */ /* 0x004ea80000300800 */
        /* <DEDUP_REMOVED lines=8> */
[----:B------:R-:W-:Y:S01]  /*1b8f0*/  SEL R8, RZ, 0x4, !P1 ;  /* 0x00000004ff087807 */ /* 0x000fe20004800000 */
[----:B------:R-:W-:-:S03]  /*1b900*/  IMAD.X R15, R15, 0x1, R0, P3 ;  /* 0x000000010f0f7824 */ /* 0x000fc600018e0600 */
[----:B------:R-:W-:Y:S02]  /*1b910*/  SEL R8, R8, RZ, !P0 ;  /* 0x000000ff08087207 */ /* 0x000fe40004000000 */
[----:B----4-:R-:W-:Y:S02]  /*1b920*/  IADD3 R10, P4, R10, R198, RZ ;  /* 0x000000c60a0a7210 */ /* 0x010fe40007f9e0ff */
[----:B------:R-:W-:Y:S01]  /*1b930*/  ISETP.NE.U32.AND P1, PT, R8, RZ, PT ;  /* 0x000000ff0800720c */ /* 0x000fe20003f25070 */
[----:B------:R-:W-:Y:S02]  /*1b940*/  IMAD.MOV.U32 R8, RZ, RZ, R14 ;  /* 0x000000ffff087224 */ /* 0x000fe400078e000e */
[----:B------:R-:W-:Y:S01]  /*1b950*/  IMAD.X R12, R12, 0x1, R0, P4 ;  /* 0x000000010c0c7824 */ /* 0x000fe200020e0600 */
[----:B------:R-:W-:Y:S01]  /*1b960*/  STL [R1+0xb8], R14 ;  /* 0x0000b80e01007387 */ /* 0x000fe20000100800 */
[----:B------:R-:W-:-:S03]  /*1b970*/  IMAD.MOV.U32 R9, RZ, RZ, R15 ;  /* 0x000000ffff097224 */ /* 0x000fc600078e000f */
[----:B------:R1:W-:Y:S04]  /*1b980*/  STL [R1+0xb4], R15 ;  /* 0x0000b40f01007387 */ /* 0x0003e80000100800 */
[----:B------:R-:W-:Y:S04]  /*1b990*/  STL [R1+0xd8], R10 ;  /* 0x0000d80a01007387 */ /* 0x000fe80000100800 */
[----:B------:R4:W-:Y:S04]  /*1b9a0*/  STL [R1+0xd4], R12 ;  /* 0x0000d40c01007387 */ /* 0x0009e80000100800 */
[----:B------:R5:W-:Y:S04]  /*1b9b0*/  LDGSTS.E [R3+0x6000], [R8.64], P2 ;  /* 0x0600000008037fae */ /* 0x000be80009121848 */
[----:B-1----:R-:W2:Y:S04]  /*1b9c0*/  LDL.LU R15, [R1+0x134] ;  /* 0x00013400010f7983 */ /* 0x002ea80000300800 */
[----:B------:R-:W2:Y:S01]  /*1b9d0*/  LDL.LU R14, [R1+0x138] ;  /* 0x00013800010e7983 */ /* 0x000ea20000300800 */
[----:B-----5:R-:W-:-:S02]  /*1b9e0*/  IMAD.MOV.U32 R8, RZ, RZ, R10 ;  /* 0x000000ffff087224 */ /* 0x020fc400078e000a */
[----:B------:R-:W-:Y:S02]  /*1b9f0*/  IMAD.MOV.U32 R9, RZ, RZ, R12 ;  /* 0x000000ffff097224 */ /* 0x000fe400078e000c */
[----:B----4-:R-:W5:Y:S04]  /*1ba00*/  LDL.LU R12, [R1+0x154] ;  /* 0x00015400010c7983 */ /* 0x010f680000300800 */
[----:B------:R-:W5:Y:S04]  /*1ba10*/  LDL.LU R10, [R1+0x158] ;  /* 0x00015800010a7983 */ /* 0x000f680000300800 */
        /* <DEDUP_REMOVED lines=10> */
[----:B------:R-:W-:Y:S01]  /*1bac0*/  IMAD.X R29, R29, 0x1, R0, P3 ;  /* 0x000000011d1d7824 */ /* 0x000fe200018e0600 */
[----:B------:R-:W-:Y:S01]  /*1bad0*/  STL [R1+0xf8], R28 ;  /* 0x0000f81c01007387 */ /* 0x000fe20000100800 */
[----:B------:R-:W-:Y:S02]  /*1bae0*/  IMAD.MOV.U32 R8, RZ, RZ, R28 ;  /* 0x000000ffff087224 */ /* 0x000fe400078e001c */
[----:B------:R-:W-:Y:S01]  /*1baf0*/  IMAD.MOV.U32 R9, RZ, RZ, R29 ;  /* 0x000000ffff097224 */ /* 0x000fe200078e001d */
[----:B--2---:R-:W-:Y:S01]  /*1bb00*/  IADD3 R11, P4, R11, R198, RZ ;  /* 0x000000c60b0b7210 */ /* 0x004fe20007f9e0ff */
[----:B------:R1:W-:Y:S04]  /*1bb10*/  STL [R1+0xf4], R29 ;  /* 0x0000f41d01007387 */ /* 0x0003e80000100800 */
[----:B------:R-:W-:Y:S01]  /*1bb20*/  IMAD.X R13, R13, 0x1, R0, P4 ;  /* 0x000000010d0d7824 */ /* 0x000fe200020e0600 */
[----:B------:R-:W-:Y:S04]  /*1bb30*/  STL [R1+0x118], R11 ;  /* 0x0001180b01007387 */ /* 0x000fe80000100800 */
[----:B------:R2:W-:Y:S04]  /*1bb40*/  STL [R1+0x114], R13 ;  /* 0x0001140d01007387 */ /* 0x0005e80000100800 */
[----:B------:R3:W-:Y:S04]  /*1bb50*/  LDGSTS.E [R3+0x7000], [R8.64], P2 ;  /* 0x0700000008037fae */ /* 0x0007e80009121848 */
[----:B-1----:R-:W4:Y:S04]  /*1bb60*/  LDL.LU R29, [R1+0x174] ;  /* 0x00017400011d7983 */ /* 0x002f280000300800 */
[----:B------:R-:W4:Y:S01]  /*1bb70*/  LDL.LU R28, [R1+0x178] ;  /* 0x00017800011c7983 */ /* 0x000f220000300800 */
[----:B---3--:R-:W-:-:S02]  /*1bb80*/  IMAD.MOV.U32 R9, RZ, RZ, R13 ;  /* 0x000000ffff097224 */ /* 0x008fc400078e000d */
[----:B------:R-:W-:Y:S01]  /*1bb90*/  IMAD.MOV.U32 R8, RZ, RZ, R11 ;  /* 0x000000ffff087224 */ /* 0x000fe200078e000b */
[----:B--2---:R-:W2:Y:S04]  /*1bba0*/  LDL.LU R13, [R1+0x194] ;  /* 0x00019400010d7983 */ /* 0x004ea80000300800 */
[----:B------:R-:W3:Y:S04]  /*1bbb0*/  LDL.LU R11, [R1+0x198] ;  /* 0x00019800010b7983 */ /* 0x000ee80000300800 */
[----:B------:R1:W-:Y:S01]  /*1bbc0*/  LDGSTS.E [R3+0x7800], [R8.64], P1 ;  /* 0x0780000008037fae */ /* 0x0003e20008921848 */
[----:B------:R-:W-:-:S04]  /*1bbd0*/  ISETP.GT.AND P1, PT, R2, 0x40, PT ;  /* 0x000000400200780c */ /* 0x000fc80003f24270 */
[----:B-1----:R-:W-:Y:S02]  /*1bbe0*/  SEL R8, RZ, 0x4, !P1 ;  /* 0x00000004ff087807 */ /* 0x002fe40004800000 */
[----:B------:R-:W-:Y:S02]  /*1bbf0*/  ISETP.GT.AND P1, PT, R2, 0x44, PT ;  /* 0x000000440200780c */ /* 0x000fe40003f24270 */
[----:B------:R-:W-:-:S04]  /*1bc00*/  SEL R8, R8, RZ, !P0 ;  /* 0x000000ff08087207 */ /* 0x000fc80004000000 */
[----:B------:R-:W-:Y:S02]  /*1bc10*/  ISETP.NE.U32.AND P2, PT, R8, RZ, PT ;  /* 0x000000ff0800720c */ /* 0x000fe40003f45070 */
[----:B------:R-:W-:Y:S02]  /*1bc20*/  SEL R8, RZ, 0x4, !P1 ;  /* 0x00000004ff087807 */ /* 0x000fe40004800000 */
[----:B------:R-:W-:Y:S02]  /*1bc30*/  IADD3 R14, P3, R14, R198, RZ ;  /* 0x000000c60e0e7210 */ /* 0x000fe40007f7e0ff */
[----:B------:R-:W-:-:S03]  /*1bc40*/  SEL R8, R8, RZ, !P0 ;  /* 0x000000ff08087207 */ /* 0x000fc60004000000 */
[----:B------:R-:W-:Y:S01]  /*1bc50*/  IMAD.X R15, R15, 0x1, R0, P3 ;  /* 0x000000010f0f7824 */ /* 0x000fe200018e0600 */
[----:B-----5:R-:W-:Y:S01]  /*1bc60*/  IADD3 R10, P4, R10, R198, RZ ;  /* 0x000000c60a0a7210 */ /* 0x020fe20007f9e0ff */
[----:B------:R-:W-:Y:S01]  /*1bc70*/  STL [R1+0x138], R14 ;  /* 0x0001380e01007387 */ /* 0x000fe20000100800 */
[----:B------:R-:W-:-:S03]  /*1bc80*/  ISETP.NE.U32.AND P1, PT, R8, RZ, PT ;  /* 0x000000ff0800720c */ /* 0x000fc60003f25070 */
[----:B------:R-:W-:Y:S01]  /*1bc90*/  IMAD.X R12, R12, 0x1, R0, P4 ;  /* 0x000000010c0c7824 */ /* 0x000fe200020e0600 */
[----:B------:R1:W-:Y:S01]  /*1bca0*/  STL [R1+0x134], R15 ;  /* 0x0001340f01007387 */ /* 0x0003e20000100800 */
[----:B------:R-:W-:Y:S02]  /*1bcb0*/  IMAD.MOV.U32 R8, RZ, RZ, R14 ;  /* 0x000000ffff087224 */ /* 0x000fe400078e000e */
[----:B------:R-:W-:Y:S01]  /*1bcc0*/  IMAD.MOV.U32 R9, RZ, RZ, R15 ;  /* 0x000000ffff097224 */ /* 0x000fe200078e000f */
[----:B------:R-:W-:Y:S04]  /*1bcd0*/  STL [R1+0x158], R10 ;  /* 0x0001580a01007387 */ /* 0x000fe80000100800 */
[----:B------:R5:W-:Y:S04]  /*1bce0*/  STL [R1+0x154], R12 ;  /* 0x0001540c01007387 */ /* 0x000be80000100800 */
[----:B-1----:R-:W2:Y:S04]  /*1bcf0*/  LDL.LU R15, [R1+0x1b4] ;  /* 0x0001b400010f7983 */ /* 0x002ea80000300800 */
[----:B------:R-:W2:Y:S04]  /*1bd00*/  LDL.LU R14, [R1+0x1b8] ;  /* 0x0001b800010e7983 */ /* 0x000ea80000300800 */
[----:B------:R1:W-:Y:S02]  /*1bd10*/  LDGSTS.E [R3+0x8000], [R8.64], P2 ;  /* 0x0800000008037fae */ /* 0x0003e40009121848 */
[----:B-1----:R-:W-:-:S02]  /*1bd20*/  IMAD.MOV.U32 R8, RZ, RZ, R10 ;  /* 0x000000ffff087224 */ /* 0x002fc400078e000a */
[----:B------:R-:W-:Y:S02]  /*1bd30*/  IMAD.MOV.U32 R9, RZ, RZ, R12 ;  /* 0x000000ffff097224 */ /* 0x000fe400078e000c */
[----:B-----5:R-:W5:Y:S04]  /*1bd40*/  LDL.LU R12, [R1+0x1d4] ;  /* 0x0001d400010c7983 */ /* 0x020f680000300800 */
        /* <DEDUP_REMOVED lines=10> */
[----:B----4-:R-:W-:-:S05]  /*1bdf0*/  IADD3 R28, P3, R28, R198, RZ ;  /* 0x000000c61c1c7210 */ /* 0x010fca0007f7e0ff */
[--C-:B------:R-:W-:Y:S01]  /*1be00*/  IMAD.X R29, R29, 0x1, R0.reuse, P3 ;  /* 0x000000011d1d7824 */ /* 0x100fe200018e0600 */
[----:B---3--:R-:W-:Y:S01]  /*1be10*/  IADD3 R11, P4, R11, R198, RZ ;  /* 0x000000c60b0b7210 */ /* 0x008fe20007f9e0ff */
[----:B------:R-:W-:Y:S04]  /*1be20*/  STL [R1+0x178], R28 ;  /* 0x0001781c01007387 */ /* 0x000fe80000100800 */
[----:B--2---:R-:W-:Y:S01]  /*1be30*/  IMAD.X R13, R13, 0x1, R0, P4 ;  /* 0x000000010d0d7824 */ /* 0x004fe200020e0600 */
[----:B------:R1:W-:Y:S01]  /*1be40*/  STL [R1+0x174], R29 ;  /* 0x0001741d01007387 */ /* 0x0003e20000100800 */
[----:B------:R-:W-:Y:S02]  /*1be50*/  IMAD.MOV.U32 R8, RZ, RZ, R28 ;  /* 0x000000ffff087224 */ /* 0x000fe400078e001c */
[----:B------:R-:W-:Y:S01]  /*1be60*/  IMAD.MOV.U32 R9, RZ, RZ, R29 ;  /* 0x000000ffff097224 */ /* 0x000fe200078e001d */
[----:B------:R-:W-:Y:S04]  /*1be70*/  STL [R1+0x198], R11 ;  /* 0x0001980b01007387 */ /* 0x000fe80000100800 */
[----:B------:R2:W-:Y:S04]  /*1be80*/  STL [R1+0x194], R13 ;  /* 0x0001940d01007387 */ /* 0x0005e80000100800 */
[----:B-1----:R-:W3:Y:S04]  /*1be90*/  LDL.LU R29, [R1+0x1f4] ;  /* 0x0001f400011d7983 */ /* 0x002ee80000300800 */
[----:B------:R-:W4:Y:S04]  /*1bea0*/  LDL.LU R28, [R1+0x1f8] ;  /* 0x0001f800011c7983 */ /* 0x000f280000300800 */
[----:B------:R1:W-:Y:S02]  /*1beb0*/  LDGSTS.E [R3+0x9000], [R8.64], P2 ;  /* 0x0900000008037fae */ /* 0x0003e40009121848 */
        /* <DEDUP_REMOVED lines=13> */
[----:B------:R-:W-:Y:S01]  /*1bf90*/  SEL R8, R8, RZ, !P0 ;  /* 0x000000ff08087207 */ /* 0x000fe20004000000 */
[----:B------:R-:W-:-:S03]  /*1bfa0*/  IMAD.MOV.U32 R9, RZ, RZ, R15 ;  /* 0x000000ffff097224 */ /* 0x000fc600078e000f */
[----:B------:R-:W-:Y:S01]  /*1bfb0*/  ISETP.NE.U32.AND P1, PT, R8, RZ, PT ;  /* 0x000000ff0800720c */ /* 0x000fe20003f25070 */
[----:B------:R-:W-:Y:S01]  /*1bfc0*/  IMAD.MOV.U32 R8, RZ, RZ, R14 ;  /* 0x000000ffff087224 */ /* 0x000fe200078e000e */
[----:B-----5:R-:W-:-:S04]  /*1bfd0*/  IADD3 R10, P4, R10, R198, RZ ;  /* 0x000000c60a0a7210 */ /* 0x020fc80007f9e0ff */
[----:B------:R1:W-:Y:S01]  /*1bfe0*/  LDGSTS.E [R3+0xa000], [R8.64], P2 ;  /* 0x0a00000008037fae */ /* 0x0003e20009121848 */
[----:B------:R-:W-:-:S03]  /*1bff0*/  IMAD.X R12, R12, 0x1, R0, P4 ;  /* 0x000000010c0c7824 */ /* 0x000fc600020e0600 */
[----:B------:R-:W-:Y:S04]  /*1c000*/  STL [R1+0x1b8], R14 ;  /* 0x0001b80e01007387 */ /* 0x000fe80000100800 */
[----:B------:R5:W-:Y:S01]  /*1c010*/  STL [R1+0x1b4], R15 ;  /* 0x0001b40f01007387 */ /* 0x000be20000100800 */
[----:B-1----:R-:W-:Y:S02]  /*1c020*/  IMAD.MOV.U32 R8, RZ, RZ, R10 ;  /* 0x000000ffff087224 */ /* 0x002fe400078e000a */
[----:B------:R-:W-:Y:S01]  /*1c030*/  IMAD.MOV.U32 R9, RZ, RZ, R12 ;  /* 0x000000ffff097224 */ /* 0x000fe200078e000c */
[----:B------:R-:W-:Y:S04]  /*1c040*/  STL [R1+0x1d8], R10 ;  /* 0x0001d80a01007387 */ /* 0x000fe80000100800 */
[----:B------:R1:W-:Y:S04]  /*1c050*/  STL [R1+0x1d4], R12 ;  /* 0x0001d40c01007387 */ /* 0x0003e80000100800 */
[----:B-----5:R-:W5:Y:S04]  /*1c060*/  LDL.LU R15, [R1+0x234] ;  /* 0x00023400010f7983 */ /* 0x020f680000300800 */
[----:B------:R1:W-:Y:S01]  /*1c070*/  LDGSTS.E [R3+0xa800], [R8.64], P1 ;  /* 0x0a80000008037fae */ /* 0x0003e20008921848 */
[----:B------:R-:W-:-:S03]  /*1c080*/  ISETP.GT.AND P1, PT, R2, 0x58, PT ;  /* 0x000000580200780c */ /* 0x000fc60003f24270 */
[----:B------:R-:W5:Y:S04]  /*1c090*/  LDL.LU R14, [R1+0x238] ;  /* 0x00023800010e7983 */ /* 0x000f680000300800 */
[----:B-1----:R-:W5:Y:S01]  /*1c0a0*/  LDL.LU R12, [R1+0x254] ;  /* 0x00025400010c7983 */ /* 0x002f620000300800 */
[----:B------:R-:W-:-:S03]  /*1c0b0*/  SEL R8, RZ, 0x4, !P1 ;  /* 0x00000004ff087807 */ /* 0x000fc60004800000 */
[----:B------:R-:W5:Y:S01]  /*1c0c0*/  LDL.LU R10, [R1+0x258] ;  /* 0x00025800010a7983 */ /* 0x000f620000300800 */
[----:B------:R-:W-:Y:S02]  /*1c0d0*/  ISETP.GT.AND P1, PT, R2, 0x5c, PT ;  /* 0x0000005c0200780c */ /* 0x000fe40003f24270 */
[----:B------:R-:W-:-:S04]  /*1c0e0*/  SEL R8, R8, RZ, !P0 ;  /* 0x000000ff08087207 */ /* 0x000fc80004000000 */
[----:B------:R-:W-:Y:S02]  /*1c0f0*/  ISETP.NE.U32.AND P2, PT, R8, RZ, PT ;  /* 0x000000ff0800720c */ /* 0x000fe40003f45070 */
[----:B------:R-:W-:-:S04]  /*1c100*/  SEL R8, RZ, 0x4, !P1 ;  /* 0x00000004ff087807 */ /* 0x000fc80004800000 */
[----:B------:R-:W-:-:S04]  /*1c110*/  SEL R8, R8, RZ, !P0 ;  /* 0x000000ff08087207 */ /* 0x000fc80004000000 */
[----:B------:R-:W-:Y:S02]  /*1c120*/  ISETP.NE.U32.AND P1, PT, R8, RZ, PT ;  /* 0x000000ff0800720c */ /* 0x000fe40003f25070 */
[----:B----4-:R-:W-:-:S05]  /*1c130*/  IADD3 R28, P3, R28, R198, RZ ;  /* 0x000000c61c1c7210 */ /* 0x010fca0007f7e0ff */
[----:B---3--:R-:W-:Y:S02]  /*1c140*/  IMAD.X R29, R29, 0x1, R0, P3 ;  /* 0x000000011d1d7824 */ /* 0x008fe400018e0600 */
[----:B------:R-:W-:Y:S02]  /*1c150*/  IMAD.MOV.U32 R8, RZ, RZ, R28 ;  /* 0x000000ffff087224 */ /* 0x000fe400078e001c */
[----:B------:R-:W-:Y:S01]  /*1c160*/  IMAD.MOV.U32 R9, RZ, RZ, R29 ;  /* 0x000000ffff097224 */ /* 0x000fe200078e001d */
[----:B------:R-:W-:Y:S04]  /*1c170*/  STL [R1+0x1f8], R28 ;  /* 0x0001f81c01007387 */ /* 0x000fe80000100800 */
[----:B------:R-:W-:Y:S04]  /*1c180*/  STL [R1+0x1f4], R29 ;  /* 0x0001f41d01007387 */ /* 0x000fe80000100800 */
[----:B------:R1:W-:Y:S01]  /*1c190*/  LDGSTS.E [R3+0xb000], [R8.64], P2 ;  /* 0x0b00000008037fae */ /* 0x0003e20009121848 */
[----:B--2---:R-:W-:-:S05]  /*1c1a0*/  IADD3 R11, P4, R11, R198, RZ ;  /* 0x000000c60b0b7210 */ /* 0x004fca0007f9e0ff */
[----:B------:R-:W-:Y:S01]  /*1c1b0*/  IMAD.X R13, R13, 0x1, R0, P4 ;  /* 0x000000010d0d7824 */ /* 0x000fe200020e0600 */
[----:B------:R-:W-:Y:S01]  /*1c1c0*/  STL [R1+0x218], R11 ;  /* 0x0002180b01007387 */ /* 0x000fe20000100800 */
[----:B-1----:R-:W-:Y:S02]  /*1c1d0*/  IMAD.MOV.U32 R8, RZ, RZ, R11 ;  /* 0x000000ffff087224 */ /* 0x002fe400078e000b */
[----:B------:R-:W-:Y:S01]  /*1c1e0*/  IMAD.MOV.U32 R9, RZ, RZ, R13 ;  /* 0x000000ffff097224 */ /* 0x000fe200078e000d */
[----:B------:R1:W-:Y:S04]  /*1c1f0*/  STL [R1+0x214], R13 ;  /* 0x0002140d01007387 */ /* 0x0003e80000100800 */
[----:B------:R2:W-:Y:S04]  /*1c200*/  LDGSTS.E [R3+0xb800], [R8.64], P1 ;  /* 0x0b80000008037fae */ /* 0x0005e80008921848 */
[----:B-1----:R-:W3:Y:S04]  /*1c210*/  LDL.LU R13, [R1+0x274] ;  /* 0x00027400010d7983 */ /* 0x002ee80000300800 */
[----:B------:R-:W4:Y:S04]  /*1c220*/  LDL.LU R11, [R1+0x278] ;  /* 0x00027800010b7983 */ /* 0x000f280000300800 */
[----:B------:R-:W3:Y:S04]  /*1c230*/  LDL.LU R31, [R1+0x294] ;  /* 0x00029400011f7983 */ /* 0x000ee80000300800 */
[----:B------:R-:W3:Y:S01]  /*1c240*/  LDL.LU R30, [R1+0x298] ;  /* 0x00029800011e7983 */ /* 0x000ee20000300800 */
[----:B------:R-:W-:-:S04]  /*1c250*/  ISETP.GT.AND P1, PT, R2, 0x60, PT ;  /* 0x000000600200780c */ /* 0x000fc80003f24270 */
[----:B--2---:R-:W-:Y:S02]  /*1c260*/  SEL R8, RZ, 0x4, !P1 ;  /* 0x00000004ff087807 */ /* 0x004fe40004800000 */
[----:B------:R-:W-:Y:S02]  /*1c270*/  ISETP.GT.AND P1, PT, R2, 0x64, PT ;  /* 0x000000640200780c */ /* 0x000fe40003f24270 */
[----:B------:R-:W-:-:S04]  /*1c280*/  SEL R8, R8, RZ, !P0 ;  /* 0x000000ff08087207 */ /* 0x000fc80004000000 */
[----:B------:R-:W-:Y:S02]  /*1c290*/  ISETP.NE.U32.AND P2, PT, R8, RZ, PT ;  /* 0x000000ff0800720c */ /* 0x000fe40003f45070 */
[----:B------:R-:W-:-:S04]  /*1c2a0*/  SEL R8, RZ, 0x4, !P1 ;  /* 0x00000004ff087807 */ /* 0x000fc80004800000 */
[----:B------:R-:W-:-:S04]  /*1c2b0*/  SEL R8, R8, RZ, !P0 ;  /* 0x000000ff08087207 */ /* 0x000fc80004000000 */
[----:B------:R-:W-:Y:S02]  /*1c2c0*/  ISETP.NE.U32.AND P1, PT, R8, RZ, PT ;  /* 0x000000ff0800720c */ /* 0x000fe40003f25070 */
[----:B-----5:R-:W-:-:S05]  /*1c2d0*/  IADD3 R14, P3, R14, R198, RZ ;  /* 0x000000c60e0e7210 */ /* 0x020fca0007f7e0ff */
[----:B------:R-:W-:Y:S01]  /*1c2e0*/  IMAD.X R15, R15, 0x1, R0, P3 ;  /* 0x000000010f0f7824 */ /* 0x000fe200018e0600 */
[----:B------:R-:W-:Y:S01]  /*1c2f0*/  IADD3 R10, P4, R10, R198, RZ ;  /* 0x000000c60a0a7210 */ /* 0x000fe20007f9e0ff */
[----:B------:R-:W-:Y:S02]  /*1c300*/  IMAD.MOV.U32 R8, RZ, RZ, R14 ;  /* 0x000000ffff087224 */ /* 0x000fe400078e000e */
[----:B------:R-:W-:Y:S02]  /*1c310*/  IMAD.MOV.U32 R9, RZ, RZ, R15 ;  /* 0x000000ffff097224 */ /* 0x000fe400078e000f */
[----:B------:R-:W-:-:S03]  /*1c320*/  IMAD.X R12, R12, 0x1, R0, P4 ;  /* 0x000000010c0c7824 */ /* 0x000fc600020e0600 */
[----:B------:R1:W-:Y:S02]  /*1c330*/  LDGSTS.E [R3+0xc000], [R8.64], P2 ;  /* 0x0c00000008037fae */ /* 0x0003e40009121848 */
[----:B-1----:R-:W-:Y:S02]  /*1c340*/  IMAD.MOV.U32 R8, RZ, RZ, R10 ;  /* 0x000000ffff087224 */ /* 0x002fe400078e000a */
[----:B------:R-:W-:-:S05]  /*1c350*/  IMAD.MOV.U32 R9, RZ, RZ, R12 ;  /* 0x000000ffff097224 */ /* 0x000fca00078e000c */
[----:B------:R1:W-:Y:S01]  /*1c360*/  LDGSTS.E [R3+0xc800], [R8.64], P1 ;  /* 0x0c80000008037fae */ /* 0x0003e20008921848 */
[----:B------:R-:W-:-:S03]  /*1c370*/  ISETP.GT.AND P1, PT, R2, 0x68, PT ;  /* 0x000000680200780c */ /* 0x000fc60003f24270 */
[----:B------:R-:W-:Y:S04]  /*1c380*/  STL [R1+0x238], R14 ;  /* 0x0002380e01007387 */ /* 0x000fe80000100800 */
[----:B------:R2:W-:Y:S01]  /*1c390*/  STL [R1+0x234], R15 ;  /* 0x0002340f01007387 */ /* 0x0005e20000100800 */
[----:B-1----:R-:W-:-:S03]  /*1c3a0*/  SEL R8, RZ, 0x4, !P1 ;  /* 0x00000004ff087807 */ /* 0x002fc60004800000 */
[----:B------:R-:W-:Y:S01]  /*1c3b0*/  STL [R1+0x258], R10 ;  /* 0x0002580a01007387 */ /* 0x000fe20000100800 */
[----:B------:R-:W-:Y:S02]  /*1c3c0*/  ISETP.GT.AND P1, PT, R2, 0x6c, PT ;  /* 0x0000006c0200780c */ /* 0x000fe40003f24270 */
[----:B------:R-:W-:Y:S01]  /*1c3d0*/  SEL R8, R8, RZ, !P0 ;  /* 0x000000ff08087207 */ /* 0x000fe20004000000 */
[----:B------:R1:W-:Y:S04]  /*1c3e0*/  STL [R1+0x254], R12 ;  /* 0x0002540c01007387 */ /* 0x0003e80000100800 */
[----:B------:R-:W5:Y:S01]  /*1c3f0*/  LDL.LU R29, [R1+0x2b4] ;  /* 0x0002b400011d7983 */ /* 0x000f620000300800 */
[----:B------:R-:W-:-:S03]  /*1c400*/  ISETP.NE.U32.AND P2, PT, R8, RZ, PT ;  /* 0x000000ff0800720c */ /* 0x000fc60003f45070 */
[----:B------:R-:W5:Y:S01]  /*1c410*/  LDL.LU R28, [R1+0x2b8] ;  /* 0x0002b800011c7983 */ /* 0x000f620000300800 */
[----:B------:R-:W-:-:S03]  /*1c420*/  SEL R8, RZ, 0x4, !P1 ;  /* 0x00000004ff087807 */ /* 0x000fc60004800000 */
[----:B--2---:R-:W2:Y:S04]  /*1c430*/  LDL.LU R15, [R1+0x2d4] ;  /* 0x0002d400010f7983 */ /* 0x004ea80000300800 */
[----:B------:R-:W2:Y:S01]  /*1c440*/  LDL.LU R14, [R1+0x2d8] ;  /* 0x0002d800010e7983 */ /* 0x000ea20000300800 */
[----:B------:R-:W-:-:S03]  /*1c450*/  SEL R8, R8, RZ, !P0 ;  /* 0x000000ff08087207 */ /* 0x000fc60004000000 */
[----:B-1----:R-:W2:Y:S04]  /*1c460*/  LDL.LU R12, [R1+0x2f8] ;  /* 0x0002f800010c7983 */ /* 0x002ea80000300800 */
[----:B------:R-:W2:Y:S01]  /*1c470*/  LDL.LU R10, [R1+0x318] ;  /* 0x00031800010a7983 */ /* 0x000ea20000300800 */
[----:B------:R-:W-:Y:S02]  /*1c480*/  ISETP.NE.U32.AND P1, PT, R8, RZ, PT ;  /* 0x000000ff0800720c */ /* 0x000fe40003f25070 */
[----:B----4-:R-:W-:-:S05]  /*1c490*/  IADD3 R11, P3, R11, R198, RZ ;  /* 0x000000c60b0b7210 */ /* 0x010fca0007f7e0ff */
[--C-:B---3--:R-:W-:Y:S01]  /*1c4a0*/  IMAD.X R13, R13, 0x1, R0.reuse, P3 ;  /* 0x000000010d0d7824 */ /* 0x108fe200018e0600 */
[----:B------:R-:W-:Y:S01]  /*1c4b0*/  IADD3 R30, P4, R30, R198, RZ ;  /* 0x000000c61e1e7210 */ /* 0x000fe20007f9e0ff */
[----:B------:R-:W-:Y:S02]  /*1c4c0*/  STL [R1+0x278], R11 ;  /* 0x0002780b01007387 */ /* 0x000fe40000100800 */
[----:B------:R-:W-:Y:S02]  /*1c4d0*/  IMAD.MOV.U32 R9, RZ, RZ, R13 ;  /* 0x000000ffff097224 */ /* 0x000fe400078e000d */
[----:B------:R-:W-:Y:S01]  /*1c4e0*/  IMAD.X R31, R31, 0x1, R0, P4 ;  /* 0x000000011f1f7824 */ /* 0x000fe200020e0600 */
[----:B------:R1:W-:Y:S01]  /*1c4f0*/  STL [R1+0x274], R13 ;  /* 0x0002740d01007387 */ /* 0x0003e20000100800 */
[----:B------:R-:W-:-:S03]  /*1c500*/  IMAD.MOV.U32 R8, RZ, RZ, R11 ;  /* 0x000000ffff087224 */ /* 0x000fc600078e000b */
[----:B------:R3:W-:Y:S04]  /*1c510*/  STL [R1+0x298], R30 ;  /* 0x0002981e01007387 */ /* 0x0007e80000100800 */
[----:B------:R4:W-:Y:S04]  /*1c520*/  LDGSTS.E [R3+0xd000], [R8.64], P2 ;  /* 0x0d00000008037fae */ /* 0x0009e80009121848 */
[----:B-1----:R-:W3:Y:S04]  /*1c530*/  LDL.LU R13, [R1+0x2f4] ;  /* 0x0002f400010d7983 */ /* 0x002ee80000300800 */
[----:B------:R-:W-:Y:S04]  /*1c540*/  STL [R1+0x294], R31 ;  /* 0x0002941f01007387 */ /* 0x000fe80000100800 */
[----:B------:R-:W3:Y:S01]  /*1c550*/  LDL.LU R11, [R1+0x314] ;  /* 0x00031400010b7983 */ /* 0x000ee20000300800 */
[----:B----4-:R-:W-:-:S02]  /*1c560*/  IMAD.MOV.U32 R8, RZ, RZ, R30 ;  /* 0x000000ffff087224 */ /* 0x010fc400078e001e */
[----:B------:R-:W-:-:S05]  /*1c570*/  IMAD.MOV.U32 R9, RZ, RZ, R31 ;  /* 0x000000ffff097224 */ /* 0x000fca00078e001f */
        /* <DEDUP_REMOVED lines=11> */
[-C--:B--2---:R-:W-:Y:S01]  /*1c630*/  IADD3 R14, P4, R14, R198.reuse, RZ ;  /* 0x000000c60e0e7210 */ /* 0x084fe20007f9e0ff */
[----:B------:R-:W-:Y:S01]  /*1c640*/  IMAD.MOV.U32 R8, RZ, RZ, R28 ;  /* 0x000000ffff087224 */ /* 0x000fe200078e001c */
[----:B------:R-:W-:-:S03]  /*1c650*/  IADD3 R12, P3, R12, R198, RZ ;  /* 0x000000c60c0c7210 */ /* 0x000fc60007f7e0ff */
[----:B------:R-:W-:Y:S02]  /*1c660*/  IMAD.X R15, R15, 0x1, R0, P4 ;  /* 0x000000010f0f7824 */ /* 0x000fe400020e0600 */
[----:B------:R-:W-:Y:S01]  /*1c670*/  IMAD.MOV.U32 R9, RZ, RZ, R29 ;  /* 0x000000ffff097224 */ /* 0x000fe200078e001d */
[----:B------:R-:W-:Y:S01]  /*1c680*/  IADD3 R10, P4, R10, R198, RZ ;  /* 0x000000c60a0a7210 */ /* 0x000fe20007f9e0ff */
[----:B------:R-:W-:Y:S04]  /*1c690*/  STL [R1+0x2b8], R28 ;  /* 0x0002b81c01007387 */ /* 0x000fe80000100800 */
[----:B------:R-:W-:Y:S04]  /*1c6a0*/  STL [R1+0x2b4], R29 ;  /* 0x0002b41d01007387 */ /* 0x000fe80000100800 */
[----:B------:R-:W-:Y:S04]  /*1c6b0*/  STL [R1+0x2d8], R14 ;  /* 0x0002d80e01007387 */ /* 0x000fe80000100800 */
[----:B------:R1:W-:Y:S04]  /*1c6c0*/  LDGSTS.E [R3+0xe000], [R8.64], P2 ;  /* 0x0e00000008037fae */ /* 0x0003e80009121848 */
[----:B------:R2:W-:Y:S04]  /*1c6d0*/  STL [R1+0x2d4], R15 ;  /* 0x0002d40f01007387 */ /* 0x0005e80000100800 */
[----:B------:R-:W-:Y:S01]  /*1c6e0*/  STL [R1+0x2f8], R12 ;  /* 0x0002f80c01007387 */ /* 0x000fe20000100800 */
[----:B-1----:R-:W-:-:S02]  /*1c6f0*/  IMAD.MOV.U32 R8, RZ, RZ, R14 ;  /* 0x000000ffff087224 */ /* 0x002fc400078e000e */
[----:B------:R-:W-:-:S05]  /*1c700*/  IMAD.MOV.U32 R9, RZ, RZ, R15 ;  /* 0x000000ffff097224 */ /* 0x000fca00078e000f */
[----:B------:R1:W-:Y:S01]  /*1c710*/  LDGSTS.E [R3+0xe800], [R8.64], P1 ;  /* 0x0e80000008037fae */ /* 0x0003e20008921848 */
[----:B---3--:R-:W-:-:S05]  /*1c720*/  IMAD.X R13, R13, 0x1, R0, P3 ;  /* 0x000000010d0d7824 */ /* 0x008fca00018e0600 */
[----:B------:R3:W-:Y:S01]  /*1c730*/  STL [R1+0x2f4], R13 ;  /* 0x0002f40d01007387 */ /* 0x0007e20000100800 */
[----:B------:R-:W-:-:S03]  /*1c740*/  IMAD.X R11, R11, 0x1, R0, P4 ;  /* 0x000000010b0b7824 */ /* 0x000fc600020e0600 */
[----:B------:R4:W-:Y:S01]  /*1c750*/  STL [R1+0x318], R10 ;  /* 0x0003180a01007387 */ /* 0x0009e20000100800 */
[----:B-1----:R-:W-:-:S03]  /*1c760*/  IMAD.MOV.U32 R9, RZ, RZ, R13 ;  /* 0x000000ffff097224 */ /* 0x002fc600078e000d */
[----:B------:R1:W-:Y:S04]  /*1c770*/  STL [R1+0x314], R11 ;  /* 0x0003140b01007387 */ /* 0x0003e80000100800 */
[----:B------:R-:W5:Y:S04]  /*1c780*/  LDL.LU R30, [R1] ;  /* 0x00000000011e7983 */ /* 0x000f680000300800 */
[----:B--2---:R-:W2:Y:S04]  /*1c790*/  LDL.LU R15, [R1+0x1c] ;  /* 0x00001c00010f7983 */ /* 0x004ea80000300800 */
[----:B---3--:R-:W3:Y:S01]  /*1c7a0*/  LDL.LU R13, [R1+0x20] ;  /* 0x00002000010d7983 */ /* 0x008ee20000300800 */
[----:B------:R-:W-:-:S02]  /*1c7b0*/  ISETP.GT.AND P1, PT, R2, 0x78, PT ;  /* 0x000000780200780c */ /* 0x000fc40003f24270 */
[----:B------:R-:W-:Y:S01]  /*1c7c0*/  IADD3 R204, P3, R204, R198, RZ ;  /* 0x000000c6cccc7210 */ /* 0x000fe20007f7e0ff */
[----:B------:R-:W2:Y:S01]  /*1c7d0*/  LDL.LU R29, [R1+0x3c] ;  /* 0x00003c00011d7983 */ /* 0x000ea20000300800 */
[----:B------:R-:W-:Y:S02]  /*1c7e0*/  SEL R8, RZ, 0x4, !P1 ;  /* 0x00000004ff087807 */ /* 0x000fe40004800000 */
[----:B------:R-:W-:Y:S01]  /*1c7f0*/  ISETP.GT.AND P1, PT, R2, 0x7c, PT ;  /* 0x0000007c0200780c */ /* 0x000fe20003f24270 */
[----:B------:R-:W-:Y:S01]  /*1c800*/  IMAD.X R203, R203, 0x1, R0, P3 ;  /* 0x00000001cbcb7824 */ /* 0x000fe200018e0600 */
[----:B------:R-:W-:Y:S01]  /*1c810*/  SEL R8, R8, RZ, !P0 ;  /* 0x000000ff08087207 */ /* 0x000fe20004000000 */
[----:B------:R-:W2:Y:S03]  /*1c820*/  LDL.LU R28, [R1+0x40] ;  /* 0x00004000011c7983 */ /* 0x000ea60000300800 */
[----:B------:R-:W-:Y:S01]  /*1c830*/  ISETP.NE.U32.AND P2, PT, R8, RZ, PT ;  /* 0x000000ff0800720c */ /* 0x000fe20003f45070 */
[----:B------:R-:W2:Y:S01]  /*1c840*/  LDL.LU R14, [R1+0x5c] ;  /* 0x00005c00010e7983 */ /* 0x000ea20000300800 */
[----:B------:R-:W-:-:S04]  /*1c850*/  SEL R8, RZ, 0x4, !P1 ;  /* 0x00000004ff087807 */ /* 0x000fc80004800000 */
[----:B------:R-:W-:-:S04]  /*1c860*/  SEL R8, R8, RZ, !P0 ;  /* 0x000000ff08087207 */ /* 0x000fc80004000000 */
[----:B------:R-:W-:Y:S01]  /*1c870*/  ISETP.NE.U32.AND P1, PT, R8, RZ, PT ;  /* 0x000000ff0800720c */ /* 0x000fe20003f25070 */
[----:B------:R-:W-:Y:S01]  /*1c880*/  IMAD.MOV.U32 R8, RZ, RZ, R12 ;  /* 0x000000ffff087224 */ /* 0x000fe200078e000c */
[----:B------:R-:W-:Y:S01]  /*1c890*/  IADD3 R212, P4, R212, R198, RZ ;  /* 0x000000c6d4d47210 */ /* 0x000fe20007f9e0ff */
[----:B------:R-:W2:Y:S04]  /*1c8a0*/  LDL.LU R12, [R1+0x60] ;  /* 0x00006000010c7983 */ /* 0x000ea80000300800 */
[----:B------:R1:W-:Y:S01]  /*1c8b0*/  LDGSTS.E [R3+0xf000], [R8.64], P2 ;  /* 0x0f00000008037fae */ /* 0x0003e20009121848 */
[----:B------:R-:W-:Y:S01]  /*1c8c0*/  ISETP.GT.AND P2, PT, R2, 0x5, PT ;  /* 0x000000050200780c */ /* 0x000fe20003f44270 */
[----:B-1----:R-:W-:Y:S02]  /*1c8d0*/  IMAD.MOV.U32 R8, RZ, RZ, R10 ;  /* 0x000000ffff087224 */ /* 0x002fe400078e000a */
[----:B------:R-:W-:-:S05]  /*1c8e0*/  IMAD.MOV.U32 R9, RZ, RZ, R11 ;  /* 0x000000ffff097224 */ /* 0x000fca00078e000b */
[----:B------:R1:W-:Y:S01]  /*1c8f0*/  LDGSTS.E [R3+0xf800], [R8.64], P1 ;  /* 0x0f80000008037fae */ /* 0x0003e20008921848 */
[----:B------:R-:W-:-:S04]  /*1c900*/  ISETP.GT.AND P1, PT, R2, 0x1, PT ;  /* 0x000000010200780c */ /* 0x000fc80003f24270 */
[----:B-1----:R-:W-:Y:S02]  /*1c910*/  SEL R9, RZ, 0x4, !P1 ;  /* 0x00000004ff097807 */ /* 0x002fe40004800000 */
[----:B------:R-:W-:Y:S02]  /*1c920*/  SEL R8, RZ, 0x4, !P2 ;  /* 0x00000004ff087807 */ /* 0x000fe40005000000 */
[----:B------:R-:W-:Y:S02]  /*1c930*/  SEL R9, R9, RZ, !P0 ;  /* 0x000000ff09097207 */ /* 0x000fe40004000000 */
[----:B------:R-:W-:Y:S02]  /*1c940*/  SEL R8, R8, RZ, !P0 ;  /* 0x000000ff08087207 */ /* 0x000fe40004000000 */
[----:B------:R-:W-:Y:S02]  /*1c950*/  ISETP.NE.U32.AND P1, PT, R9, RZ, PT ;  /* 0x000000ff0900720c */ /* 0x000fe40003f25070 */
[----:B------:R-:W-:Y:S01]  /*1c960*/  ISETP.NE.U32.AND P2, PT, R8, RZ, PT ;  /* 0x000000ff0800720c */ /* 0x000fe20003f45070 */
[----:B------:R-:W-:Y:S01]  /*1c970*/  IMAD.U32 R8, RZ, RZ, UR5 ;  /* 0x00000005ff087e24 */ /* 0x000fe2000f8e00ff */
[----:B----4-:R-:W-:Y:S01]  /*1c980*/  LOP3.LUT R10, R252, 0x20, RZ, 0x3c, !PT ;  /* 0x00000020fc0a7812 */ /* 0x010fe200078e3cff */
[----:B------:R-:W-:-:S04]  /*1c990*/  IMAD.MOV.U32 R11, RZ, RZ, R203 ;  /* 0x000000ffff0b7224 */ /* 0x000fc800078e00cb */
[----:B------:R-:W-:Y:S02]  /*1c9a0*/  IMAD R8, R8, 0x10000, R10 ;  /* 0x0001000008087824 */ /* 0x000fe400078e020a */
[----:B------:R-:W-:Y:S02]  /*1c9b0*/  IMAD.MOV.U32 R10, RZ, RZ, R204 ;  /* 0x000000ffff0a7224 */ /* 0x000fe400078e00cc */
[----:B------:R-:W-:-:S03]  /*1c9c0*/  IMAD.X R211, R211, 0x1, R0, P4 ;  /* 0x00000001d3d37824 */ /* 0x000fc600020e0600 */
[----:B------:R1:W-:Y:S01]  /*1c9d0*/  LDGSTS.E [R8+0x200], [R10.64], P1 ;  /* 0x002000000a087fae */ /* 0x0003e20008921848 */
[----:B------:R-:W-:-:S04]  /*1c9e0*/  ISETP.GT.AND P1, PT, R2, 0x9, PT ;  /* 0x000000090200780c */ /* 0x000fc80003f24270 */
[----:B------:R-:W-:Y:S02]  /*1c9f0*/  SEL R9, RZ, 0x4, !P1 ;  /* 0x00000004ff097807 */ /* 0x000fe40004800000 */
[----:B------:R-:W-:Y:S02]  /*1ca00*/  ISETP.GT.AND P1, PT, R2, 0xd, PT ;  /* 0x0000000d0200780c */ /* 0x000fe40003f24270 */
[----:B------:R-:W-:Y:S01]  /*1ca10*/  SEL R9, R9, RZ, !P0 ;  /* 0x000000ff09097207 */ /* 0x000fe20004000000 */
[----:B-1----:R-:W-:Y:S02]  /*1ca20*/  IMAD.MOV.U32 R10, RZ, RZ, R212 ;  /* 0x000000ffff0a7224 */ /* 0x002fe400078e00d4 */
[----:B------:R-:W-:Y:S01]  /*1ca30*/  IMAD.MOV.U32 R11, RZ, RZ, R211 ;  /* 0x000000ffff0b7224 */ /* 0x000fe200078e00d3 */
[----:B------:R-:W-:-:S04]  /*1ca40*/  IADD3 R220, P3, R220, R198, RZ ;  /* 0x000000c6dcdc7210 */ /* 0x000fc80007f7e0ff */
[----:B------:R1:W-:Y:S01]  /*1ca50*/  LDGSTS.E [R8+0xa00], [R10.64], P2 ;  /* 0x00a000000a087fae */ /* 0x0003e20009121848 */
[----:B------:R-:W-:Y:S02]  /*1ca60*/  ISETP.NE.U32.AND P2, PT, R9, RZ, PT ;  /* 0x000000ff0900720c */ /* 0x000fe40003f45070 */
[----:B------:R-:W-:Y:S01]  /*1ca70*/  SEL R9, RZ, 0x4, !P1 ;  /* 0x00000004ff097807 */ /* 0x000fe20004800000 */
[----:B------:R-:W-:-:S03]  /*1ca80*/  IMAD.X R219, R219, 0x1, R0, P3 ;  /* 0x00000001dbdb7824 */ /* 0x000fc600018e0600 */
[----:B------:R-:W-:Y:S02]  /*1ca90*/  SEL R9, R9, RZ, !P0 ;  /* 0x000000ff09097207 */ /* 0x000fe40004000000 */
[----:B------:R-:W-:Y:S02]  /*1caa0*/  IADD3 R228, P4, R228, R198, RZ ;  /* 0x000000c6e4e47210 */ /* 0x000fe40007f9e0ff */
[----:B------:R-:W-:Y:S01]  /*1cab0*/  ISETP.NE.U32.AND P1, PT, R9, RZ, PT ;  /* 0x000000ff0900720c */ /* 0x000fe20003f25070 */
[----:B-1----:R-:W-:Y:S02]  /*1cac0*/  IMAD.MOV.U32 R10, RZ, RZ, R220 ;  /* 0x000000ffff0a7224 */ /* 0x002fe400078e00dc */
[----:B------:R-:W-:Y:S02]  /*1cad0*/  IMAD.MOV.U32 R11, RZ, RZ, R219 ;  /* 0x000000ffff0b7224 */ /* 0x000fe400078e00db */
[----:B------:R-:W-:-:S03]  /*1cae0*/  IMAD.X R227, R227, 0x1, R0, P4 ;  /* 0x00000001e3e37824 */ /* 0x000fc600020e0600 */
[----:B------:R1:W-:Y:S02]  /*1caf0*/  LDGSTS.E [R8+0x1200], [R10.64], P2 ;  /* 0x012000000a087fae */ /* 0x0003e40009121848 */
[----:B-1----:R-:W-:Y:S02]  /*1cb00*/  IMAD.MOV.U32 R10, RZ, RZ, R228 ;  /* 0x000000ffff0a7224 */ /* 0x002fe400078e00e4 */
[----:B------:R-:W-:-:S05]  /*1cb10*/  IMAD.MOV.U32 R11, RZ, RZ, R227 ;  /* 0x000000ffff0b7224 */ /* 0x000fca00078e00e3 */
[----:B------:R1:W-:Y:S01]  /*1cb20*/  LDGSTS.E [R8+0x1a00], [R10.64], P1 ;  /* 0x01a000000a087fae */ /* 0x0003e20008921848 */
[----:B------:R-:W-:-:S04]  /*1cb30*/  ISETP.GT.AND P1, PT, R2, 0x11, PT ;  /* 0x000000110200780c */ /* 0x000fc80003f24270 */
[----:B------:R-:W-:Y:S02]  /*1cb40*/  SEL R9, RZ, 0x4, !P1 ;  /* 0x00000004ff097807 */ /* 0x000fe40004800000 */
        /* <DEDUP_REMOVED lines=17> */
[----:B------:R-:W-:-:S04]  /*1cc60*/  SEL R9, RZ, 0x4, !P1 ;  /* 0x00000004ff097807 */ /* 0x000fc80004800000 */
[----:B------:R-:W-:-:S04]  /*1cc70*/  SEL R9, R9, RZ, !P0 ;  /* 0x000000ff09097207 */ /* 0x000fc80004000000 */
[----:B------:R-:W-:Y:S02]  /*1cc80*/  ISETP.NE.U32.AND P2, PT, R9, RZ, PT ;  /* 0x000000ff0900720c */ /* 0x000fe40003f45070 */
[----:B-----5:R-:W-:-:S05]  /*1cc90*/  IADD3 R30, P3, R30, R198, RZ ;  /* 0x000000c61e1e7210 */ /* 0x020fca0007f7e0ff */
[----:B------:R-:W-:Y:S01]  /*1cca0*/  IMAD.X R251, R251, 0x1, R0, P3 ;  /* 0x00000001fbfb7824 */ /* 0x000fe200018e0600 */
[----:B---3--:R-:W-:Y:S01]  /*1ccb0*/  IADD3 R13, P4, R13, R198, RZ ;  /* 0x000000c60d0d7210 */ /* 0x008fe20007f9e0ff */
[----:B-1----:R-:W-:Y:S02]  /*1ccc0*/  IMAD.MOV.U32 R10, RZ, RZ, R30 ;  /* 0x000000ffff0a7224 */ /* 0x002fe400078e001e */
[----:B------:R-:W-:Y:S02]  /*1ccd0*/  IMAD.MOV.U32 R11, RZ, RZ, R251 ;  /* 0x000000ffff0b7224 */ /* 0x000fe400078e00fb */
[----:B--2---:R-:W-:Y:S01]  /*1cce0*/  IMAD.X R15, R15, 0x1, R0, P4 ;  /* 0x000000010f0f7824 */ /* 0x004fe200020e0600 */
[----:B------:R1:W-:Y:S04]  /*1ccf0*/  STL [R1], R30 ;  /* 0x0000001e01007387 */ /* 0x0003e80000100800 */
[----:B------:R-:W-:Y:S04]  /*1cd00*/  STL [R1+0x20], R13 ;  /* 0x0000200d01007387 */ /* 0x000fe80000100800 */
[----:B------:R2:W-:Y:S04]  /*1cd10*/  STL [R1+0x1c], R15 ;  /* 0x00001c0f01007387 */ /* 0x0005e80000100800 */
[----:B------:R3:W-:Y:S04]  /*1cd20*/  LDGSTS.E [R8+0x3200], [R10.64], P2 ;  /* 0x032000000a087fae */ /* 0x0007e80009121848 */
[----:B------:R-:W4:Y:S04]  /*1cd30*/  LDL.LU R31, [R1+0x7c] ;  /* 0x00007c00011f7983 */ /* 0x000f280000300800 */
[----:B-1----:R-:W5:Y:S01]  /*1cd40*/  LDL.LU R30, [R1+0x80] ;  /* 0x00008000011e7983 */ /* 0x002f620000300800 */
[----:B---3--:R-:W-:-:S02]  /*1cd50*/  IMAD.MOV.U32 R11, RZ, RZ, R15 ;  /* 0x000000ffff0b7224 */ /* 0x008fc400078e000f */
[----:B------:R-:W-:Y:S01]  /*1cd60*/  IMAD.MOV.U32 R10, RZ, RZ, R13 ;  /* 0x000000ffff0a7224 */ /* 0x000fe200078e000d */
[----:B--2---:R-:W2:Y:S04]  /*1cd70*/  LDL.LU R15, [R1+0x9c] ;  /* 0x00009c00010f7983 */ /* 0x004ea80000300800 */
[----:B------:R-:W3:Y:S01]  /*1cd80*/  LDL.LU R13, [R1+0xa0] ;  /* 0x0000a000010d7983 */ /* 0x000ee20000300800 */
[----:B------:R-:W-:-:S04]  /*1cd90*/  ISETP.GT.AND P1, PT, R2, 0x1d, PT ;  /* 0x0000001d0200780c */ /* 0x000fc80003f24270 */
[----:B------:R-:W-:-:S04]  /*1cda0*/  SEL R9, RZ, 0x4, !P1 ;  /* 0x00000004ff097807 */ /* 0x000fc80004800000 */
[----:B------:R-:W-:-:S04]  /*1cdb0*/  SEL R9, R9, RZ, !P0 ;  /* 0x000000ff09097207 */ /* 0x000fc80004000000 */
[----:B------:R-:W-:Y:S11]  /*1cdc0*/  ISETP.NE.U32.AND P1, PT, R9, RZ, PT ;  /* 0x000000ff0900720c */ /* 0x000ff60003f25070 */
[----:B------:R-:W-:Y:S02]  /*1cdd0*/  @!UPT UIADD3 URZ, URZ, URZ, URZ ;  /* 0x0000003f3f3ff290 */ /* 0x000fe4000fffe03f */
[----:B------:R1:W-:Y:S01]  /*1cde0*/  LDGSTS.E [R8+0x3a00], [R10.64], P1 ;  /* 0x03a000000a087fae */ /* 0x0003e20008921848 */
[----:B------:R-:W-:-:S04]  /*1cdf0*/  ISETP.GT.AND P1, PT, R2, 0x21, PT ;  /* 0x000000210200780c */ /* 0x000fc80003f24270 */
[----:B------:R-:W-:Y:S02]  /*1ce00*/  SEL R9, RZ, 0x4, !P1 ;  /* 0x00000004ff097807 */ /* 0x000fe40004800000 */
[----:B------:R-:W-:Y:S02]  /*1ce10*/  ISETP.GT.AND P1, PT, R2, 0x25, PT ;  /* 0x000000250200780c */ /* 0x000fe40003f24270 */
[----:B------:R-:W-:Y:S02]  /*1ce20*/  SEL R9, R9, RZ, !P0 ;  /* 0x000000ff09097207 */ /* 0x000fe40004000000 */
[-C--:B------:R-:W-:Y:S02]  /*1ce30*/  IADD3 R28, P3, R28, R198.reuse, RZ ;  /* 0x000000c61c1c7210 */ /* 0x080fe40007f7e0ff */
[----:B------:R-:W-:Y:S02]  /*1ce40*/  ISETP.NE.U32.AND P2, PT, R9, RZ, PT ;  /* 0x000000ff0900720c */ /* 0x000fe40003f45070 */
[----:B------:R-:W-:-:S02]  /*1ce50*/  IADD3 R12, P4, R12, R198, RZ ;  /* 0x000000c60c0c7210 */ /* 0x000fc40007f9e0ff */
[----:B------:R-:W-:Y:S01]  /*1ce60*/  SEL R9, RZ, 0x4, !P1 ;  /* 0x00000004ff097807 */ /* 0x000fe20004800000 */
[--C-:B------:R-:W-:Y:S02]  /*1ce70*/  IMAD.X R29, R29, 0x1, R0.reuse, P3 ;  /* 0x000000011d1d7824 */ /* 0x100fe400018e0600 */
[----:B------:R-:W-:Y:S01]  /*1ce80*/  IMAD.X R14, R14, 0x1, R0, P4 ;  /* 0x000000010e0e7824 */ /* 0x000fe200020e0600 */
[----:B------:R-:W-:Y:S01]  /*1ce90*/  SEL R9, R9, RZ, !P0 ;  /* 0x000000ff09097207 */ /* 0x000fe20004000000 */
[----:B------:R-:W-:Y:S01]  /*1cea0*/  STL [R1+0x40], R28 ;  /* 0x0000401c01007387 */ /* 0x000fe20000100800 */
[----:B-1----:R-:W-:Y:S02]  /*1ceb0*/  IMAD.MOV.U32 R10, RZ, RZ, R28 ;  /* 0x000000ffff0a7224 */ /* 0x002fe400078e001c */
[----:B------:R-:W-:Y:S01]  /*1cec0*/  IMAD.MOV.U32 R11, RZ, RZ, R29 ;  /* 0x000000ffff0b7224 */ /* 0x000fe200078e001d */
[----:B------:R1:W-:Y:S01]  /*1ced0*/  STL [R1+0x3c], R29 ;  /* 0x00003c1d01007387 */ /* 0x0003e20000100800 */
[----:B------:R-:W-:-:S03]  /*1cee0*/  ISETP.NE.U32.AND P1, PT, R9, RZ, PT ;  /* 0x000000ff0900720c */ /* 0x000fc60003f25070 */
[----:B------:R-:W-:Y:S04]  /*1cef0*/  STL [R1+0x60], R12 ;  /* 0x0000600c01007387 */ /* 0x000fe80000100800 */
[----:B------:R1:W-:Y:S04]  /*1cf00*/  STL [R1+0x5c], R14 ;  /* 0x00005c0e01007387 */ /* 0x0003e80000100800 */
[----:B-1----:R-:W2:Y:S04]  /*1cf10*/  LDL.LU R29, [R1+0xbc] ;  /* 0x0000bc00011d7983 */ /* 0x002ea80000300800 */
[----:B------:R1:W-:Y:S04]  /*1cf20*/  LDGSTS.E [R8+0x4200], [R10.64], P2 ;  /* 0x042000000a087fae */ /* 0x0003e80009121848 */
[----:B------:R-:W2:Y:S01]  /*1cf30*/  LDL.LU R28, [R1+0xc0] ;  /* 0x0000c000011c7983 */ /* 0x000ea20000300800 */
[----:B-1----:R-:W-:-:S02]  /*1cf40*/  IMAD.MOV.U32 R11, RZ, RZ, R14 ;  /* 0x000000ffff0b7224 */ /* 0x002fc400078e000e */
[----:B------:R-:W-:Y:S01]  /*1cf50*/  IMAD.MOV.U32 R10, RZ, RZ, R12 ;  /* 0x000000ffff0a7224 */ /* 0x000fe200078e000c */
[----:B------:R-:W2:Y:S04]  /*1cf60*/  LDL.LU R14, [R1+0xdc] ;  /* 0x0000dc00010e7983 */ /* 0x000ea80000300800 */
[----:B------:R-:W2:Y:S04]  /*1cf70*/  LDL.LU R12, [R1+0xe0] ;  /* 0x0000e000010c7983 */ /* 0x000ea80000300800 */
[----:B------:R1:W-:Y:S01]  /*1cf80*/  LDGSTS.E [R8+0x4a00], [R10.64], P1 ;  /* 0x04a000000a087fae */ /* 0x0003e20008921848 */
[----:B------:R-:W-:-:S04]  /*1cf90*/  ISETP.GT.AND P1, PT, R2, 0x29, PT ;  /* 0x000000290200780c */ /* 0x000fc80003f24270 */
[----:B------:R-:W-:-:S04]  /*1cfa0*/  SEL R9, RZ, 0x4, !P1 ;  /* 0x00000004ff097807 */ /* 0x000fc80004800000 */
[----:B------:R-:W-:-:S04]  /*1cfb0*/  SEL R9, R9, RZ, !P0 ;  /* 0x000000ff09097207 */ /* 0x000fc80004000000 */
[----:B------:R-:W-:Y:S02]  /*1cfc0*/  ISETP.NE.U32.AND P2, PT, R9, RZ, PT ;  /* 0x000000ff0900720c */ /* 0x000fe40003f45070 */
[----:B-----5:R-:W-:-:S05]  /*1cfd0*/  IADD3 R30, P3, R30, R198, RZ ;  /* 0x000000c61e1e7210 */ /* 0x020fca0007f7e0ff */
[----:B----4-:R-:W-:Y:S01]  /*1cfe0*/  IMAD.X R31, R31, 0x1, R0, P3 ;  /* 0x000000011f1f7824 */ /* 0x010fe200018e0600 */
[----:B---3--:R-:W-:Y:S01]  /*1cff0*/  IADD3 R13, P4, R13, R198, RZ ;  /* 0x000000c60d0d7210 */ /* 0x008fe20007f9e0ff */
[----:B------:R-:W-:Y:S01]  /*1d000*/  STL [R1+0x80], R30 ;  /* 0x0000801e01007387 */ /* 0x000fe20000100800 */
[----:B-1----:R-:W-:-:S03]  /*1d010*/  IMAD.MOV.U32 R10, RZ, RZ, R30 ;  /* 0x000000ffff0a7224 */ /* 0x002fc600078e001e */
[----:B--2---:R-:W-:Y:S01]  /*1d020*/  IMAD.X R15, R15, 0x1, R0, P4 ;  /* 0x000000010f0f7824 */ /* 0x004fe200020e0600 */
[----:B------:R1:W-:Y:S01]  /*1d030*/  STL [R1+0x7c], R31 ;  /* 0x00007c1f01007387 */ /* 0x0003e20000100800 */
[----:B------:R-:W-:-:S03]  /*1d040*/  IMAD.MOV.U32 R11, RZ, RZ, R31 ;  /* 0x000000ffff0b7224 */ /* 0x000fc600078e001f */
[----:B------:R-:W-:Y:S04]  /*1d050*/  STL [R1+0xa0], R13 ;  /* 0x0000a00d01007387 */ /* 0x000fe80000100800 */
[----:B------:R2:W-:Y:S04]  /*1d060*/  STL [R1+0x9c], R15 ;  /* 0x00009c0f01007387 */ /* 0x0005e80000100800 */
[----:B-1----:R-:W3:Y:S04]  /*1d070*/  LDL.LU R31, [R1+0xfc] ;  /* 0x0000fc00011f7983 */ /* 0x002ee80000300800 */
[----:B------:R1:W-:Y:S04]  /*1d080*/  LDGSTS.E [R8+0x5200], [R10.64], P2 ;  /* 0x052000000a087fae */ /* 0x0003e80009121848 */
[----:B------:R-:W4:Y:S01]  /*1d090*/  LDL.LU R30, [R1+0x100] ;  /* 0x00010000011e7983 */ /* 0x000f220000300800 */
[----:B-1----:R-:W-:-:S02]  /*1d0a0*/  IMAD.MOV.U32 R11, RZ, RZ, R15 ;  /* 0x000000ffff0b7224 */ /* 0x002fc400078e000f */
[----:B------:R-:W-:Y:S01]  /*1d0b0*/  IMAD.MOV.U32 R10, RZ, RZ, R13 ;  /* 0x000000ffff0a7224 */ /* 0x000fe200078e000d */
[----:B--2---:R-:W2:Y:S04]  /*1d0c0*/  LDL.LU R15, [R1+0x11c] ;  /* 0x00011c00010f7983 */ /* 0x004ea80000300800 */
[----:B------:R-:W5:Y:S01]  /*1d0d0*/  LDL.LU R13, [R1+0x120] ;  /* 0x00012000010d7983 */ /* 0x000f620000300800 */
        /* <DEDUP_REMOVED lines=12> */
[----:B------:R-:W-:Y:S01]  /*1d1a0*/  SEL R9, RZ, 0x4, !P1 ;  /* 0x00000004ff097807 */ /* 0x000fe20004800000 */
[----:B------:R-:W-:Y:S01]  /*1d1b0*/  IMAD.X R29, R29, 0x1, R0, P3 ;  /* 0x000000011d1d7824 */ /* 0x000fe200018e0600 */
[----:B------:R-:W-:-:S02]  /*1d1c0*/  IADD3 R12, P4, R12, R198, RZ ;  /* 0x000000c60c0c7210 */ /* 0x000fc40007f9e0ff */
[----:B------:R-:W-:Y:S01]  /*1d1d0*/  SEL R9, R9, RZ, !P0 ;  /* 0x000000ff09097207 */ /* 0x000fe20004000000 */
[----:B-1----:R-:W-:Y:S02]  /*1d1e0*/  IMAD.MOV.U32 R10, RZ, RZ, R28 ;  /* 0x000000ffff0a7224 */ /* 0x002fe400078e001c */
[----:B------:R-:W-:Y:S01]  /*1d1f0*/  IMAD.X R14, R14, 0x1, R0, P4 ;  /* 0x000000010e0e7824 */ /* 0x000fe200020e0600 */
[----:B------:R-:W-:Y:S01]  /*1d200*/  STL [R1+0xc0], R28 ;  /* 0x0000c01c01007387 */ /* 0x000fe20000100800 */
[----:B------:R-:W-:Y:S01]  /*1d210*/  IMAD.MOV.U32 R11, RZ, RZ, R29 ;  /* 0x000000ffff0b7224 */ /* 0x000fe200078e001d */
[----:B------:R-:W-:Y:S02]  /*1d220*/  ISETP.NE.U32.AND P1, PT, R9, RZ, PT ;  /* 0x000000ff0900720c */ /* 0x000fe40003f25070 */
[----:B------:R1:W-:Y:S04]  /*1d230*/  STL [R1+0xbc], R29 ;  /* 0x0000bc1d01007387 */ /* 0x0003e80000100800 */
[----:B------:R-:W-:Y:S04]  /*1d240*/  STL [R1+0xe0], R12 ;  /* 0x0000e00c01007387 */ /* 0x000fe80000100800 */
[----:B------:R1:W-:Y:S04]  /*1d250*/  STL [R1+0xdc], R14 ;  /* 0x0000dc0e01007387 */ /* 0x0003e80000100800 */
[----:B------:R1:W-:Y:S04]  /*1d260*/  LDGSTS.E [R8+0x6200], [R10.64], P2 ;  /* 0x062000000a087fae */ /* 0x0003e80009121848 */
[----:B-1----:R-:W2:Y:S04]  /*1d270*/  LDL.LU R29, [R1+0x13c] ;  /* 0x00013c00011d7983 */ /* 0x002ea80000300800 */
[----:B------:R-:W2:Y:S01]  /*1d280*/  LDL.LU R28, [R1+0x140] ;  /* 0x00014000011c7983 */ /* 0x000ea20000300800 */
[----:B------:R-:W-:-:S02]  /*1d290*/  IMAD.MOV.U32 R11, RZ, RZ, R14 ;  /* 0x000000ffff0b7224 */ /* 0x000fc400078e000e */
        /* <DEDUP_REMOVED lines=8> */
[----:B----4-:R-:W-:-:S05]  /*1d320*/  IADD3 R30, P3, R30, R198, RZ ;  /* 0x000000c61e1e7210 */ /* 0x010fca0007f7e0ff */
[----:B---3--:R-:W-:Y:S01]  /*1d330*/  IMAD.X R31, R31, 0x1, R0, P3 ;  /* 0x000000011f1f7824 */ /* 0x008fe200018e0600 */
[----:B------:R-:W-:Y:S01]  /*1d340*/  STL [R1+0x100], R30 ;  /* 0x0001001e01007387 */ /* 0x000fe20000100800 */
[----:B-1----:R-:W-:Y:S02]  /*1d350*/  IMAD.MOV.U32 R10, RZ, RZ, R30 ;  /* 0x000000ffff0a7224 */ /* 0x002fe400078e001e */
[----:B------:R-:W-:Y:S01]  /*1d360*/  IMAD.MOV.U32 R11, RZ, RZ, R31 ;  /* 0x000000ffff0b7224 */ /* 0x000fe200078e001f */
[----:B-----5:R-:W-:Y:S01]  /*1d370*/  IADD3 R13, P4, R13, R198, RZ ;  /* 0x000000c60d0d7210 */ /* 0x020fe20007f9e0ff */
[----:B------:R1:W-:Y:S04]  /*1d380*/  STL [R1+0xfc], R31 ;  /* 0x0000fc1f01007387 */ /* 0x0003e80000100800 */
[----:B--2---:R-:W-:Y:S01]  /*1d390*/  IMAD.X R15, R15, 0x1, R0, P4 ;  /* 0x000000010f0f7824 */ /* 0x004fe200020e0600 */
[----:B------:R-:W-:Y:S04]  /*1d3a0*/  STL [R1+0x120], R13 ;  /* 0x0001200d01007387 */ /* 0x000fe80000100800 */
[----:B------:R2:W-:Y:S04]  /*1d3b0*/  STL [R1+0x11c], R15 ;  /* 0x00011c0f01007387 */ /* 0x0005e80000100800 */
[----:B------:R3:W-:Y:S04]  /*1d3c0*/  LDGSTS.E [R8+0x7200], [R10.64], P2 ;  /* 0x072000000a087fae */ /* 0x0007e80009121848 */
[----:B-1----:R-:W4:Y:S04]  /*1d3d0*/  LDL.LU R31, [R1+0x17c] ;  /* 0x00017c00011f7983 */ /* 0x002f280000300800 */
[----:B------:R-:W5:Y:S01]  /*1d3e0*/  LDL.LU R30, [R1+0x180] ;  /* 0x00018000011e7983 */ /* 0x000f620000300800 */
        /* <DEDUP_REMOVED lines=11> */
[----:B------:R-:W-:-:S04]  /*1d4a0*/  SEL R9, RZ, 0x4, !P1 ;  /* 0x00000004ff097807 */ /* 0x000fc80004800000 */
[----:B------:R-:W-:Y:S02]  /*1d4b0*/  SEL R9, R9, RZ, !P0 ;  /* 0x000000ff09097207 */ /* 0x000fe40004000000 */
[----:B------:R-:W-:Y:S02]  /*1d4c0*/  ISETP.GT.AND P1, PT, R2, 0x45, PT ;  /* 0x000000450200780c */ /* 0x000fe40003f24270 */
[----:B------:R-:W-:Y:S02]  /*1d4d0*/  ISETP.NE.U32.AND P2, PT, R9, RZ, PT ;  /* 0x000000ff0900720c */ /* 0x000fe40003f45070 */
[----:B------:R-:W-:Y:S02]  /*1d4e0*/  IADD3 R28, P3, R28, R198, RZ ;  /* 0x000000c61c1c7210 */ /* 0x000fe40007f7e0ff */
[----:B------:R-:W-:-:S03]  /*1d4f0*/  SEL R9, RZ, 0x4, !P1 ;  /* 0x00000004ff097807 */ /* 0x000fc60004800000 */
[----:B------:R-:W-:Y:S01]  /*1d500*/  IMAD.X R29, R29, 0x1, R0, P3 ;  /* 0x000000011d1d7824 */ /* 0x000fe200018e0600 */
[----:B------:R-:W-:Y:S01]  /*1d510*/  IADD3 R12, P4, R12, R198, RZ ;  /* 0x000000c60c0c7210 */ /* 0x000fe20007f9e0ff */
[----:B------:R-:W-:Y:S01]  /*1d520*/  STL [R1+0x140], R28 ;  /* 0x0001401c01007387 */ /* 0x000fe20000100800 */
[----:B------:R-:W-:Y:S01]  /*1d530*/  SEL R9, R9, RZ, !P0 ;  /* 0x000000ff09097207 */ /* 0x000fe20004000000 */
[----:B-1----:R-:W-:Y:S02]  /*1d540*/  IMAD.MOV.U32 R10, RZ, RZ, R28 ;  /* 0x000000ffff0a7224 */ /* 0x002fe400078e001c */
[----:B------:R-:W-:Y:S01]  /*1d550*/  IMAD.X R14, R14, 0x1, R0, P4 ;  /* 0x000000010e0e7824 */ /* 0x000fe200020e0600 */
[----:B------:R1:W-:Y:S01]  /*1d560*/  STL [R1+0x13c], R29 ;  /* 0x00013c1d01007387 */ /* 0x0003e20000100800 */
[----:B------:R-:W-:Y:S01]  /*1d570*/  IMAD.MOV.U32 R11, RZ, RZ, R29 ;  /* 0x000000ffff0b7224 */ /* 0x000fe200078e001d */
[----:B------:R-:W-:Y:S02]  /*1d580*/  ISETP.NE.U32.AND P1, PT, R9, RZ, PT ;  /* 0x000000ff0900720c */ /* 0x000fe40003f25070 */
        /* <DEDUP_REMOVED lines=15> */
[--C-:B----4-:R-:W-:Y:S01]  /*1d680*/  IMAD.X R31, R31, 0x1, R0.reuse, P3 ;  /* 0x000000011f1f7824 */ /* 0x110fe200018e0600 */
[----:B---3--:R-:W-:Y:S01]  /*1d690*/  IADD3 R13, P4, R13, R198, RZ ;  /* 0x000000c60d0d7210 */ /* 0x008fe20007f9e0ff */
[----:B------:R-:W-:Y:S04]  /*1d6a0*/  STL [R1+0x180], R30 ;  /* 0x0001801e01007387 */ /* 0x000fe80000100800 */
[----:B--2---:R-:W-:Y:S01]  /*1d6b0*/  IMAD.X R15, R15, 0x1, R0, P4 ;  /* 0x000000010f0f7824 */ /* 0x004fe200020e0600 */
[----:B------:R2:W-:Y:S01]  /*1d6c0*/  STL [R1+0x17c], R31 ;  /* 0x00017c1f01007387 */ /* 0x0005e20000100800 */
[----:B-1----:R-:W-:Y:S02]  /*1d6d0*/  IMAD.MOV.U32 R10, RZ, RZ, R30 ;  /* 0x000000ffff0a7224 */ /* 0x002fe400078e001e */
[----:B------:R-:W-:Y:S01]  /*1d6e0*/  IMAD.MOV.U32 R11, RZ, RZ, R31 ;  /* 0x000000ffff0b7224 */ /* 0x000fe200078e001f */
[----:B------:R-:W-:Y:S04]  /*1d6f0*/  STL [R1+0x1a0], R13 ;  /* 0x0001a00d01007387 */ /* 0x000fe80000100800 */
[----:B------:R1:W-:Y:S04]  /*1d700*/  STL [R1+0x19c], R15 ;  /* 0x00019c0f01007387 */ /* 0x0003e80000100800 */
[----:B--2---:R-:W2:Y:S04]  /*1d710*/  LDL.LU R31, [R1+0x1fc] ;  /* 0x0001fc00011f7983 */ /* 0x004ea80000300800 */
[----:B------:R-:W3:Y:S04]  /*1d720*/  LDL.LU R30, [R1+0x200] ;  /* 0x00020000011e7983 */ /* 0x000ee80000300800 */
[----:B------:R4:W-:Y:S02]  /*1d730*/  LDGSTS.E [R8+0x9200], [R10.64], P2 ;  /* 0x092000000a087fae */ /* 0x0009e40009121848 */
[----:B----4-:R-:W-:-:S02]  /*1d740*/  IMAD.MOV.U32 R11, RZ, RZ, R15 ;  /* 0x000000ffff0b7224 */ /* 0x010fc400078e000f */
[----:B------:R-:W-:Y:S01]  /*1d750*/  IMAD.MOV.U32 R10, RZ, RZ, R13 ;  /* 0x000000ffff0a7224 */ /* 0x000fe200078e000d */
[----:B-1----:R-:W4:Y:S04]  /*1d760*/  LDL.LU R15, [R1+0x21c] ;  /* 0x00021c00010f7983 */ /* 0x002f280000300800 */
        /* <DEDUP_REMOVED lines=16> */
[----:B------:R-:W-:Y:S01]  /*1d870*/  IADD3 R12, P4, R12, R198, RZ ;  /* 0x000000c60c0c7210 */ /* 0x000fe20007f9e0ff */
[----:B-1----:R-:W-:Y:S01]  /*1d880*/  IMAD.MOV.U32 R10, RZ, RZ, R28 ;  /* 0x000000ffff0a7224 */ /* 0x002fe200078e001c */
[----:B------:R-:W-:Y:S01]  /*1d890*/  STL [R1+0x1c0], R28 ;  /* 0x0001c01c01007387 */ /* 0x000fe20000100800 */
[----:B------:R-:W-:Y:S02]  /*1d8a0*/  IMAD.MOV.U32 R11, RZ, RZ, R29 ;  /* 0x000000ffff0b7224 */ /* 0x000fe400078e001d */
[----:B------:R-:W-:Y:S01]  /*1d8b0*/  IMAD.X R14, R14, 0x1, R0, P4 ;  /* 0x000000010e0e7824 */ /* 0x000fe200020e0600 */
[----:B------:R-:W-:Y:S01]  /*1d8c0*/  ISETP.NE.U32.AND P1, PT, R9, RZ, PT ;  /* 0x000000ff0900720c */ /* 0x000fe20003f25070 */
[----:B------:R1:W-:Y:S04]  /*1d8d0*/  STL [R1+0x1bc], R29 ;  /* 0x0001bc1d01007387 */ /* 0x0003e80000100800 */
[----:B------:R-:W-:Y:S04]  /*1d8e0*/  STL [R1+0x1e0], R12 ;  /* 0x0001e00c01007387 */ /* 0x000fe80000100800 */
[----:B------:R1:W-:Y:S04]  /*1d8f0*/  STL [R1+0x1dc], R14 ;  /* 0x0001dc0e01007387 */ /* 0x0003e80000100800 */
[----:B------:R1:W-:Y:S04]  /*1d900*/  LDGSTS.E [R8+0xa200], [R10.64], P2 ;  /* 0x0a2000000a087fae */ /* 0x0003e80009121848 */
[----:B-1----:R-:W4:Y:S04]  /*1d910*/  LDL.LU R29, [R1+0x23c] ;  /* 0x00023c00011d7983 */ /* 0x002f280000300800 */
[----:B------:R-:W4:Y:S01]  /*1d920*/  LDL.LU R28, [R1+0x240] ;  /* 0x00024000011c7983 */ /* 0x000f220000300800 */
[----:B------:R-:W-:-:S02]  /*1d930*/  IMAD.MOV.U32 R11, RZ, RZ, R14 ;  /* 0x000000ffff0b7224 */ /* 0x000fc400078e000e */
[----:B------:R-:W-:Y:S01]  /*1d940*/  IMAD.MOV.U32 R10, RZ, RZ, R12 ;  /* 0x000000ffff0a7224 */ /* 0x000fe200078e000c */
[----:B------:R-:W4:Y:S04]  /*1d950*/  LDL.LU R14, [R1+0x25c] ;  /* 0x00025c00010e7983 */ /* 0x000f280000300800 */
[----:B------:R-:W4:Y:S04]  /*1d960*/  LDL.LU R12, [R1+0x260] ;  /* 0x00026000010c7983 */ /* 0x000f280000300800 */
[----:B------:R1:W-:Y:S01]  /*1d970*/  LDGSTS.E [R8+0xaa00], [R10.64], P1 ;  /* 0x0aa000000a087fae */ /* 0x0003e20008921848 */
[----:B------:R-:W-:-:S04]  /*1d980*/  ISETP.GT.AND P1, PT, R2, 0x59, PT ;  /* 0x000000590200780c */ /* 0x000fc80003f24270 */
[----:B------:R-:W-:-:S04]  /*1d990*/  SEL R9, RZ, 0x4, !P1 ;  /* 0x00000004ff097807 */ /* 0x000fc80004800000 */
[----:B------:R-:W-:-:S04]  /*1d9a0*/  SEL R9, R9, RZ, !P0 ;  /* 0x000000ff09097207 */ /* 0x000fc80004000000 */
[----:B------:R-:W-:Y:S02]  /*1d9b0*/  ISETP.NE.U32.AND P2, PT, R9, RZ, PT ;  /* 0x000000ff0900720c */ /* 0x000fe40003f45070 */
[----:B---3--:R-:W-:-:S05]  /*1d9c0*/  IADD3 R30, P3, R30, R198, RZ ;  /* 0x000000c61e1e7210 */ /* 0x008fca0007f7e0ff */
[----:B--2---:R-:W-:Y:S02]  /*1d9d0*/  IMAD.X R31, R31, 0x1, R0, P3 ;  /* 0x000000011f1f7824 */ /* 0x004fe400018e0600 */
[----:B-1----:R-:W-:Y:S02]  /*1d9e0*/  IMAD.MOV.U32 R10, RZ, RZ, R30 ;  /* 0x000000ffff0a7224 */ /* 0x002fe400078e001e */
[----:B------:R-:W-:Y:S01]  /*1d9f0*/  IMAD.MOV.U32 R11, RZ, RZ, R31 ;  /* 0x000000ffff0b7224 */ /* 0x000fe200078e001f */
[----:B------:R-:W-:Y:S04]  /*1da00*/  STL [R1+0x200], R30 ;  /* 0x0002001e01007387 */ /* 0x000fe80000100800 */
[----:B------:R-:W-:Y:S04]  /*1da10*/  STL [R1+0x1fc], R31 ;  /* 0x0001fc1f01007387 */ /* 0x000fe80000100800 */
[----:B------:R1:W-:Y:S01]  /*1da20*/  LDGSTS.E [R8+0xb200], [R10.64], P2 ;  /* 0x0b2000000a087fae */ /* 0x0003e20009121848 */
[----:B-----5:R-:W-:-:S05]  /*1da30*/  IADD3 R13, P4, R13, R198, RZ ;  /* 0x000000c60d0d7210 */ /* 0x020fca0007f9e0ff */
[----:B----4-:R-:W-:Y:S01]  /*1da40*/  IMAD.X R15, R15, 0x1, R0, P4 ;  /* 0x000000010f0f7824 */ /* 0x010fe200020e0600 */
[----:B------:R-:W-:Y:S01]  /*1da50*/  STL [R1+0x220], R13 ;  /* 0x0002200d01007387 */ /* 0x000fe20000100800 */
[----:B-1----:R-:W-:Y:S02]  /*1da60*/  IMAD.MOV.U32 R10, RZ, RZ, R13 ;  /* 0x000000ffff0a7224 */ /* 0x002fe400078e000d */
[----:B------:R-:W-:Y:S01]  /*1da70*/  IMAD.MOV.U32 R11, RZ, RZ, R15 ;  /* 0x000000ffff0b7224 */ /* 0x000fe200078e000f */
[----:B------:R1:W-:Y:S04]  /*1da80*/  STL [R1+0x21c], R15 ;  /* 0x00021c0f01007387 */ /* 0x0003e80000100800 */
[----:B-1----:R-:W2:Y:S04]  /*1da90*/  LDL.LU R15, [R1+0x27c] ;  /* 0x00027c00010f7983 */ /* 0x002ea80000300800 */
[----:B------:R-:W3:Y:S04]  /*1daa0*/  LDL.LU R13, [R1+0x280] ;  /* 0x00028000010d7983 */ /* 0x000ee80000300800 */
[----:B------:R-:W4:Y:S04]  /*1dab0*/  LDL.LU R33, [R1+0x29c] ;  /* 0x00029c0001217983 */ /* 0x000f280000300800 */
[----:B------:R-:W5:Y:S01]  /*1dac0*/  LDL.LU R32, [R1+0x2a0] ;  /* 0x0002a00001207983 */ /* 0x000f620000300800 */
[----:B------:R-:W-:-:S04]  /*1dad0*/  ISETP.GT.AND P1, PT, R2, 0x5d, PT ;  /* 0x0000005d0200780c */ /* 0x000fc80003f24270 */
[----:B------:R-:W-:-:S04]  /*1dae0*/  SEL R9, RZ, 0x4, !P1 ;  /* 0x00000004ff097807 */ /* 0x000fc80004800000 */
[----:B------:R-:W-:-:S04]  /*1daf0*/  SEL R9, R9, RZ, !P0 ;  /* 0x000000ff09097207 */ /* 0x000fc80004000000 */
[----:B------:R-:W-:Y:S11]  /*1db00*/  ISETP.NE.U32.AND P1, PT, R9, RZ, PT ;  /* 0x000000ff0900720c */ /* 0x000ff60003f25070 */
[----:B------:R-:W-:Y:S02]  /*1db10*/  @!UPT UIADD3 URZ, URZ, URZ, URZ ;  /* 0x0000003f3f3ff290 */ /* 0x000fe4000fffe03f */
[----:B------:R1:W-:Y:S01]  /*1db20*/  LDGSTS.E [R8+0xba00], [R10.64], P1 ;  /* 0x0ba000000a087fae */ /* 0x0003e20008921848 */
[----:B------:R-:W-:Y:S02]  /*1db30*/  ISETP.GT.AND P1, PT, R2, 0x61, PT ;  /* 0x000000610200780c */ /* 0x000fe40003f24270 */
[----:B------:R-:W-:-:S05]  /*1db40*/  IADD3 R28, P3, R28, R198, RZ ;  /* 0x000000c61c1c7210 */ /* 0x000fca0007f7e0ff */
[--C-:B------:R-:W-:Y:S01]  /*1db50*/  IMAD.X R29, R29, 0x1, R0.reuse, P3 ;  /* 0x000000011d1d7824 */ /* 0x100fe200018e0600 */
[----:B------:R-:W-:Y:S01]  /*1db60*/  IADD3 R12, P4, R12, R198, RZ ;  /* 0x000000c60c0c7210 */ /* 0x000fe20007f9e0ff */
[----:B------:R-:W-:Y:S04]  /*1db70*/  STL [R1+0x240], R28 ;  /* 0x0002401c01007387 */ /* 0x000fe80000100800 */
[----:B------:R-:W-:Y:S01]  /*1db80*/  IMAD.X R14, R14, 0x1, R0, P4 ;  /* 0x000000010e0e7824 */ /* 0x000fe200020e0600 */
[----:B------:R1:W-:Y:S04]  /*1db90*/  STL [R1+0x23c], R29 ;  /* 0x00023c1d01007387 */ /* 0x0003e80000100800 */
[----:B------:R-:W-:Y:S04]  /*1dba0*/  STL [R1+0x260], R12 ;  /* 0x0002600c01007387 */ /* 0x000fe80000100800 */
[----:B------:R1:W-:Y:S04]  /*1dbb0*/  STL [R1+0x25c], R14 ;  /* 0x00025c0e01007387 */ /* 0x0003e80000100800 */
[----:B------:R-:W4:Y:S04]  /*1dbc0*/  LDL.LU R31, [R1+0x2bc] ;  /* 0x0002bc00011f7983 */ /* 0x000f280000300800 */
[----:B------:R-:W4:Y:S01]  /*1dbd0*/  LDL.LU R30, [R1+0x2c0] ;  /* 0x0002c000011e7983 */ /* 0x000f220000300800 */
[----:B------:R-:W-:Y:S01]  /*1dbe0*/  SEL R9, RZ, 0x4, !P1 ;  /* 0x00000004ff097807 */ /* 0x000fe20004800000 */
[----:B-1----:R-:W-:-:S02]  /*1dbf0*/  IMAD.MOV.U32 R11, RZ, RZ, R29 ;  /* 0x000000ffff0b7224 */ /* 0x002fc400078e001d */
[----:B------:R-:W-:Y:S01]  /*1dc00*/  IMAD.MOV.U32 R10, RZ, RZ, R28 ;  /* 0x000000ffff0a7224 */ /* 0x000fe200078e001c */
[----:B------:R-:W4:Y:S01]  /*1dc10*/  LDL.LU R29, [R1+0x2dc] ;  /* 0x0002dc00011d7983 */ /* 0x000f220000300800 */
[----:B------:R-:W-:-:S03]  /*1dc20*/  SEL R9, R9, RZ, !P0 ;  /* 0x000000ff09097207 */ /* 0x000fc60004000000 */
[----:B------:R-:W4:Y:S01]  /*1dc30*/  LDL.LU R28, [R1+0x2e0] ;  /* 0x0002e000011c7983 */ /* 0x000f220000300800 */
[----:B------:R-:W-:Y:S02]  /*1dc40*/  ISETP.GT.AND P1, PT, R2, 0x65, PT ;  /* 0x000000650200780c */ /* 0x000fe40003f24270 */
[----:B------:R-:W-:Y:S02]  /*1dc50*/  ISETP.NE.U32.AND P2, PT, R9, RZ, PT ;  /* 0x000000ff0900720c */ /* 0x000fe40003f45070 */
[----:B------:R-:W-:-:S04]  /*1dc60*/  SEL R9, RZ, 0x4, !P1 ;  /* 0x00000004ff097807 */ /* 0x000fc80004800000 */
[----:B------:R-:W-:-:S04]  /*1dc70*/  SEL R9, R9, RZ, !P0 ;  /* 0x000000ff09097207 */ /* 0x000fc80004000000 */
[----:B------:R-:W-:-:S03]  /*1dc80*/  ISETP.NE.U32.AND P1, PT, R9, RZ, PT ;  /* 0x000000ff0900720c */ /* 0x000fc60003f25070 */
[----:B------:R1:W-:Y:S02]  /*1dc90*/  LDGSTS.E [R8+0xc200], [R10.64], P2 ;  /* 0x0c2000000a087fae */ /* 0x0003e40009121848 */
[----:B-1----:R-:W-:Y:S02]  /*1dca0*/  IMAD.MOV.U32 R10, RZ, RZ, R12 ;  /* 0x000000ffff0a7224 */ /* 0x002fe400078e000c */
[----:B------:R-:W-:Y:S02]  /*1dcb0*/  IMAD.MOV.U32 R11, RZ, RZ, R14 ;  /* 0x000000ffff0b7224 */ /* 0x000fe400078e000e */
[----:B------:R-:W4:Y:S04]  /*1dcc0*/  LDL.LU R14, [R1+0x300] ;  /* 0x00030000010e7983 */ /* 0x000f280000300800 */
[----:B------:R-:W4:Y:S04]  /*1dcd0*/  LDL.LU R12, [R1+0x320] ;  /* 0x00032000010c7983 */ /* 0x000f280000300800 */
[----:B------:R1:W-:Y:S01]  /*1dce0*/  LDGSTS.E [R8+0xca00], [R10.64], P1 ;  /* 0x0ca000000a087fae */ /* 0x0003e20008921848 */
[----:B---3--:R-:W-:-:S05]  /*1dcf0*/  IADD3 R13, P3, R13, R198, RZ ;  /* 0x000000c60d0d7210 */ /* 0x008fca0007f7e0ff */
[--C-:B--2---:R-:W-:Y:S01]  /*1dd00*/  IMAD.X R15, R15, 0x1, R0.reuse, P3 ;  /* 0x000000010f0f7824 */ /* 0x104fe200018e0600 */
[----:B-----5:R-:W-:Y:S01]  /*1dd10*/  IADD3 R32, P4, R32, R198, RZ ;  /* 0x000000c620207210 */ /* 0x020fe20007f9e0ff */
[----:B------:R-:W-:Y:S02]  /*1dd20*/  STL [R1+0x280], R13 ;  /* 0x0002800d01007387 */ /* 0x000fe40000100800 */
[----:B-1----:R-:W-:Y:S02]  /*1dd30*/  IMAD.MOV.U32 R11, RZ, RZ, R15 ;  /* 0x000000ffff0b7224 */ /* 0x002fe400078e000f */
[----:B----4-:R-:W-:Y:S01]  /*1dd40*/  IMAD.X R33, R33, 0x1, R0, P4 ;  /* 0x0000000121217824 */ /* 0x010fe200020e0600 */
[----:B------:R1:W-:Y:S01]  /*1dd50*/  STL [R1+0x27c], R15 ;  /* 0x00027c0f01007387 */ /* 0x0003e20000100800 */
[----:B------:R-:W-:-:S03]  /*1dd60*/  IMAD.MOV.U32 R10, RZ, RZ, R13 ;  /* 0x000000ffff0a7224 */ /* 0x000fc600078e000d */
[----:B------:R-:W-:Y:S04]  /*1dd70*/  STL [R1+0x2a0], R32 ;  /* 0x0002a02001007387 */ /* 0x000fe80000100800 */
[----:B-1----:R-:W2:Y:S04]  /*1dd80*/  LDL.LU R15, [R1+0x2fc] ;  /* 0x0002fc00010f7983 */ /* 0x002ea80000300800 */
[----:B------:R-:W-:Y:S04]  /*1dd90*/  STL [R1+0x29c], R33 ;  /* 0x00029c2101007387 */ /* 0x000fe80000100800 */
[----:B------:R-:W3:Y:S01]  /*1dda0*/  LDL.LU R13, [R1+0x31c] ;  /* 0x00031c00010d7983 */ /* 0x000ee20000300800 */
[----:B------:R-:W-:-:S04]  /*1ddb0*/  ISETP.GT.AND P1, PT, R2, 0x69, PT ;  /* 0x000000690200780c */ /* 0x000fc80003f24270 */
[----:B------:R-:W-:Y:S02]  /*1ddc0*/  SEL R9, RZ, 0x4, !P1 ;  /* 0x00000004ff097807 */ /* 0x000fe40004800000 */
[----:B------:R-:W-:Y:S02]  /*1ddd0*/  ISETP.GT.AND P1, PT, R2, 0x6d, PT ;  /* 0x0000006d0200780c */ /* 0x000fe40003f24270 */
[----:B------:R-:W-:-:S04]  /*1dde0*/  SEL R9, R9, RZ, !P0 ;  /* 0x000000ff09097207 */ /* 0x000fc80004000000 */
[----:B------:R-:W-:Y:S02]  /*1ddf0*/  ISETP.NE.U32.AND P2, PT, R9, RZ, PT ;  /* 0x000000ff0900720c */ /* 0x000fe40003f45070 */
[----:B------:R-:W-:-:S04]  /*1de00*/  SEL R9, RZ, 0x4, !P1 ;  /* 0x00000004ff097807 */ /* 0x000fc80004800000 */
[----:B------:R-:W-:-:S04]  /*1de10*/  SEL R9, R9, RZ, !P0 ;  /* 0x000000ff09097207 */ /* 0x000fc80004000000 */
[----:B------:R-:W-:-:S03]  /*1de20*/  ISETP.NE.U32.AND P1, PT, R9, RZ, PT ;  /* 0x000000ff0900720c */ /* 0x000fc60003f25070 */
[----:B------:R1:W-:Y:S02]  /*1de30*/  LDGSTS.E [R8+0xd200], [R10.64], P2 ;  /* 0x0d2000000a087fae */ /* 0x0003e40009121848 */
[----:B-1----:R-:W-:Y:S02]  /*1de40*/  IMAD.MOV.U32 R10, RZ, RZ, R32 ;  /* 0x000000ffff0a7224 */ /* 0x002fe400078e0020 */
[----:B------:R-:W-:-:S06]  /*1de50*/  IMAD.MOV.U32 R11, RZ, RZ, R33 ;  /* 0x000000ffff0b7224 */ /* 0x000fcc00078e0021 */
        /* <DEDUP_REMOVED lines=21> */
[-C--:B------:R-:W-:Y:S02]  /*1dfb0*/  IADD3 R14, P3, R14, R198.reuse, RZ ;  /* 0x000000c60e0e7210 */ /* 0x080fe40007f7e0ff */
[----:B------:R-:W-:Y:S02]  /*1dfc0*/  SEL R9, R9, RZ, !P0 ;  /* 0x000000ff09097207 */ /* 0x000fe40004000000 */
[----:B------:R-:W-:Y:S02]  /*1dfd0*/  IADD3 R12, P4, R12, R198, RZ ;  /* 0x000000c60c0c7210 */ /* 0x000fe40007f9e0ff */
[----:B------:R-:W-:Y:S01]  /*1dfe0*/  ISETP.NE.U32.AND P2, PT, R9, RZ, PT ;  /* 0x000000ff0900720c */ /* 0x000fe20003f45070 */
[----:B------:R-:W-:Y:S04]  /*1dff0*/  STL [R1+0x2c0], R30 ;  /* 0x0002c01e01007387 */ /* 0x000fe80000100800 */
[----:B------:R4:W-:Y:S01]  /*1e000*/  STL [R1+0x2bc], R31 ;  /* 0x0002bc1f01007387 */ /* 0x0009e20000100800 */
[----:B-1----:R-:W-:-:S03]  /*1e010*/  IMAD.MOV.U32 R10, RZ, RZ, R14 ;  /* 0x000000ffff0a7224 */ /* 0x002fc600078e000e */
[----:B------:R-:W-:Y:S04]  /*1e020*/  STL [R1+0x2e0], R28 ;  /* 0x0002e01c01007387 */ /* 0x000fe80000100800 */
[----:B------:R-:W-:Y:S04]  /*1e030*/  STL [R1+0x2dc], R29 ;  /* 0x0002dc1d01007387 */ /* 0x000fe80000100800 */
[----:B------:R-:W-:Y:S01]  /*1e040*/  STL [R1+0x300], R14 ;  /* 0x0003000e01007387 */ /* 0x000fe20000100800 */
[----:B--2---:R-:W-:-:S04]  /*1e050*/  IMAD.X R15, R15, 0x1, R0, P3 ;  /* 0x000000010f0f7824 */ /* 0x004fc800018e0600 */
[----:B------:R-:W-:Y:S01]  /*1e060*/  IMAD.MOV.U32 R11, RZ, RZ, R15 ;  /* 0x000000ffff0b7224 */ /* 0x000fe200078e000f */
[----:B------:R1:W-:Y:S01]  /*1e070*/  STL [R1+0x2fc], R15 ;  /* 0x0002fc0f01007387 */ /* 0x0003e20000100800 */
[----:B---3--:R-:W-:-:S03]  /*1e080*/  IMAD.X R13, R13, 0x1, R0, P4 ;  /* 0x000000010d0d7824 */ /* 0x008fc600020e0600 */
[----:B------:R-:W-:Y:S04]  /*1e090*/  STL [R1+0x320], R12 ;  /* 0x0003200c01007387 */ /* 0x000fe80000100800 */
[----:B------:R2:W-:Y:S04]  /*1e0a0*/  STL [R1+0x31c], R13 ;  /* 0x00031c0d01007387 */ /* 0x0005e80000100800 */
[----:B----4-:R-:W3:Y:S04]  /*1e0b0*/  LDL.LU R31, [R1+0x4] ;  /* 0x00000400011f7983 */ /* 0x010ee80000300800 */
[----:B------:R-:W4:Y:S04]  /*1e0c0*/  LDL.LU R30, [R1+0x8] ;  /* 0x00000800011e7983 */ /* 0x000f280000300800 */
[----:B------:R5:W-:Y:S04]  /*1e0d0*/  LDGSTS.E [R8+0xf200], [R10.64], P2 ;  /* 0x0f2000000a087fae */ /* 0x000be80009121848 */
[----:B-1----:R-:W3:Y:S01]  /*1e0e0*/  LDL.LU R15, [R1+0x24] ;  /* 0x00002400010f7983 */ /* 0x002ee20000300800 */
[----:B-----5:R-:W-:-:S03]  /*1e0f0*/  IMAD.MOV.U32 R11, RZ, RZ, R13 ;  /* 0x000000ffff0b7224 */ /* 0x020fc600078e000d */
[----:B--2---:R-:W2:Y:S01]  /*1e100*/  LDL.LU R13, [R1+0x28] ;  /* 0x00002800010d7983 */ /* 0x004ea20000300800 */
[C---:B------:R-:W-:Y:S01]  /*1e110*/  ISETP.GT.AND P1, PT, R2.reuse, 0x7d, PT ;  /* 0x0000007d0200780c */ /* 0x040fe20003f24270 */
[----:B------:R-:W-:Y:S01]  /*1e120*/  IMAD.MOV.U32 R10, RZ, RZ, R12 ;  /* 0x000000ffff0a7224 */ /* 0x000fe200078e000c */
[----:B------:R-:W-:Y:S01]  /*1e130*/  ISETP.GT.AND P2, PT, R2, 0x6, PT ;  /* 0x000000060200780c */ /* 0x000fe20003f44270 */
[----:B------:R-:W5:Y:S01]  /*1e140*/  LDL.LU R29, [R1+0x44] ;  /* 0x00004400011d7983 */ /* 0x000f620000300800 */
[----:B------:R-:W-:Y:S02]  /*1e150*/  SEL R9, RZ, 0x4, !P1 ;  /* 0x00000004ff097807 */ /* 0x000fe40004800000 */
[----:B------:R-:W-:Y:S01]  /*1e160*/  IADD3 R206, P3, R206, R198, RZ ;  /* 0x000000c6cece7210 */ /* 0x000fe20007f7e0ff */
[----:B------:R-:W5:Y:S01]  /*1e170*/  LDL.LU R28, [R1+0x48] ;  /* 0x00004800011c7983 */ /* 0x000f620000300800 */
[----:B------:R-:W-:Y:S02]  /*1e180*/  SEL R9, R9, RZ, !P0 ;  /* 0x000000ff09097207 */ /* 0x000fe40004000000 */
[----:B------:R-:W-:Y:S01]  /*1e190*/  LOP3.LUT R12, R252, 0x40, RZ, 0x3c, !PT ;  /* 0x00000040fc0c7812 */ /* 0x000fe200078e3cff */
[----:B------:R-:W-:Y:S01]  /*1e1a0*/  IMAD.X R205, R205, 0x1, R0, P3 ;  /* 0x00000001cdcd7824 */ /* 0x000fe200018e0600 */
[----:B------:R-:W-:Y:S01]  /*1e1b0*/  ISETP.NE.U32.AND P1, PT, R9, RZ, PT ;  /* 0x000000ff0900720c */ /* 0x000fe20003f25070 */
[----:B------:R-:W5:Y:S01]  /*1e1c0*/  LDL.LU R14, [R1+0x64] ;  /* 0x00006400010e7983 */ /* 0x000f620000300800 */
[----:B------:R-:W-:-:S11]  /*1e1d0*/  SEL R9, RZ, 0x4, !P2 ;  /* 0x00000004ff097807 */ /* 0x000fd60005000000 */
[----:B------:R1:W-:Y:S01]  /*1e1e0*/  LDGSTS.E [R8+0xfa00], [R10.64], P1 ;  /* 0x0fa000000a087fae */ /* 0x0003e20008921848 */
[----:B------:R-:W-:Y:S02]  /*1e1f0*/  ISETP.GT.AND P1, PT, R2, 0x2, PT ;  /* 0x000000020200780c */ /* 0x000fe40003f24270 */
[----:B------:R-:W-:Y:S02]  /*1e200*/  SEL R9, R9, RZ, !P0 ;  /* 0x000000ff09097207 */ /* 0x000fe40004000000 */
[----:B-1----:R-:W-:-:S04]  /*1e210*/  SEL R10, RZ, 0x4, !P1 ;  /* 0x00000004ff0a7807 */ /* 0x002fc80004800000 */
[----:B------:R-:W-:-:S04]  /*1e220*/  SEL R10, R10, RZ, !P0 ;  /* 0x000000ff0a0a7207 */ /* 0x000fc80004000000 */
[----:B------:R-:W-:Y:S02]  /*1e230*/  ISETP.NE.U32.AND P1, PT, R10, RZ, PT ;  /* 0x000000ff0a00720c */ /* 0x000fe40003f25070 */
[----:B------:R-:W-:Y:S01]  /*1e240*/  ISETP.NE.U32.AND P2, PT, R9, RZ, PT ;  /* 0x000000ff0900720c */ /* 0x000fe20003f45070 */
[----:B------:R-:W-:Y:S01]  /*1e250*/  IMAD.U32 R9, RZ, RZ, UR5 ;  /* 0x00000005ff097e24 */ /* 0x000fe2000f8e00ff */
[-C--:B------:R-:W-:Y:S01]  /*1e260*/  IADD3 R214, P4, R214, R198.reuse, RZ ;  /* 0x000000c6d6d67210 */ /* 0x080fe20007f9e0ff */
[----:B------:R-:W-:Y:S02]  /*1e270*/  IMAD.MOV.U32 R10, RZ, RZ, R206 ;  /* 0x000000ffff0a7224 */ /* 0x000fe400078e00ce */
[----:B------:R-:W-:Y:S02]  /*1e280*/  IMAD R9, R9, 0x10000, R12 ;  /* 0x0001000009097824 */ /* 0x000fe400078e020c */
[----:B------:R-:W-:Y:S01]  /*1e290*/  IMAD.MOV.U32 R11, RZ, RZ, R205 ;  /* 0x000000ffff0b7224 */ /* 0x000fe200078e00cd */
[----:B------:R-:W-:Y:S01]  /*1e2a0*/  IADD3 R222, P3, R222, R198, RZ ;  /* 0x000000c6dede7210 */ /* 0x000fe20007f7e0ff */
[----:B------:R-:W-:Y:S01]  /*1e2b0*/  IMAD.X R213, R213, 0x1, R0, P4 ;  /* 0x00000001d5d57824 */ /* 0x000fe200020e0600 */
[----:B------:R-:W5:Y:S04]  /*1e2c0*/  LDL.LU R12, [R1+0x68] ;  /* 0x00006800010c7983 */ /* 0x000f680000300800 */
[----:B------:R1:W-:Y:S01]  /*1e2d0*/  LDGSTS.E [R9+0x400], [R10.64], P1 ;  /* 0x004000000a097fae */ /* 0x0003e20008921848 */
[----:B------:R-:W-:Y:S01]  /*1e2e0*/  ISETP.GT.AND P1, PT, R2, 0xa, PT ;  /* 0x0000000a0200780c */ /* 0x000fe20003f24270 */
[----:B-1----:R-:W-:-:S02]  /*1e2f0*/  IMAD.MOV.U32 R10, RZ, RZ, R214 ;  /* 0x000000ffff0a7224 */ /* 0x002fc400078e00d6 */
[----:B------:R-:W-:-:S05]  /*1e300*/  IMAD.MOV.U32 R11, RZ, RZ, R213 ;  /* 0x000000ffff0b7224 */ /* 0x000fca00078e00d5 */
[----:B------:R1:W-:Y:S02]  /*1e310*/  LDGSTS.E [R9+0xc00], [R10.64], P2 ;  /* 0x00c000000a097fae */ /* 0x0003e40009121848 */
        /* <DEDUP_REMOVED lines=43> */
[----:B---3--:R-:W-:Y:S01]  /*1e5d0*/  IMAD.X R31, R31, 0x1, R0, P3 ;  /* 0x000000011f1f7824 */ /* 0x008fe200018e0600 */
[----:B------:R-:W-:Y:S01]  /*1e5e0*/  STL [R1+0x8], R30 ;  /* 0x0000081e01007387 */ /* 0x000fe20000100800 */
[----:B------:R-:W-:Y:S02]  /*1e5f0*/  IMAD.MOV.U32 R10, RZ, RZ, R30 ;  /* 0x000000ffff0a7224 */ /* 0x000fe400078e001e */
[----:B------:R-:W-:Y:S01]  /*1e600*/  IMAD.MOV.U32 R11, RZ, RZ, R31 ;  /* 0x000000ffff0b7224 */ /* 0x000fe200078e001f */
[----:B------:R1:W-:Y:S04]  /*1e610*/  STL [R1+0x4], R31 ;  /* 0x0000041f01007387 */ /* 0x0003e80000100800 */
[----:B------:R3:W-:Y:S01]  /*1e620*/  LDGSTS.E [R9+0x3400], [R10.64], P2 ;  /* 0x034000000a097fae */ /* 0x0007e20009121848 */
[----:B--2---:R-:W-:-:S05]  /*1e630*/  IADD3 R13, P4, R13, R198, RZ ;  /* 0x000000c60d0d7210 */ /* 0x004fca0007f9e0ff */
[----:B------:R-:W-:Y:S01]  /*1e640*/  IMAD.X R15, R15, 0x1, R0, P4 ;  /* 0x000000010f0f7824 */ /* 0x000fe200020e0600 */
[----:B------:R-:W-:Y:S04]  /*1e650*/  STL [R1+0x28], R13 ;  /* 0x0000280d01007387 */ /* 0x000fe80000100800 */
[----:B------:R2:W-:Y:S01]  /*1e660*/  STL [R1+0x24], R15 ;  /* 0x0000240f01007387 */ /* 0x0005e20000100800 */
[----:B---3--:R-:W-:-:S03]  /*1e670*/  IMAD.MOV.U32 R11, RZ, RZ, R15 ;  /* 0x000000ffff0b7224 */ /* 0x008fc600078e000f */
[----:B-1----:R-:W3:Y:S01]  /*1e680*/  LDL.LU R31, [R1+0x84] ;  /* 0x00008400011f7983 */ /* 0x002ee20000300800 */
[----:B------:R-:W-:-:S03]  /*1e690*/  IMAD.MOV.U32 R10, RZ, RZ, R13 ;  /* 0x000000ffff0a7224 */ /* 0x000fc600078e000d */
[----:B------:R-:W4:Y:S04]  /*1e6a0*/  LDL.LU R30, [R1+0x88] ;  /* 0x00008800011e7983 */ /* 0x000f280000300800 */
        /* <DEDUP_REMOVED lines=12> */
[----:B------:R-:W-:Y:S02]  /*1e770*/  IADD3 R12, P4, R12, R198, RZ ;  /* 0x000000c60c0c7210 */ /* 0x000fe40007f9e0ff */
[----:B------:R-:W-:Y:S01]  /*1e780*/  ISETP.NE.U32.AND P1, PT, R10, RZ, PT ;  /* 0x000000ff0a00720c */ /* 0x000fe20003f25070 */
[----:B------:R-:W-:Y:S02]  /*1e790*/  STL [R1+0x48], R28 ;  /* 0x0000481c01007387 */ /* 0x000fe40000100800 */
[----:B------:R-:W-:Y:S02]  /*1e7a0*/  IMAD.X R14, R14, 0x1, R0, P4 ;  /* 0x000000010e0e7824 */ /* 0x000fe400020e0600 */
[----:B------:R-:W-:Y:S01]  /*1e7b0*/  IMAD.MOV.U32 R10, RZ, RZ, R28 ;  /* 0x000000ffff0a7224 */ /* 0x000fe200078e001c */
[----:B------:R1:W-:Y:S01]  /*1e7c0*/  STL [R1+0x44], R29 ;  /* 0x0000441d01007387 */ /* 0x0003e20000100800 */
[----:B------:R-:W-:-:S03]  /*1e7d0*/  IMAD.MOV.U32 R11, RZ, RZ, R29 ;  /* 0x000000ffff0b7224 */ /* 0x000fc600078e001d */
[----:B------:R-:W-:Y:S04]  /*1e7e0*/  STL [R1+0x68], R12 ;  /* 0x0000680c01007387 */ /* 0x000fe80000100800 */
[----:B------:R5:W-:Y:S04]  /*1e7f0*/  STL [R1+0x64], R14 ;  /* 0x0000640e01007387 */ /* 0x000be80000100800 */
[----:B-1----:R-:W2:Y:S04]  /*1e800*/  LDL.LU R29, [R1+0xc4] ;  /* 0x0000c400011d7983 */ /* 0x002ea80000300800 */
[----:B------:R1:W-:Y:S04]  /*1e810*/  LDGSTS.E [R9+0x4400], [R10.64], P2 ;  /* 0x044000000a097fae */ /* 0x0003e80009121848 */
[----:B------:R-:W2:Y:S01]  /*1e820*/  LDL.LU R28, [R1+0xc8] ;  /* 0x0000c800011c7983 */ /* 0x000ea20000300800 */
        /* <DEDUP_REMOVED lines=15> */
[----:B--2---:R-:W-:Y:S01]  /*1e920*/  IADD3 R13, P4, R13, R198, RZ ;  /* 0x000000c60d0d7210 */ /* 0x004fe20007f9e0ff */
        /* <DEDUP_REMOVED lines=24> */
[----:B-----5:R-:W-:Y:S02]  /*1eab0*/  IADD3 R12, P4, R12, R198, RZ ;  /* 0x000000c60c0c7210 */ /* 0x020fe40007f9e0ff */
        /* <DEDUP_REMOVED lines=13> */
[----:B------:R-:W5:Y:S04]  /*1eb90*/  LDL.LU R14, [R1+0x164] ;  /* 0x00016400010e7983 */ /* 0x000f680000300800 */
        /* <DEDUP_REMOVED lines=194> */
[-C--:B--2---:R-:W-:Y:S02]  /*1f7c0*/  IADD3 R28, P4, R28, R198.reuse, RZ ;  /* 0x000000c61c1c7210 */ /* 0x084fe40007f9e0ff */
[----:B------:R-:W-:-:S03]  /*1f7d0*/  IADD3 R14, P3, R14, R198, RZ ;  /* 0x000000c60e0e7210 */ /* 0x000fc60007f7e0ff */
[----:B------:R-:W-:Y:S01]  /*1f7e0*/  IMAD.X R29, R29, 0x1, R0, P4 ;  /* 0x000000011d1d7824 */ /* 0x000fe200020e0600 */
[----:B------:R-:W-:Y:S01]  /*1f7f0*/  IADD3 R12, P4, R12, R198, RZ ;  /* 0x000000c60c0c7210 */ /* 0x000fe20007f9e0ff */
[----:B------:R-:W-:Y:S01]  /*1f800*/  STL [R1+0x2c8], R30 ;  /* 0x0002c81e01007387 */ /* 0x000fe20000100800 */
[----:B------:R-:W-:-:S03]  /*1f810*/  IMAD.MOV.U32 R10, RZ, RZ, R30 ;  /* 0x000000ffff0a7224 */ /* 0x000fc600078e001e */
[----:B------:R1:W-:Y:S01]  /*1f820*/  STL [R1+0x2c4], R31 ;  /* 0x0002c41f01007387 */ /* 0x0003e20000100800 */
[----:B------:R-:W-:-:S03]  /*1f830*/  IMAD.MOV.U32 R11, RZ, RZ, R31 ;  /* 0x000000ffff0b7224 */ /* 0x000fc600078e001f */
[----:B------:R-:W-:Y:S04]  /*1f840*/  STL [R1+0x2e8], R28 ;  /* 0x0002e81c01007387 */ /* 0x000fe80000100800 */
[----:B------:R2:W-:Y:S04]  /*1f850*/  STL [R1+0x2e4], R29 ;  /* 0x0002e41d01007387 */ /* 0x0005e80000100800 */
[----:B------:R-:W-:Y:S04]  /*1f860*/  STL [R1+0x308], R14 ;  /* 0x0003080e01007387 */ /* 0x000fe80000100800 */
[----:B------:R4:W-:Y:S02]  /*1f870*/  LDGSTS.E [R9+0xe400], [R10.64], P2 ;  /* 0x0e4000000a097fae */ /* 0x0009e40009121848 */
[----:B----4-:R-:W-:-:S02]  /*1f880*/  IMAD.MOV.U32 R11, RZ, RZ, R29 ;  /* 0x000000ffff0b7224 */ /* 0x010fc400078e001d */
[----:B------:R-:W-:-:S05]  /*1f890*/  IMAD.MOV.U32 R10, RZ, RZ, R28 ;  /* 0x000000ffff0a7224 */ /* 0x000fca00078e001c */
[----:B------:R4:W-:Y:S01]  /*1f8a0*/  LDGSTS.E [R9+0xec00], [R10.64], P1 ;  /* 0x0ec000000a097fae */ /* 0x0009e20008921848 */
[----:B---3--:R-:W-:-:S05]  /*1f8b0*/  IMAD.X R15, R15, 0x1, R0, P3 ;  /* 0x000000010f0f7824 */ /* 0x008fca00018e0600 */
[----:B------:R3:W-:Y:S01]  /*1f8c0*/  STL [R1+0x304], R15 ;  /* 0x0003040f01007387 */ /* 0x0007e20000100800 */
[----:B------:R-:W-:-:S03]  /*1f8d0*/  IMAD.X R13, R13, 0x1, R0, P4 ;  /* 0x000000010d0d7824 */ /* 0x000fc600020e0600 */
[----:B------:R2:W-:Y:S04]  /*1f8e0*/  STL [R1+0x328], R12 ;  /* 0x0003280c01007387 */ /* 0x0005e80000100800 */
[----:B------:R2:W-:Y:S04]  /*1f8f0*/  STL [R1+0x324], R13 ;  /* 0x0003240d01007387 */ /* 0x0005e80000100800 */
[----:B------:R-:W5:Y:S04]  /*1f900*/  LDL.LU R32, [R1+0xc] ;  /* 0x00000c0001207983 */ /* 0x000f680000300800 */
[----:B-1----:R-:W5:Y:S04]  /*1f910*/  LDL.LU R31, [R1+0x10] ;  /* 0x00001000011f7983 */ /* 0x002f680000300800 */
[----:B------:R-:W5:Y:S04]  /*1f920*/  LDL.LU R30, [R1+0x2c] ;  /* 0x00002c00011e7983 */ /* 0x000f680000300800 */
[----:B--2---:R-:W2:Y:S01]  /*1f930*/  LDL.LU R29, [R1+0x30] ;  /* 0x00003000011d7983 */ /* 0x004ea20000300800 */
[----:B------:R-:W-:Y:S01]  /*1f940*/  ISETP.GT.AND P1, PT, R2, 0x7a, PT ;  /* 0x0000007a0200780c */ /* 0x000fe20003f24270 */
[----:B----4-:R-:W-:Y:S01]  /*1f950*/  IMAD.MOV.U32 R11, RZ, RZ, R15 ;  /* 0x000000ffff0b7224 */ /* 0x010fe200078e000f */
[----:B------:R-:W-:Y:S01]  /*1f960*/  IADD3 R208, P3, R208, R198, RZ ;  /* 0x000000c6d0d07210 */ /* 0x000fe20007f7e0ff */
[----:B------:R-:W4:Y:S01]  /*1f970*/  LDL.LU R28, [R1+0x4c] ;  /* 0x00004c00011c7983 */ /* 0x000f220000300800 */
[----:B------:R-:W-:-:S02]  /*1f980*/  SEL R10, RZ, 0x4, !P1 ;  /* 0x00000004ff0a7807 */ /* 0x000fc40004800000 */
[----:B------:R-:W-:Y:S01]  /*1f990*/  ISETP.GT.AND P1, PT, R2, 0x7e, PT ;  /* 0x0000007e0200780c */ /* 0x000fe20003f24270 */
[----:B------:R-:W-:Y:S01]  /*1f9a0*/  IMAD.X R207, R207, 0x1, R0, P3 ;  /* 0x00000001cfcf7824 */ /* 0x000fe200018e0600 */
[----:B------:R-:W-:Y:S01]  /*1f9b0*/  SEL R10, R10, RZ, !P0 ;  /* 0x000000ff0a0a7207 */ /* 0x000fe20004000000 */
[----:B---3--:R-:W3:Y:S03]  /*1f9c0*/  LDL.LU R15, [R1+0x50] ;  /* 0x00005000010f7983 */ /* 0x008ee60000300800 */
[----:B------:R-:W-:Y:S02]  /*1f9d0*/  ISETP.NE.U32.AND P2, PT, R10, RZ, PT ;  /* 0x000000ff0a00720c */ /* 0x000fe40003f45070 */
[----:B------:R-:W-:-:S04]  /*1f9e0*/  SEL R10, RZ, 0x4, !P1 ;  /* 0x00000004ff0a7807 */ /* 0x000fc80004800000 */
[----:B------:R-:W-:-:S04]  /*1f9f0*/  SEL R10, R10, RZ, !P0 ;  /* 0x000000ff0a0a7207 */ /* 0x000fc80004000000 */
[----:B------:R-:W-:Y:S01]  /*1fa00*/  ISETP.NE.U32.AND P1, PT, R10, RZ, PT ;  /* 0x000000ff0a00720c */ /* 0x000fe20003f25070 */
[----:B------:R-:W-:Y:S01]  /*1fa10*/  IMAD.MOV.U32 R10, RZ, RZ, R14 ;  /* 0x000000ffff0a7224 */ /* 0x000fe200078e000e */
[----:B------:R-:W-:Y:S01]  /*1fa20*/  IADD3 R216, P4, R216, R198, RZ ;  /* 0x000000c6d8d87210 */ /* 0x000fe20007f9e0ff */
[----:B------:R-:W3:Y:S04]  /*1fa30*/  LDL.LU R14, [R1+0x6c] ;  /* 0x00006c00010e7983 */ /* 0x000ee80000300800 */
[----:B------:R1:W-:Y:S02]  /*1fa40*/  LDGSTS.E [R9+0xf400], [R10.64], P2 ;  /* 0x0f4000000a097fae */ /* 0x0003e40009121848 */
[----:B-1----:R-:W-:Y:S02]  /*1fa50*/  IMAD.MOV.U32 R10, RZ, RZ, R12 ;  /* 0x000000ffff0a7224 */ /* 0x002fe400078e000c */
[----:B------:R-:W-:-:S05]  /*1fa60*/  IMAD.MOV.U32 R11, RZ, RZ, R13 ;  /* 0x000000ffff0b7224 */ /* 0x000fca00078e000d */
[----:B------:R1:W-:Y:S01]  /*1fa70*/  LDGSTS.E [R9+0xfc00], [R10.64], P1 ;  /* 0x0fc000000a097fae */ /* 0x0003e20008921848 */
[C---:B------:R-:W-:Y:S02]  /*1fa80*/  ISETP.GT.AND P1, PT, R2.reuse, 0x3, PT ;  /* 0x000000030200780c */ /* 0x040fe40003f24270 */
[----:B------:R-:W-:Y:S02]  /*1fa90*/  ISETP.GT.AND P2, PT, R2, 0x7, PT ;  /* 0x000000070200780c */ /* 0x000fe40003f44270 */
[----:B-1----:R-:W-:Y:S02]  /*1faa0*/  SEL R11, RZ, 0x4, !P1 ;  /* 0x00000004ff0b7807 */ /* 0x002fe40004800000 */
[----:B------:R-:W-:Y:S02]  /*1fab0*/  SEL R10, RZ, 0x4, !P2 ;  /* 0x00000004ff0a7807 */ /* 0x000fe40005000000 */
[----:B------:R-:W-:Y:S02]  /*1fac0*/  SEL R11, R11, RZ, !P0 ;  /* 0x000000ff0b0b7207 */ /* 0x000fe40004000000 */
[----:B------:R-:W-:-:S02]  /*1fad0*/  SEL R10, R10, RZ, !P0 ;  /* 0x000000ff0a0a7207 */ /* 0x000fc40004000000 */
[----:B------:R-:W-:Y:S01]  /*1fae0*/  ISETP.NE.U32.AND P1, PT, R11, RZ, PT ;  /* 0x000000ff0b00720c */ /* 0x000fe20003f25070 */
[----:B------:R-:W-:Y:S01]  /*1faf0*/  IMAD.U32 R12, RZ, RZ, UR5 ;  /* 0x00000005ff0c7e24 */ /* 0x000fe2000f8e00ff */
[----:B------:R-:W-:Y:S02]  /*1fb00*/  LOP3.LUT R13, R252, 0x60, RZ, 0x3c, !PT ;  /* 0x00000060fc0d7812 */ /* 0x000fe400078e3cff */
[----:B------:R-:W-:Y:S01]  /*1fb10*/  ISETP.NE.U32.AND P2, PT, R10, RZ, PT ;  /* 0x000000ff0a00720c */ /* 0x000fe20003f45070 */
[----:B------:R-:W-:Y:S02]  /*1fb20*/  IMAD.MOV.U32 R10, RZ, RZ, R208 ;  /* 0x000000ffff0a7224 */ /* 0x000fe400078e00d0 */
[----:B------:R-:W-:Y:S02]  /*1fb30*/  IMAD R12, R12, 0x10000, R13 ;  /* 0x000100000c0c7824 */ /* 0x000fe400078e020d */
[----:B------:R-:W-:Y:S01]  /*1fb40*/  IMAD.MOV.U32 R11, RZ, RZ, R207 ;  /* 0x000000ffff0b7224 */ /* 0x000fe200078e00cf */
[----:B------:R-:W-:Y:S01]  /*1fb50*/  IADD3 R224, P3, R224, R198, RZ ;  /* 0x000000c6e0e07210 */ /* 0x000fe20007f7e0ff */
[----:B------:R-:W-:Y:S01]  /*1fb60*/  IMAD.X R215, R215, 0x1, R0, P4 ;  /* 0x00000001d7d77824 */ /* 0x000fe200020e0600 */
[----:B------:R-:W4:Y:S04]  /*1fb70*/  LDL.LU R13, [R1+0x70] ;  /* 0x00007000010d7983 */ /* 0x000f280000300800 */
        /* <DEDUP_REMOVED lines=57> */
[----:B-1----:R-:W5:Y:S04]  /*1ff10*/  LDL.LU R32, [R1+0x8c] ;  /* 0x00008c0001207983 */ /* 0x002f680000300800 */
[----:B------:R1:W-:Y:S04]  /*1ff20*/  LDGSTS.E [R12+0x3600], [R10.64], P2 ;  /* 0x036000000a0c7fae */ /* 0x0003e80009121848 */
[----:B------:R-:W5:Y:S01]  /*1ff30*/  LDL.LU R31, [R1+0x90] ;  /* 0x00009000011f7983 */ /* 0x000f620000300800 */
        /* <DEDUP_REMOVED lines=9> */
[----:B---3--:R-:W-:Y:S02]  /*1ffd0*/  IADD3 R15, P3, R15, R198, RZ ;  /* 0x000000c60f0f7210 */ /* 0x008fe40007f7e0ff */
[----:B------:R-:W-:Y:S02]  /*1ffe0*/  ISETP.NE.U32.AND P2, PT, R10, RZ, PT ;  /* 0x000000ff0a00720c */ /* 0x000fe40003f45070 */
[----:B------:R-:W-:Y:S01]  /*1fff0*/  SEL R10, RZ, 0x4, !P1 ;  /* 0x00000004ff0a7807 */ /* 0x000fe20004800000 */
[----:B----4-:R-:W-:-:S03]  /*20000*/  IMAD.X R28, R28, 0x1, R0, P3 ;  /* 0x000000011c1c7824 */ /* 0x010fc600018e0600 */
[----:B------:R-:W-:Y:S01]  /*20010*/  SEL R10, R10, RZ, !P0 ;  /* 0x000000ff0a0a7207 */ /* 0x000fe20004000000 */
[----:B------:R-:W-:-:S03]  /*20020*/  IMAD.MOV.U32 R11, RZ, RZ, R28 ;  /* 0x000000ffff0b7224 */ /* 0x000fc600078e001c */
[----:B------:R-:W-:Y:S02]  /*20030*/  ISETP.NE.U32.AND P1, PT, R10, RZ, PT ;  /* 0x000000ff0a00720c */ /* 0x000fe40003f25070 */
[----:B------:R-:W-:Y:S01]  /*20040*/  IADD3 R13, P4, R13, R198, RZ ;  /* 0x000000c60d0d7210 */ /* 0x000fe20007f9e0ff */
[----:B------:R-:W-:Y:S01]  /*20050*/  IMAD.MOV.U32 R10, RZ, RZ, R15 ;  /* 0x000000ffff0a7224 */ /* 0x000fe200078e000f */
[----:B------:R-:W-:Y:S03]  /*20060*/  STL [R1+0x50], R15 ;  /* 0x0000500f01007387 */ /* 0x000fe60000100800 */
[----:B------:R-:W-:Y:S01]  /*20070*/  IMAD.X R14, R14, 0x1, R0, P4 ;  /* 0x000000010e0e7824 */ /* 0x000fe200020e0600 */
[----:B------:R1:W-:Y:S04]  /*20080*/  STL [R1+0x4c], R28 ;  /* 0x00004c1c01007387 */ /* 0x0003e80000100800 */
[----:B------:R-:W-:Y:S04]  /*20090*/  STL [R1+0x70], R13 ;  /* 0x0000700d01007387 */ /* 0x000fe80000100800 */
[----:B------:R3:W-:Y:S04]  /*200a0*/  STL [R1+0x6c], R14 ;  /* 0x00006c0e01007387 */ /* 0x0007e80000100800 */
[----:B------:R4:W-:Y:S04]  /*200b0*/  LDGSTS.E [R12+0x4600], [R10.64], P2 ;  /* 0x046000000a0c7fae */ /* 0x0009e80009121848 */
[----:B-1----:R-:W2:Y:S04]  /*200c0*/  LDL.LU R28, [R1+0xcc] ;  /* 0x0000cc00011c7983 */ /* 0x002ea80000300800 */
[----:B------:R-:W2:Y:S01]  /*200d0*/  LDL.LU R15, [R1+0xd0] ;  /* 0x0000d000010f7983 */ /* 0x000ea20000300800 */
[----:B----4-:R-:W-:-:S02]  /*200e0*/  IMAD.MOV.U32 R10, RZ, RZ, R13 ;  /* 0x000000ffff0a7224 */ /* 0x010fc400078e000d */
[----:B------:R-:W-:Y:S02]  /*200f0*/  IMAD.MOV.U32 R11, RZ, RZ, R14 ;  /* 0x000000ffff0b7224 */ /* 0x000fe400078e000e */
[----:B---3--:R-:W4:Y:S04]  /*20100*/  LDL.LU R14, [R1+0xec] ;  /* 0x0000ec00010e7983 */ /* 0x008f280000300800 */
        /* <DEDUP_REMOVED lines=21> */
[----:B-1----:R-:W3:Y:S04]  /*20260*/  LDL.LU R32, [R1+0x10c] ;  /* 0x00010c0001207983 */ /* 0x002ee80000300800 */
[----:B------:R-:W3:Y:S01]  /*20270*/  LDL.LU R31, [R1+0x110] ;  /* 0x00011000011f7983 */ /* 0x000ee20000300800 */
[----:B-----5:R-:W-:-:S02]  /*20280*/  IMAD.MOV.U32 R11, RZ, RZ, R30 ;  /* 0x000000ffff0b7224 */ /* 0x020fc400078e001e */
[----:B------:R-:W-:Y:S01]  /*20290*/  IMAD.MOV.U32 R10, RZ, RZ, R29 ;  /* 0x000000ffff0a7224 */ /* 0x000fe200078e001d */
[----:B--2---:R-:W2:Y:S04]  /*202a0*/  LDL.LU R30, [R1+0x12c] ;  /* 0x00012c00011e7983 */ /* 0x004ea80000300800 */
        /* <DEDUP_REMOVED lines=8> */
[----:B------:R-:W-:Y:S02]  /*20330*/  SEL R10, R10, RZ, !P0 ;  /* 0x000000ff0a0a7207 */ /* 0x000fe40004000000 */
[----:B------:R-:W-:Y:S02]  /*20340*/  IADD3 R15, P3, R15, R198, RZ ;  /* 0x000000c60f0f7210 */ /* 0x000fe40007f7e0ff */
[----:B------:R-:W-:-:S03]  /*20350*/  ISETP.NE.U32.AND P1, PT, R10, RZ, PT ;  /* 0x000000ff0a00720c */ /* 0x000fc60003f25070 */
[----:B------:R-:W-:Y:S01]  /*20360*/  IMAD.X R28, R28, 0x1, R0, P3 ;  /* 0x000000011c1c7824 */ /* 0x000fe200018e0600 */
[----:B----4-:R-:W-:Y:S01]  /*20370*/  IADD3 R13, P4, R13, R198, RZ ;  /* 0x000000c60d0d7210 */ /* 0x010fe20007f9e0ff */
[----:B------:R-:W-:Y:S01]  /*20380*/  STL [R1+0xd0], R15 ;  /* 0x0000d00f01007387 */ /* 0x000fe20000100800 */
[----:B------:R-:W-:-:S03]  /*20390*/  IMAD.MOV.U32 R10, RZ, RZ, R15 ;  /* 0x000000ffff0a7224 */ /* 0x000fc600078e000f */
[----:B------:R-:W-:Y:S01]  /*203a0*/  IMAD.X R14, R14, 0x1, R0, P4 ;  /* 0x000000010e0e7824 */ /* 0x000fe200020e0600 */
        /* <DEDUP_REMOVED lines=22> */
[----:B-----5:R-:W-:Y:S01]  /*20510*/  IADD3 R29, P4, R29, R198, RZ ;  /* 0x000000c61d1d7210 */ /* 0x020fe20007f9e0ff */
[----:B------:R-:W-:Y:S01]  /*20520*/  STL [R1+0x110], R31 ;  /* 0x0001101f01007387 */ /* 0x000fe20000100800 */
[----:B------:R-:W-:-:S03]  /*20530*/  IMAD.MOV.U32 R10, RZ, RZ, R31 ;  /* 0x000000ffff0a7224 */ /* 0x000fc600078e001f */
[----:B--2---:R-:W-:Y:S01]  /*20540*/  IMAD.X R30, R30, 0x1, R0, P4 ;  /* 0x000000011e1e7824 */ /* 0x004fe200020e0600 */
[----:B------:R1:W-:Y:S01]  /*20550*/  STL [R1+0x10c], R32 ;  /* 0x00010c2001007387 */ /* 0x0003e20000100800 */
[----:B------:R-:W-:-:S03]  /*20560*/  IMAD.MOV.U32 R11, RZ, RZ, R32 ;  /* 0x000000ffff0b7224 */ /* 0x000fc600078e0020 */
[----:B------:R-:W-:Y:S04]  /*20570*/  STL [R1+0x130], R29 ;  /* 0x0001301d01007387 */ /* 0x000fe80000100800 */
[----:B------:R2:W-:Y:S04]  /*20580*/  STL [R1+0x12c], R30 ;  /* 0x00012c1e01007387 */ /* 0x0005e80000100800 */
[----:B-1----:R-:W3:Y:S04]  /*20590*/  LDL.LU R32, [R1+0x18c] ;  /* 0x00018c0001207983 */ /* 0x002ee80000300800 */
        /* <DEDUP_REMOVED lines=16> */
[----:B------:R-:W-:Y:S01]  /*206a0*/  ISETP.NE.U32.AND P1, PT, R10, RZ, PT ;  /* 0x000000ff0a00720c */ /* 0x000fe20003f25070 */
[----:B------:R-:W-:Y:S01]  /*206b0*/  IMAD.MOV.U32 R10, RZ, RZ, R15 ;  /* 0x000000ffff0a7224 */ /* 0x000fe200078e000f */
[----:B------:R-:W-:Y:S01]  /*206c0*/  STL [R1+0x150], R15 ;  /* 0x0001500f01007387 */ /* 0x000fe20000100800 */
[----:B------:R-:W-:Y:S01]  /*206d0*/  IMAD.MOV.U32 R11, RZ, RZ, R28 ;  /* 0x000000ffff0b7224 */ /* 0x000fe200078e001c */
[----:B----4-:R-:W-:Y:S02]  /*206e0*/  IADD3 R13, P4, R13, R198, RZ ;  /* 0x000000c60d0d7210 */ /* 0x010fe40007f9e0ff */
[----:B------:R1:W-:Y:S03]  /*206f0*/  STL [R1+0x14c], R28 ;  /* 0x00014c1c01007387 */ /* 0x0003e60000100800 */
[----:B------:R-:W-:Y:S01]  /*20700*/  IMAD.X R14, R14, 0x1, R0, P4 ;  /* 0x000000010e0e7824 */ /* 0x000fe200020e0600 */
[----:B------:R-:W-:Y:S04]  /*20710*/  STL [R1+0x170], R13 ;  /* 0x0001700d01007387 */ /* 0x000fe80000100800 */
[----:B------:R4:W-:Y:S04]  /*20720*/  STL [R1+0x16c], R14 ;  /* 0x00016c0e01007387 */ /* 0x0009e80000100800 */
[----:B------:R4:W-:Y:S04]  /*20730*/  LDGSTS.E [R12+0x8600], [R10.64], P2 ;  /* 0x086000000a0c7fae */ /* 0x0009e80009121848 */
[----:B-1----:R-:W2:Y:S04]  /*20740*/  LDL.LU R28, [R1+0x1cc] ;  /* 0x0001cc00011c7983 */ /* 0x002ea80000300800 */
[----:B------:R-:W2:Y:S01]  /*20750*/  LDL.LU R15, [R1+0x1d0] ;  /* 0x0001d000010f7983 */ /* 0x000ea20000300800 */
[----:B----4-:R-:W-:-:S02]  /*20760*/  IMAD.MOV.U32 R10, RZ, RZ, R13 ;  /* 0x000000ffff0a7224 */ /* 0x010fc400078e000d */
[----:B------:R-:W-:Y:S02]  /*20770*/  IMAD.MOV.U32 R11, RZ, RZ, R14 ;  /* 0x000000ffff0b7224 */ /* 0x000fe400078e000e */
[----:B------:R-:W4:Y:S04]  /*20780*/  LDL.LU R14, [R1+0x1ec] ;  /* 0x0001ec00010e7983 */ /* 0x000f280000300800 */
        /* <DEDUP_REMOVED lines=21> */
[----:B-1----:R-:W5:Y:S04]  /*208e0*/  LDL.LU R32, [R1+0x20c] ;  /* 0x00020c0001207983 */ /* 0x002f680000300800 */
[----:B------:R-:W5:Y:S01]  /*208f0*/  LDL.LU R31, [R1+0x210] ;  /* 0x00021000011f7983 */ /* 0x000f620000300800 */
        /* <DEDUP_REMOVED lines=12> */
[----:B------:R-:W-:-:S05]  /*209c0*/  IADD3 R15, P3, R15, R198, RZ ;  /* 0x000000c60f0f7210 */ /* 0x000fca0007f7e0ff */
[----:B------:R-:W-:Y:S01]  /*209d0*/  IMAD.X R28, R28, 0x1, R0, P3 ;  /* 0x000000011c1c7824 */ /* 0x000fe200018e0600 */
[----:B----4-:R-:W-:Y:S01]  /*209e0*/  IADD3 R13, P4, R13, R198, RZ ;  /* 0x000000c60d0d7210 */ /* 0x010fe20007f9e0ff */
        /* <DEDUP_REMOVED lines=35> */
[----:B------:R-:W5:Y:S04]  /*20c20*/  LDL.LU R31, [R1+0x290] ;  /* 0x00029000011f7983 */ /* 0x000f680000300800 */
        /* <DEDUP_REMOVED lines=16> */
[----:B------:R-:W-:Y:S02]  /*20d30*/  IMAD.MOV.U32 R10, RZ, RZ, R15 ;  /* 0x000000ffff0a7224 */ /* 0x000fe400078e000f */
[----:B------:R-:W-:-:S05]  /*20d40*/  IMAD.MOV.U32 R11, RZ, RZ, R28 ;  /* 0x000000ffff0b7224 */ /* 0x000fca00078e001c */
[----:B------:R1:W-:Y:S01]  /*20d50*/  LDGSTS.E [R12+0xc600], [R10.64], P2 ;  /* 0x0c6000000a0c7fae */ /* 0x0003e20009121848 */
[----:B----4-:R-:W-:-:S05]  /*20d60*/  IADD3 R13, P4, R13, R198, RZ ;  /* 0x000000c60d0d7210 */ /* 0x010fca0007f9e0ff */
[----:B------:R-:W-:Y:S02]  /*20d70*/  IMAD.X R14, R14, 0x1, R0, P4 ;  /* 0x000000010e0e7824 */ /* 0x000fe400020e0600 */
[----:B-1----:R-:W-:Y:S02]  /*20d80*/  IMAD.MOV.U32 R10, RZ, RZ, R13 ;  /* 0x000000ffff0a7224 */ /* 0x002fe400078e000d */
[----:B------:R-:W-:Y:S01]  /*20d90*/  IMAD.MOV.U32 R11, RZ, RZ, R14 ;  /* 0x000000ffff0b7224 */ /* 0x000fe200078e000e */
[----:B------:R-:W-:Y:S04]  /*20da0*/  STL [R1+0x250], R15 ;  /* 0x0002500f01007387 */ /* 0x000fe80000100800 */
[----:B------:R1:W-:Y:S04]  /*20db0*/  STL [R1+0x24c], R28 ;  /* 0x00024c1c01007387 */ /* 0x0003e80000100800 */
[----:B------:R4:W-:Y:S01]  /*20dc0*/  LDGSTS.E [R12+0xce00], [R10.64], P1 ;  /* 0x0ce000000a0c7fae */ /* 0x0009e20008921848 */
[----:B------:R-:W-:-:S03]  /*20dd0*/  ISETP.GT.AND P1, PT, R2, 0x6b, PT ;  /* 0x0000006b0200780c */ /* 0x000fc60003f24270 */
[----:B------:R-:W-:Y:S04]  /*20de0*/  STL [R1+0x270], R13 ;  /* 0x0002700d01007387 */ /* 0x000fe80000100800 */
[----:B------:R4:W-:Y:S04]  /*20df0*/  STL [R1+0x26c], R14 ;  /* 0x00026c0e01007387 */ /* 0x0009e80000100800 */
[----:B-1----:R-:W2:Y:S01]  /*20e00*/  LDL.LU R28, [R1+0x2cc] ;  /* 0x0002cc00011c7983 */ /* 0x002ea20000300800 */
[----:B----4-:R-:W-:-:S03]  /*20e10*/  SEL R10, RZ, 0x4, !P1 ;  /* 0x00000004ff0a7807 */ /* 0x010fc60004800000 */
[----:B------:R-:W4:Y:S01]  /*20e20*/  LDL.LU R15, [R1+0x2d0] ;  /* 0x0002d000010f7983 */ /* 0x000f220000300800 */
[----:B------:R-:W-:-:S03]  /*20e30*/  SEL R10, R10, RZ, !P0 ;  /* 0x000000ff0a0a7207 */ /* 0x000fc60004000000 */
[----:B------:R-:W4:Y:S01]  /*20e40*/  LDL.LU R14, [R1+0x2ec] ;  /* 0x0002ec00010e7983 */ /* 0x000f220000300800 */
[----:B------:R-:W-:-:S03]  /*20e50*/  ISETP.GT.AND P1, PT, R2, 0x6f, PT ;  /* 0x0000006f0200780c */ /* 0x000fc60003f24270 */
[----:B------:R-:W4:Y:S01]  /*20e60*/  LDL.LU R13, [R1+0x2f0] ;  /* 0x0002f000010d7983 */ /* 0x000f220000300800 */
[----:B------:R-:W-:Y:S02]  /*20e70*/  ISETP.NE.U32.AND P2, PT, R10, RZ, PT ;  /* 0x000000ff0a00720c */ /* 0x000fe40003f45070 */
[----:B------:R-:W-:-:S04]  /*20e80*/  SEL R10, RZ, 0x4, !P1 ;  /* 0x00000004ff0a7807 */ /* 0x000fc80004800000 */
[----:B------:R-:W-:-:S04]  /*20e90*/  SEL R10, R10, RZ, !P0 ;  /* 0x000000ff0a0a7207 */ /* 0x000fc80004000000 */
[----:B------:R-:W-:Y:S02]  /*20ea0*/  ISETP.NE.U32.AND P1, PT, R10, RZ, PT ;  /* 0x000000ff0a00720c */ /* 0x000fe40003f25070 */
[----:B-----5:R-:W-:-:S05]  /*20eb0*/  IADD3 R31, P3, R31, R198, RZ ;  /* 0x000000c61f1f7210 */ /* 0x020fca0007f7e0ff */
        /* <DEDUP_REMOVED lines=14> */
[----:B------:R-:W5:Y:S04]  /*20fa0*/  LDL.LU R29, [R1+0x310] ;  /* 0x00031000011d7983 */ /* 0x000f680000300800 */
        /* <DEDUP_REMOVED lines=9> */
[----:B------:R-:W-:Y:S01]  /*21040*/  ISETP.NE.U32.AND P1, PT, R10, RZ, PT ;  /* 0x000000ff0a00720c */ /* 0x000fe20003f25070 */
[----:B------:R-:W1:Y:S01]  /*21050*/  S2R R196, SR_TID.X ;  /* 0x0000000000c47919 */ /* 0x000e620000002100 */
[----:B----4-:R-:W-:-:S05]  /*21060*/  IADD3 R15, P3, R15, R198, RZ ;  /* 0x000000c60f0f7210 */ /* 0x010fca0007f7e0ff */
[----:B------:R-:W-:Y:S01]  /*21070*/  IMAD.X R28, R28, 0x1, R0, P3 ;  /* 0x000000011c1c7824 */ /* 0x000fe200018e0600 */
[----:B------:R-:W-:Y:S01]  /*21080*/  IADD3 R13, P4, R13, R198, RZ ;  /* 0x000000c60d0d7210 */ /* 0x000fe20007f9e0ff */
[----:B------:R-:W-:Y:S02]  /*21090*/  IMAD.MOV.U32 R10, RZ, RZ, R15 ;  /* 0x000000ffff0a7224 */ /* 0x000fe400078e000f */
[----:B------:R-:W-:Y:S02]  /*210a0*/  IMAD.MOV.U32 R11, RZ, RZ, R28 ;  /* 0x000000ffff0b7224 */ /* 0x000fe400078e001c */
[----:B------:R-:W-:Y:S01]  /*210b0*/  IMAD.X R14, R14, 0x1, R0, P4 ;  /* 0x000000010e0e7824 */ /* 0x000fe200020e0600 */
[----:B------:R-:W-:Y:S04]  /*210c0*/  STL [R1+0x2d0], R15 ;  /* 0x0002d00f01007387 */ /* 0x000fe80000100800 */
[----:B------:R-:W-:Y:S04]  /*210d0*/  STL [R1+0x2cc], R28 ;  /* 0x0002cc1c01007387 */ /* 0x000fe80000100800 */
[----:B------:R2:W-:Y:S04]  /*210e0*/  STL [R1+0x2f0], R13 ;  /* 0x0002f00d01007387 */ /* 0x0005e80000100800 */
[----:B------:R4:W-:Y:S04]  /*210f0*/  LDGSTS.E [R12+0xe600], [R10.64], P2 ;  /* 0x0e6000000a0c7fae */ /* 0x0009e80009121848 */
[----:B------:R1:W-:Y:S04]  /*21100*/  STL [R1+0x2ec], R14 ;  /* 0x0002ec0e01007387 */ /* 0x0003e80000100800 */
[----:B------:R-:W3:Y:S01]  /*21110*/  LDL.LU R32, [R1+0x334] ;  /* 0x0003340001207983 */ /* 0x000ee20000300800 */
[----:B----4-:R-:W-:-:S02]  /*21120*/  IMAD.MOV.U32 R10, RZ, RZ, R13 ;  /* 0x000000ffff0a7224 */ /* 0x010fc400078e000d */
[----:B------:R-:W-:Y:S01]  /*21130*/  IMAD.MOV.U32 R11, RZ, RZ, R14 ;  /* 0x000000ffff0b7224 */ /* 0x000fe200078e000e */
[----:B--2---:R-:W2:Y:S04]  /*21140*/  LDL.LU R13, [R1+0x338] ;  /* 0x00033800010d7983 */ /* 0x004ea80000300800 */
[----:B------:R-:W4:Y:S04]  /*21150*/  LDL.LU R34, [R1+0x374] ;  /* 0x0003740001227983 */ /* 0x000f280000300800 */
[----:B-1----:R-:W4:Y:S04]  /*21160*/  LDL.LU R14, [R1+0x378] ;  /* 0x00037800010e7983 */ /* 0x002f280000300800 */
[----:B------:R1:W-:Y:S01]  /*21170*/  LDGSTS.E [R12+0xee00], [R10.64], P1 ;  /* 0x0ee000000a0c7fae */ /* 0x0003e20008921848 */
[----:B------:R-:W-:-:S03]  /*21180*/  ISETP.GT.AND P1, PT, R2, 0x7b, PT ;  /* 0x0000007b0200780c */ /* 0x000fc60003f24270 */
[----:B------:R-:W4:Y:S01]  /*21190*/  LDL.LU R15, [R1+0x3b8] ;  /* 0x0003b800010f7983 */ /* 0x000f220000300800 */
[----:B------:R-:W-:-:S03]  /*211a0*/  LOP3.LUT R31, R196, 0x7f, RZ, 0xc0, !PT ;  /* 0x0000007fc41f7812 */ /* 0x000fc600078ec0ff */
[----:B------:R-:W4:Y:S01]  /*211b0*/  LDL.LU R28, [R1+0x3f8] ;  /* 0x0003f800011c7983 */ /* 0x000f220000300800 */
        /* <DEDUP_REMOVED lines=9> */
[----:B------:R1:W-:Y:S04]  /*21250*/  STL [R1+0x310], R29 ;  /* 0x0003101d01007387 */ /* 0x0003e80000100800 */
[----:B------:R3:W-:Y:S04]  /*21260*/  STL [R1+0x30c], R30 ;  /* 0x00030c1e01007387 */ /* 0x0007e80000100800 */
[----:B------:R-:W5:Y:S01]  /*21270*/  LDL.LU R44, [R1+0x3b4] ;  /* 0x0003b400012c7983 */ /* 0x000f620000300800 */
[----:B------:R-:W-:Y:S01]  /*21280*/  ISETP.GE.AND P3, PT, R31, R2, PT ;  /* 0x000000021f00720c */ /* 0x000fe20003f66270 */
[----:B------:R-:W-:-:S02]  /*21290*/  IMAD.MOV.U32 R10, RZ, RZ, R29 ;  /* 0x000000ffff0a7224 */ /* 0x000fc400078e001d */
[----:B------:R-:W5:Y:S01]  /*212a0*/  LDL.LU R31, [R1+0x3f4] ;  /* 0x0003f400011f7983 */ /* 0x000f620000300800 */
[----:B------:R-:W-:-:S03]  /*212b0*/  IMAD.MOV.U32 R11, RZ, RZ, R30 ;  /* 0x000000ffff0b7224 */ /* 0x000fc600078e001e */
[----:B-1----:R-:W5:Y:S04]  /*212c0*/  LDL.LU R29, [R1+0x438] ;  /* 0x00043800011d7983 */ /* 0x002f680000300800 */
[----:B------:R1:W-:Y:S01]  /*212d0*/  LDGSTS.E [R12+0xf600], [R10.64], P2 ;  /* 0x0f6000000a0c7fae */ /* 0x0003e20009121848 */
[----:B------:R-:W-:-:S03]  /*212e0*/  IADD3 R33, P2, R33, R198, RZ ;  /* 0x000000c621217210 */ /* 0x000fc60007f5e0ff */
[----:B---3--:R-:W3:Y:S02]  /*212f0*/  LDL.LU R30, [R1+0x478] ;  /* 0x00047800011e7983 */ /* 0x008ee40000300800 */
[----:B------:R-:W-:Y:S02]  /*21300*/  IMAD.X R35, R35, 0x1, R0, P2 ;  /* 0x0000000123237824 */ /* 0x000fe400010e0600 */
[----:B------:R-:W-:Y:S04]  /*21310*/  STL [R1+0x330], R33 ;  /* 0x0003302101007387 */ /* 0x000fe80000100800 */
[----:B------:R1:W-:Y:S02]  /*21320*/  STL [R1+0x32c], R35 ;  /* 0x00032c2301007387 */ /* 0x0003e40000100800 */
[----:B-1----:R-:W-:-:S02]  /*21330*/  IMAD.MOV.U32 R11, RZ, RZ, R35 ;  /* 0x000000ffff0b7224 */ /* 0x002fc400078e0023 */
[----:B------:R-:W-:Y:S01]  /*21340*/  IMAD.MOV.U32 R10, RZ, RZ, R33 ;  /* 0x000000ffff0a7224 */ /* 0x000fe200078e0021 */
[----:B------:R-:W-:Y:S01]  /*21350*/  SEL R2, RZ, 0x4, P3 ;  /* 0x00000004ff027807 */ /* 0x000fe20001800000 */
[----:B------:R-:W3:Y:S04]  /*21360*/  LDL.LU R35, [R1+0x434] ;  /* 0x0004340001237983 */ /* 0x000ee80000300800 */
[----:B------:R-:W3:Y:S01]  /*21370*/  LDL.LU R33, [R1+0x474] ;  /* 0x0004740001217983 */ /* 0x000ee20000300800 */
[----:B------:R-:W-:-:S03]  /*21380*/  SEL R2, R2, RZ, !P0 ;  /* 0x000000ff02027207 */ /* 0x000fc60004000000 */
[----:B------:R1:W-:Y:S01]  /*21390*/  LDGSTS.E [R12+0xfe00], [R10.64], P1 ;  /* 0x0fe000000a0c7fae */ /* 0x0003e20008921848 */
[----:B------:R-:W-:-:S03]  /*213a0*/  ISETP.NE.U32.AND P0, PT, R2, RZ, PT ;  /* 0x000000ff0200720c */ /* 0x000fc60003f05070 */
[----:B------:R-:W0:Y:S01]  /*213b0*/  LDGDEPBAR ;  /* 0x00000000000079af */ /* 0x000e220000000000 */
[----:B--2---:R-:W-:-:S04]  /*213c0*/  IADD3 R13, P1, R13, UR7, RZ ;  /* 0x000000070d0d7c10 */ /* 0x004fc8000ff3e0ff */
[----:B------:R-:W-:Y:S02]  /*213d0*/  IADD3.X R32, R32, UR6, RZ, P1, !PT ;  /* 0x0000000620207c10 */ /* 0x000fe40008ffe4ff */
[----:B----4-:R-:W-:Y:S01]  /*213e0*/  IADD3 R14, P2, R14, UR7, RZ ;  /* 0x000000070e0e7c10 */ /* 0x010fe2000ff5e0ff */
[----:B------:R-:W-:Y:S03]  /*213f0*/  STL [R1+0x338], R13 ;  /* 0x0003380d01007387 */ /* 0x000fe60000100800 */
[----:B------:R-:W-:Y:S01]  /*21400*/  IADD3.X R34, R34, UR6, RZ, P2, !PT ;  /* 0x0000000622227c10 */ /* 0x000fe200097fe4ff */
[----:B------:R2:W-:Y:S01]  /*21410*/  STL [R1+0x334], R32 ;  /* 0x0003342001007387 */ /* 0x0005e20000100800 */
[----:B-1----:R-:W-:Y:S02]  /*21420*/  IMAD.MOV.U32 R10, RZ, RZ, R13 ;  /* 0x000000ffff0a7224 */ /* 0x002fe400078e000d */
[----:B------:R-:W-:Y:S01]  /*21430*/  IMAD.MOV.U32 R11, RZ, RZ, R32 ;  /* 0x000000ffff0b7224 */ /* 0x000fe200078e0020 */
[----:B------:R-:W-:Y:S04]  /*21440*/  STL [R1+0x378], R14 ;  /* 0x0003780e01007387 */ /* 0x000fe80000100800 */
[----:B------:R1:W-:Y:S04]  /*21450*/  STL [R1+0x374], R34 ;  /* 0x0003742201007387 */ /* 0x0003e80000100800 */
[----:B--2---:R-:W2:Y:S01]  /*21460*/  LDL.LU R32, [R1+0x4b8] ;  /* 0x0004b80001207983 */ /* 0x004ea20000300800 */
[----:B------:R-:W-:-:S03]  /*21470*/  IADD3 R15, P1, R15, UR7, RZ ;  /* 0x000000070f0f7c10 */ /* 0x000fc6000ff3e0ff */
[----:B------:R4:W-:Y:S04]  /*21480*/  LDGSTS.E [R3+0x20000], [R10.64], P0 ;  /* 0x200000000a037fae */ /* 0x0009e80008121848 */
[----:B------:R-:W2:Y:S01]  /*21490*/  LDL.LU R13, [R1+0x4f8] ;  /* 0x0004f800010d7983 */ /* 0x000ea20000300800 */
[----:B------:R-:W-:Y:S01]  /*214a0*/  IADD3 R28, P2, R28, UR7, RZ ;  /* 0x000000071c1c7c10 */ /* 0x000fe2000ff5e0ff */
[----:B----4-:R-:W-:Y:S02]  /*214b0*/  IMAD.MOV.U32 R11, RZ, RZ, R34 ;  /* 0x000000ffff0b7224 */ /* 0x010fe400078e0022 */
[----:B-1----:R-:W4:Y:S01]  /*214c0*/  LDL.LU R34, [R1+0x4b4] ;  /* 0x0004b40001227983 */ /* 0x002f220000300800 */
[----:B------:R-:W-:-:S03]  /*214d0*/  IMAD.MOV.U32 R10, RZ, RZ, R14 ;  /* 0x000000ffff0a7224 */ /* 0x000fc600078e000e */
[----:B------:R-:W4:Y:S04]  /*214e0*/  LDL.LU R14, [R1+0x4f4] ;  /* 0x0004f400010e7983 */ /* 0x000f280000300800 */
[----:B------:R1:W-:Y:S04]  /*214f0*/  LDGSTS.E [R3+0x21000], [R10.64], P0 ;  /* 0x210000000a037fae */ /* 0x0003e80008121848 */
[----:B------:R5:W-:Y:S01]  /*21500*/  STL [R1+0x3b8], R15 ;  /* 0x0003b80f01007387 */ /* 0x000be20000100800 */
[----:B-1----:R-:W-:Y:S01]  /*21510*/  IMAD.MOV.U32 R10, RZ, RZ, R15 ;  /* 0x000000ffff0a7224 */ /* 0x002fe200078e000f */
[----:B-----5:R-:W-:-:S02]  /*21520*/  IADD3.X R44, R44, UR6, RZ, P1, !PT ;  /* 0x000000062c2c7c10 */ /* 0x020fc40008ffe4ff */
[----:B------:R-:W-:-:S03]  /*21530*/  IADD3.X R31, R31, UR6, RZ, P2, !PT ;  /* 0x000000061f1f7c10 */ /* 0x000fc600097fe4ff */
[----:B------:R-:W-:Y:S01]  /*21540*/  IMAD.MOV.U32 R11, RZ, RZ, R44 ;  /* 0x000000ffff0b7224 */ /* 0x000fe200078e002c */
[----:B------:R-:W-:Y:S04]  /*21550*/  STL [R1+0x3b4], R44 ;  /* 0x0003b42c01007387 */ /* 0x000fe80000100800 */
[----:B------:R1:W-:Y:S04]  /*21560*/  STL [R1+0x3f8], R28 ;  /* 0x0003f81c01007387 */ /* 0x0003e80000100800 */
[----:B------:R-:W5:Y:S04]  /*21570*/  LDL.LU R15, [R1+0x538] ;  /* 0x00053800010f7983 */ /* 0x000f680000300800 */
[----:B------:R1:W-:Y:S04]  /*21580*/  STL [R1+0x3f4], R31 ;  /* 0x0003f41f01007387 */ /* 0x0003e80000100800 */
[----:B------:R1:W-:Y:S04]  /*21590*/  LDGSTS.E [R3+0x22000], [R10.64], P0 ;  /* 0x220000000a037fae */ /* 0x0003e80008121848 */
[----:B------:R-:W5:Y:S01]  /*215a0*/  LDL.LU R2, [R1+0x578] ;  /* 0x0005780001027983 */ /* 0x000f620000300800 */
[----:B------:R-:W-:Y:S01]  /*215b0*/  IADD3 R29, P1, R29, UR7, RZ ;  /* 0x000000071d1d7c10 */ /* 0x000fe2000ff3e0ff */
[----:B-1----:R-:W-:-:S02]  /*215c0*/  IMAD.MOV.U32 R10, RZ, RZ, R28 ;  /* 0x000000ffff0a7224 */ /* 0x002fc400078e001c */
[----:B------:R-:W5:Y:S01]  /*215d0*/  LDL.LU R28, [R1+0x534] ;  /* 0x00053400011c7983 */ /* 0x000f620000300800 */
[----:B------:R-:W-:-:S03]  /*215e0*/  IMAD.MOV.U32 R11, RZ, RZ, R31 ;  /* 0x000000ffff0b7224 */ /* 0x000fc600078e001f */
[----:B------:R-:W5:Y:S01]  /*215f0*/  LDL.LU R31, [R1+0x574] ;  /* 0x00057400011f7983 */ /* 0x000f620000300800 */
[----:B---3--:R-:W-:Y:S02]  /*21600*/  IADD3 R30, P2, R30, UR7, RZ ;  /* 0x000000071e1e7c10 */ /* 0x008fe4000ff5e0ff */
[----:B------:R-:W-:Y:S01]  /*21610*/  IADD3.X R35, R35, UR6, RZ, P1, !PT ;  /* 0x0000000623237c10 */ /* 0x000fe20008ffe4ff */
[----:B------:R1:W-:Y:S01]  /*21620*/  STL [R1+0x438], R29 ;  /* 0x0004381d01007387 */ /* 0x0003e20000100800 */
[----:B------:R-:W-:-:S03]  /*21630*/  IADD3.X R33, R33, UR6, RZ, P2, !PT ;  /* 0x0000000621217c10 */ /* 0x000fc600097fe4ff */
[----:B------:R3:W-:Y:S04]  /*21640*/  STL [R1+0x434], R35 ;  /* 0x0004342301007387 */ /* 0x0007e80000100800 */
[----:B------:R-:W-:Y:S04]  /*21650*/  STL [R1+0x478], R30 ;  /* 0x0004781e01007387 */ /* 0x000fe80000100800 */
[----:B------:R-:W5:Y:S04]  /*21660*/  LDL.LU R44, [R1+0x5b8] ;  /* 0x0005b800012c7983 */ /* 0x000f680000300800 */
[----:B------:R1:W-:Y:S04]  /*21670*/  LDGSTS.E [R3+0x23000], [R10.64], P0 ;  /* 0x230000000a037fae */ /* 0x0003e80008121848 */
[----:B------:R3:W-:Y:S01]  /*21680*/  STL [R1+0x474], R33 ;  /* 0x0004742101007387 */ /* 0x0007e20000100800 */
[----:B-1----:R-:W-:-:S03]  /*21690*/  IMAD.MOV.U32 R10, RZ, RZ, R29 ;  /* 0x000000ffff0a7224 */ /* 0x002fc600078e001d */
[----:B------:R-:W5:Y:S04]  /*216a0*/  LDL.LU R29, [R1+0x5f8] ;  /* 0x0005f800011d7983 */ /* 0x000f680000300800 */
[----:B------:R-:W5:Y:S01]  /*216b0*/  LDL.LU R45, [R1+0x5b4] ;  /* 0x0005b400012d7983 */ /* 0x000f620000300800 */
[----:B------:R-:W-:-:S03]  /*216c0*/  IMAD.MOV.U32 R11, RZ, RZ, R35 ;  /* 0x000000ffff0b7224 */ /* 0x000fc600078e0023 */
[----:B---3--:R-:W3:Y:S04]  /*216d0*/  LDL.LU R35, [R1+0x5f4] ;  /* 0x0005f40001237983 */ /* 0x008ee80000300800 */
[----:B------:R1:W-:Y:S02]  /*216e0*/  LDGSTS.E [R3+0x24000], [R10.64], P0 ;  /* 0x240000000a037fae */ /* 0x0003e40008121848 */
[----:B-1----:R-:W-:Y:S02]  /*216f0*/  IMAD.MOV.U32 R10, RZ, RZ, R30 ;  /* 0x000000ffff0a7224 */ /* 0x002fe400078e001e */
[----:B------:R-:W-:Y:S02]  /*21700*/  IMAD.MOV.U32 R11, RZ, RZ, R33 ;  /* 0x000000ffff0b7224 */ /* 0x000fe400078e0021 */
[----:B------:R-:W3:Y:S04]  /*21710*/  LDL.LU R33, [R1+0x638] ;  /* 0x0006380001217983 */ /* 0x000ee80000300800 */
[----:B------:R-:W3:Y:S01]  /*21720*/  LDL.LU R30, [R1+0x678] ;  /* 0x00067800011e7983 */ /* 0x000ee20000300800 */
[----:B--2---:R-:W-:-:S03]  /*21730*/  IADD3 R32, P1, R32, UR7, RZ ;  /* 0x0000000720207c10 */ /* 0x004fc6000ff3e0ff */
[----:B------:R1:W-:Y:S04]  /*21740*/  LDGSTS.E [R3+0x25000], [R10.64], P0 ;  /* 0x250000000a037fae */ /* 0x0003e80008121848 */
[----:B------:R-:W-:Y:S01]  /*21750*/  STL [R1+0x4b8], R32 ;  /* 0x0004b82001007387 */ /* 0x000fe20000100800 */
[----:B------:R-:W-:Y:S02]  /*21760*/  IADD3 R13, P2, R13, UR7, RZ ;  /* 0x000000070d0d7c10 */ /* 0x000fe4000ff5e0ff */
[----:B----4-:R-:W-:Y:S02]  /*21770*/  IADD3.X R34, R34, UR6, RZ, P1, !PT ;  /* 0x0000000622227c10 */ /* 0x010fe40008ffe4ff */
[----:B------:R-:W-:-:S03]  /*21780*/  IADD3.X R14, R14, UR6, RZ, P2, !PT ;  /* 0x000000060e0e7c10 */ /* 0x000fc600097fe4ff */
[----:B------:R2:W-:Y:S01]  /*21790*/  STL [R1+0x4b4], R34 ;  /* 0x0004b42201007387 */ /* 0x0005e20000100800 */
[----:B-1----:R-:W-:-:S03]  /*217a0*/  IMAD.MOV.U32 R11, RZ, RZ, R34 ;  /* 0x000000ffff0b7224 */ /* 0x002fc600078e0022 */
[----:B------:R1:W-:Y:S01]  /*217b0*/  STL [R1+0x4f8], R13 ;  /* 0x0004f80d01007387 */ /* 0x0003e20000100800 */
[----:B------:R-:W-:-:S03]  /*217c0*/  IMAD.MOV.U32 R10, RZ, RZ, R32 ;  /* 0x000000ffff0a7224 */ /* 0x000fc600078e0020 */
[----:B--2---:R-:W2:Y:S04]  /*217d0*/  LDL.LU R34, [R1+0x634] ;  /* 0x0006340001227983 */ /* 0x004ea80000300800 */
[----:B------:R4:W-:Y:S04]  /*217e0*/  STL [R1+0x4f4], R14 ;  /* 0x0004f40e01007387 */ /* 0x0009e80000100800 */
[----:B------:R-:W2:Y:S04]  /*217f0*/  LDL.LU R32, [R1+0x674] ;  /* 0x0006740001207983 */ /* 0x000ea80000300800 */
[----:B------:R1:W-:Y:S02]  /*21800*/  LDGSTS.E [R3+0x26000], [R10.64], P0 ;  /* 0x260000000a037fae */ /* 0x0003e40008121848 */
[----:B-1----:R-:W-:-:S02]  /*21810*/  IMAD.MOV.U32 R10, RZ, RZ, R13 ;  /* 0x000000ffff0a7224 */ /* 0x002fc400078e000d */
[----:B------:R-:W-:Y:S01]  /*21820*/  IMAD.MOV.U32 R11, RZ, RZ, R14 ;  /* 0x000000ffff0b7224 */ /* 0x000fe200078e000e */
[----:B------:R-:W2:Y:S04]  /*21830*/  LDL.LU R13, [R1+0x6b8] ;  /* 0x0006b800010d7983 */ /* 0x000ea80000300800 */
[----:B----4-:R-:W4:Y:S04]  /*21840*/  LDL.LU R14, [R1+0x6f8] ;  /* 0x0006f800010e7983 */ /* 0x010f280000300800 */
[----:B------:R1:W-:Y:S01]  /*21850*/  LDGSTS.E [R3+0x27000], [R10.64], P0 ;  /* 0x270000000a037fae */ /* 0x0003e20008121848 */
[----:B-----5:R-:W-:-:S05]  /*21860*/  IADD3 R15, P1, R15, UR7, RZ ;  /* 0x000000070f0f7c10 */ /* 0x020fca000ff3e0ff */
[----:B------:R5:W-:Y:S01]  /*21870*/  STL [R1+0x538], R15 ;  /* 0x0005380f01007387 */ /* 0x000be20000100800 */
[----:B-1----:R-:W-:Y:S01]  /*21880*/  IMAD.MOV.U32 R10, RZ, RZ, R15 ;  /* 0x000000ffff0a7224 */ /* 0x002fe200078e000f */
[----:B------:R-:W-:Y:S02]  /*21890*/  IADD3 R2, P2, R2, UR7, RZ ;  /* 0x0000000702027c10 */ /* 0x000fe4000ff5e0ff */
[----:B------:R-:W-:Y:S02]  /*218a0*/  IADD3.X R28, R28, UR6, RZ, P1, !PT ;  /* 0x000000061c1c7c10 */ /* 0x000fe40008ffe4ff */
[----:B------:R-:W-:-:S03]  /*218b0*/  IADD3.X R31, R31, UR6, RZ, P2, !PT ;  /* 0x000000061f1f7c10 */ /* 0x000fc600097fe4ff */
[----:B------:R1:W-:Y:S04]  /*218c0*/  STL [R1+0x534], R28 ;  /* 0x0005341c01007387 */ /* 0x0003e80000100800 */
[----:B------:R1:W-:Y:S01]  /*218d0*/  STL [R1+0x578], R2 ;  /* 0x0005780201007387 */ /* 0x0003e20000100800 */
[----:B------:R-:W-:-:S03]  /*218e0*/  IMAD.MOV.U32 R11, RZ, RZ, R28 ;  /* 0x000000ffff0b7224 */ /* 0x000fc600078e001c */
[----:B-----5:R-:W5:Y:S04]  /*218f0*/  LDL.LU R15, [R1+0x6b4] ;  /* 0x0006b400010f7983 */ /* 0x020f680000300800 */
[----:B------:R3:W-:Y:S04]  /*21900*/  STL [R1+0x574], R31 ;  /* 0x0005741f01007387 */ /* 0x0007e80000100800 */
[----:B-1----:R-:W5:Y:S01]  /*21910*/  LDL.LU R28, [R1+0x6f4] ;  /* 0x0006f400011c7983 */ /* 0x002f620000300800 */
[----:B------:R-:W-:-:S03]  /*21920*/  IADD3 R44, P1, R44, UR7, RZ ;  /* 0x000000072c2c7c10 */ /* 0x000fc6000ff3e0ff */
[----:B------:R1:W-:Y:S02]  /*21930*/  LDGSTS.E [R3+0x28000], [R10.64], P0 ;  /* 0x280000000a037fae */ /* 0x0003e40008121848 */
[----:B-1----:R-:W-:Y:S02]  /*21940*/  IMAD.MOV.U32 R10, RZ, RZ, R2 ;  /* 0x000000ffff0a7224 */ /* 0x002fe400078e0002 */
[----:B------:R-:W-:Y:S01]  /*21950*/  IMAD.MOV.U32 R11, RZ, RZ, R31 ;  /* 0x000000ffff0b7224 */ /* 0x000fe200078e001f */
[----:B------:R-:W-:Y:S01]  /*21960*/  IADD3 R29, P2, R29, UR7, RZ ;  /* 0x000000071d1d7c10 */ /* 0x000fe2000ff5e0ff */
[----:B------:R-:W5:Y:S01]  /*21970*/  LDL.LU R2, [R1+0x340] ;  /* 0x0003400001027983 */ /* 0x000f620000300800 */
[----:B------:R-:W-:-:S03]  /*21980*/  IADD3.X R45, R45, UR6, RZ, P1, !PT ;  /* 0x000000062d2d7c10 */ /* 0x000fc60008ffe4ff */
[----:B------:R1:W-:Y:S01]  /*21990*/  LDGSTS.E [R3+0x29000], [R10.64], P0 ;  /* 0x290000000a037fae */ /* 0x0003e20008121848 */
[----:B---3--:R-:W-:-:S03]  /*219a0*/  IADD3.X R35, R35, UR6, RZ, P2, !PT ;  /* 0x0000000623237c10 */ /* 0x008fc600097fe4ff */
[----:B------:R-:W3:Y:S04]  /*219b0*/  LDL.LU R31, [R1+0x380] ;  /* 0x00038000011f7983 */ /* 0x000ee80000300800 */
[----:B------:R-:W-:Y:S01]  /*219c0*/  STL [R1+0x5b8], R44 ;  /* 0x0005b82c01007387 */ /* 0x000fe20000100800 */
[----:B-1----:R-:W-:Y:S02]  /*219d0*/  IMAD.MOV.U32 R10, RZ, RZ, R44 ;  /* 0x000000ffff0a7224 */ /* 0x002fe400078e002c */
[----:B------:R-:W-:Y:S01]  /*219e0*/  IMAD.MOV.U32 R11, RZ, RZ, R45 ;  /* 0x000000ffff0b7224 */ /* 0x000fe200078e002d */
[----:B------:R-:W-:Y:S04]  /*219f0*/  STL [R1+0x5b4], R45 ;  /* 0x0005b42d01007387 */ /* 0x000fe80000100800 */
[----:B------:R1:W-:Y:S04]  /*21a00*/  STL [R1+0x5f8], R29 ;  /* 0x0005f81d01007387 */ /* 0x0003e80000100800 */
[----:B------:R1:W-:Y:S04]  /*21a10*/  LDGSTS.E [R3+0x2a000], [R10.64], P0 ;  /* 0x2a0000000a037fae */ /* 0x0003e80008121848 */
[----:B------:R-:W-:Y:S01]  /*21a20*/  STL [R1+0x5f4], R35 ;  /* 0x0005f42301007387 */ /* 0x000fe20000100800 */
[----:B-1----:R-:W-:-:S03]  /*21a30*/  IMAD.MOV.U32 R10, RZ, RZ, R29 ;  /* 0x000000ffff0a7224 */ /* 0x002fc600078e001d */
[----:B------:R-:W3:Y:S01]  /*21a40*/  LDL.LU R29, [R1+0x33c] ;  /* 0x00033c00011d7983 */ /* 0x000ee20000300800 */
[----:B------:R-:W-:Y:S01]  /*21a50*/  IADD3 R33, P1, R33, UR7, RZ ;  /* 0x0000000721217c10 */ /* 0x000fe2000ff3e0ff */
[----:B------:R-:W-:Y:S01]  /*21a60*/  IMAD.MOV.U32 R11, RZ, RZ, R35 ;  /* 0x000000ffff0b7224 */ /* 0x000fe200078e0023 */
[----:B------:R-:W-:Y:S01]  /*21a70*/  IADD3 R30, P2, R30, UR7, RZ ;  /* 0x000000071e1e7c10 */ /* 0x000fe2000ff5e0ff */
[----:B------:R-:W3:Y:S04]  /*21a80*/  LDL.LU R46, [R1+0x37c] ;  /* 0x00037c00012e7983 */ /* 0x000ee80000300800 */
[----:B------:R1:W-:Y:S04]  /*21a90*/  LDGSTS.E [R3+0x2b000], [R10.64], P0 ;  /* 0x2b0000000a037fae */ /* 0x0003e80008121848 */
[----:B------:R2:W-:Y:S01]  /*21aa0*/  STL [R1+0x638], R33 ;  /* 0x0006382101007387 */ /* 0x0005e20000100800 */
[----:B-1----:R-:W-:Y:S01]  /*21ab0*/  IMAD.MOV.U32 R10, RZ, RZ, R33 ;  /* 0x000000ffff0a7224 */ /* 0x002fe200078e0021 */
[----:B--2---:R-:W-:-:S05]  /*21ac0*/  IADD3.X R34, R34, UR6, RZ, P1, !PT ;  /* 0x0000000622227c10 */ /* 0x004fca0008ffe4ff */
[----:B------:R-:W-:Y:S01]  /*21ad0*/  IMAD.MOV.U32 R11, RZ, RZ, R34 ;  /* 0x000000ffff0b7224 */ /* 0x000fe200078e0022 */
[----:B------:R-:W-:Y:S01]  /*21ae0*/  IADD3.X R32, R32, UR6, RZ, P2, !PT ;  /* 0x0000000620207c10 */ /* 0x000fe200097fe4ff */
[----:B------:R-:W-:Y:S04]  /*21af0*/  STL [R1+0x634], R34 ;  /* 0x0006342201007387 */ /* 0x000fe80000100800 */
[----:B------:R-:W-:Y:S04]  /*21b00*/  STL [R1+0x678], R30 ;  /* 0x0006781e01007387 */ /* 0x000fe80000100800 */
[----:B------:R1:W-:Y:S04]  /*21b10*/  LDGSTS.E [R3+0x2c000], [R10.64], P0 ;  /* 0x2c0000000a037fae */ /* 0x0003e80008121848 */
[----:B------:R2:W-:Y:S04]  /*21b20*/  STL [R1+0x674], R32 ;  /* 0x0006742001007387 */ /* 0x0005e80000100800 */
[----:B------:R-:W3:Y:S01]  /*21b30*/  LDL.LU R33, [R1+0x3bc] ;  /* 0x0003bc0001217983 */ /* 0x000ee20000300800 */
[----:B------:R-:W-:Y:S01]  /*21b40*/  IADD3 R13, P1, R13, UR7, RZ ;  /* 0x000000070d0d7c10 */ /* 0x000fe2000ff3e0ff */
[----:B-1----:R-:W-:-:S02]  /*21b50*/  IMAD.MOV.U32 R11, RZ, RZ, R32 ;  /* 0x000000ffff0b7224 */ /* 0x002fc400078e0020 */
[----:B--2---:R-:W2:Y:S01]  /*21b60*/  LDL.LU R32, [R1+0x3c0] ;  /* 0x0003c00001207983 */ /* 0x004ea20000300800 */
[----:B------:R-:W-:Y:S01]  /*21b70*/  IMAD.MOV.U32 R10, RZ, RZ, R30 ;  /* 0x000000ffff0a7224 */ /* 0x000fe200078e001e */
[----:B----4-:R-:W-:Y:S02]  /*21b80*/  IADD3 R14, P2, R14, UR7, RZ ;  /* 0x000000070e0e7c10 */ /* 0x010fe4000ff5e0ff */
[----:B------:R-:W2:Y:S04]  /*21b90*/  LDL.LU R45, [R1+0x3fc] ;  /* 0x0003fc00012d7983 */ /* 0x000ea80000300800 */
[----:B------:R-:W2:Y:S04]  /*21ba0*/  LDL.LU R44, [R1+0x400] ;  /* 0x00040000012c7983 */ /* 0x000ea80000300800 */
[----:B------:R1:W-:Y:S04]  /*21bb0*/  STL [R1+0x6b8], R13 ;  /* 0x0006b80d01007387 */ /* 0x0003e80000100800 */
[----:B------:R1:W-:Y:S02]  /*21bc0*/  LDGSTS.E [R3+0x2d000], [R10.64], P0 ;  /* 0x2d0000000a037fae */ /* 0x0003e40008121848 */
[----:B-1----:R-:W-:Y:S01]  /*21bd0*/  IMAD.MOV.U32 R10, RZ, RZ, R13 ;  /* 0x000000ffff0a7224 */ /* 0x002fe200078e000d */
[----:B-----5:R-:W-:-:S05]  /*21be0*/  IADD3.X R15, R15, UR6, RZ, P1, !PT ;  /* 0x000000060f0f7c10 */ /* 0x020fca0008ffe4ff */
[----:B------:R1:W-:Y:S01]  /*21bf0*/  STL [R1+0x6b4], R15 ;  /* 0x0006b40f01007387 */ /* 0x0003e20000100800 */
[----:B------:R-:W-:-:S03]  /*21c00*/  IADD3.X R28, R28, UR6, RZ, P2, !PT ;  /* 0x000000061c1c7c10 */ /* 0x000fc600097fe4ff */
[----:B------:R5:W-:Y:S01]  /*21c10*/  STL [R1+0x6f8], R14 ;  /* 0x0006f80e01007387 */ /* 0x000be20000100800 */
[----:B------:R-:W-:-:S03]  /*21c20*/  IMAD.MOV.U32 R11, RZ, RZ, R15 ;  /* 0x000000ffff0b7224 */ /* 0x000fc600078e000f */
[----:B------:R-:W4:Y:S04]  /*21c30*/  LDL.LU R13, [R1+0x440] ;  /* 0x00044000010d7983 */ /* 0x000f280000300800 */
[----:B------:R3:W-:Y:S04]  /*21c40*/  STL [R1+0x6f4], R28 ;  /* 0x0006f41c01007387 */ /* 0x0007e80000100800 */
[----:B-1----:R-:W4:Y:S04]  /*21c50*/  LDL.LU R15, [R1+0x480] ;  /* 0x00048000010f7983 */ /* 0x002f280000300800 */
[----:B------:R-:W4:Y:S04]  /*21c60*/  LDL.LU R34, [R1+0x43c] ;  /* 0x00043c0001227983 */ /* 0x000f280000300800 */
[----:B------:R-:W4:Y:S01]  /*21c70*/  LDL.LU R35, [R1+0x47c] ;  /* 0x00047c0001237983 */ /* 0x000f220000300800 */
[----:B------:R-:W-:-:S03]  /*21c80*/  IADD3 R2, P1, R2, UR7, RZ ;  /* 0x0000000702027c10 */ /* 0x000fc6000ff3e0ff */
[----:B------:R1:W-:Y:S01]  /*21c90*/  LDGSTS.E [R3+0x2e000], [R10.64], P0 ;  /* 0x2e0000000a037fae */ /* 0x0003e20008121848 */
[----:B---3--:R-:W-:-:S03]  /*21ca0*/  IADD3 R31, P2, R31, UR7, RZ ;  /* 0x000000071f1f7c10 */ /* 0x008fc6000ff5e0ff */
[----:B------:R-:W-:Y:S01]  /*21cb0*/  STL [R1+0x340], R2 ;  /* 0x0003400201007387 */ /* 0x000fe20000100800 */
[----:B-1----:R-:W-:Y:S02]  /*21cc0*/  IMAD.MOV.U32 R10, RZ, RZ, R14 ;  /* 0x000000ffff0a7224 */ /* 0x002fe400078e000e */
[----:B------:R-:W-:Y:S01]  /*21cd0*/  IMAD.MOV.U32 R11, RZ, RZ, R28 ;  /* 0x000000ffff0b7224 */ /* 0x000fe200078e001c */
[----:B-----5:R-:W-:-:S04]  /*21ce0*/  LOP3.LUT R14, R252, 0x10, RZ, 0x3c, !PT ;  /* 0x00000010fc0e7812 */ /* 0x020fc800078e3cff */
[----:B------:R1:W-:Y:S04]  /*21cf0*/  LDGSTS.E [R3+0x2f000], [R10.64], P0 ;  /* 0x2f0000000a037fae */ /* 0x0003e80008121848 */
[----:B------:R-:W-:Y:S01]  /*21d00*/  STL [R1+0x380], R31 ;  /* 0x0003801f01007387 */ /* 0x000fe20000100800 */
[----:B-1----:R-:W-:Y:S01]  /*21d10*/  IMAD.U32 R10, RZ, RZ, UR5 ;  /* 0x00000005ff0a7e24 */ /* 0x002fe2000f8e00ff */
[----:B------:R-:W-:-:S03]  /*21d20*/  IADD3.X R29, R29, UR6, RZ, P1, !PT ;  /* 0x000000061d1d7c10 */ /* 0x000fc60008ffe4ff */
[----:B------:R-:W-:Y:S02]  /*21d30*/  IMAD R10, R10, 0x10000, R14 ;  /* 0x000100000a0a7824 */ /* 0x000fe400078e020e */
[----:B------:R1:W-:Y:S01]  /*21d40*/  STL [R1+0x33c], R29 ;  /* 0x00033c1d01007387 */ /* 0x0003e20000100800 */
[----:B------:R-:W-:-:S03]  /*21d50*/  IMAD.MOV.U32 R3, RZ, RZ, R29 ;  /* 0x000000ffff037224 */ /* 0x000fc600078e001d */
[----:B------:R-:W3:Y:S04]  /*21d60*/  LDL.LU R14, [R1+0x4c0] ;  /* 0x0004c000010e7983 */ /* 0x000ee80000300800 */
[----:B------:R-:W5:Y:S04]  /*21d70*/  LDL.LU R28, [R1+0x500] ;  /* 0x00050000011c7983 */ /* 0x000f680000300800 */
[----:B-1----:R-:W5:Y:S04]  /*21d80*/  LDL.LU R29, [R1+0x4bc] ;  /* 0x0004bc00011d7983 */ /* 0x002f680000300800 */
[----:B------:R-:W5:Y:S01]  /*21d90*/  LDL.LU R30, [R1+0x4fc] ;  /* 0x0004fc00011e7983 */ /* 0x000f620000300800 */
[----:B------:R-:W-:-:S03]  /*21da0*/  IADD3.X R46, R46, UR6, RZ, P2, !PT ;  /* 0x000000062e2e7c10 */ /* 0x000fc600097fe4ff */
[----:B------:R1:W-:Y:S04]  /*21db0*/  LDGSTS.E [R10+0x20200], [R2.64], P0 ;  /* 0x20200000020a7fae */ /* 0x0003e80008121848 */
[----:B------:R-:W-:Y:S01]  /*21dc0*/  STL [R1+0x37c], R46 ;  /* 0x00037c2e01007387 */ /* 0x000fe20000100800 */
[----:B-1----:R-:W-:Y:S02]  /*21dd0*/  IMAD.MOV.U32 R2, RZ, RZ, R31 ;  /* 0x000000ffff027224 */ /* 0x002fe400078e001f */
[----:B------:R-:W-:Y:S01]  /*21de0*/  IMAD.MOV.U32 R3, RZ, RZ, R46 ;  /* 0x000000ffff037224 */ /* 0x000fe200078e002e */
[----:B------:R-:W5:Y:S04]  /*21df0*/  LDL.LU R31, [R1+0x540] ;  /* 0x00054000011f7983 */ /* 0x000f680000300800 */
[----:B------:R-:W5:Y:S04]  /*21e00*/  LDL.LU R11, [R1+0x580] ;  /* 0x00058000010b7983 */ /* 0x000f680000300800 */
[----:B------:R1:W-:Y:S01]  /*21e10*/  LDGSTS.E [R10+0x21200], [R2.64], P0 ;  /* 0x21200000020a7fae */ /* 0x0003e20008121848 */
[----:B--2---:R-:W-:-:S04]  /*21e20*/  IADD3 R32, P1, R32, UR7, RZ ;  /* 0x0000000720207c10 */ /* 0x004fc8000ff3e0ff */
[----:B------:R-:W-:Y:S01]  /*21e30*/  IADD3.X R33, R33, UR6, RZ, P1, !PT ;  /* 0x0000000621217c10 */ /* 0x000fe20008ffe4ff */
[----:B------:R-:W-:Y:S01]  /*21e40*/  STL [R1+0x3c0], R32 ;  /* 0x0003c02001007387 */ /* 0x000fe20000100800 */
[----:B------:R-:W-:Y:S01]  /*21e50*/  IADD3 R44, P2, R44, UR7, RZ ;  /* 0x000000072c2c7c10 */ /* 0x000fe2000ff5e0ff */
[----:B-1----:R-:W-:Y:S02]  /*21e60*/  IMAD.MOV.U32 R2, RZ, RZ, R32 ;  /* 0x000000ffff027224 */ /* 0x002fe400078e0020 */
[----:B------:R1:W-:Y:S01]  /*21e70*/  STL [R1+0x3bc], R33 ;  /* 0x0003bc2101007387 */ /* 0x0003e20000100800 */
[----:B------:R-:W-:Y:S01]  /*21e80*/  IMAD.MOV.U32 R3, RZ, RZ, R33 ;  /* 0x000000ffff037224 */ /* 0x000fe200078e0021 */
[----:B------:R-:W-:Y:S02]  /*21e90*/  IADD3.X R45, R45, UR6, RZ, P2, !PT ;  /* 0x000000062d2d7c10 */ /* 0x000fe400097fe4ff */
[----:B------:R-:W-:Y:S04]  /*21ea0*/  STL [R1+0x400], R44 ;  /* 0x0004002c01007387 */ /* 0x000fe80000100800 */
[----:B------:R2:W-:Y:S04]  /*21eb0*/  LDGSTS.E [R10+0x22200], [R2.64], P0 ;  /* 0x22200000020a7fae */ /* 0x0005e80008121848 */
[----:B-1----:R-:W5:Y:S04]  /*21ec0*/  LDL.LU R33, [R1+0x53c] ;  /* 0x00053c0001217983 */ /* 0x002f680000300800 */
[----:B------:R-:W-:Y:S01]  /*21ed0*/  STL [R1+0x3fc], R45 ;  /* 0x0003fc2d01007387 */ /* 0x000fe20000100800 */
[----:B--2---:R-:W-:-:S03]  /*21ee0*/  IMAD.MOV.U32 R2, RZ, RZ, R44 ;  /* 0x000000ffff027224 */ /* 0x004fc600078e002c */
[----:B------:R-:W5:Y:S01]  /*21ef0*/  LDL.LU R32, [R1+0x57c] ;  /* 0x00057c0001207983 */ /* 0x000f620000300800 */
[----:B------:R-:W-:-:S05]  /*21f00*/  IMAD.MOV.U32 R3, RZ, RZ, R45 ;  /* 0x000000ffff037224 */ /* 0x000fca00078e002d */
[----:B------:R1:W-:Y:S01]  /*21f10*/  LDGSTS.E [R10+0x23200], [R2.64], P0 ;  /* 0x23200000020a7fae */ /* 0x0003e20008121848 */
[----:B----4-:R-:W-:Y:S02]  /*21f20*/  IADD3 R13, P1, R13, UR7, RZ ;  /* 0x000000070d0d7c10 */ /* 0x010fe4000ff3e0ff */
[----:B------:R-:W-:Y:S02]  /*21f30*/  IADD3 R15, P2, R15, UR7, RZ ;  /* 0x000000070f0f7c10 */ /* 0x000fe4000ff5e0ff */
[----:B------:R-:W-:Y:S01]  /*21f40*/  IADD3.X R34, R34, UR6, RZ, P1, !PT ;  /* 0x0000000622227c10 */ /* 0x000fe20008ffe4ff */
[----:B------:R-:W-:Y:S01]  /*21f50*/  STL [R1+0x440], R13 ;  /* 0x0004400d01007387 */ /* 0x000fe20000100800 */
[----:B-1----:R-:W-:Y:S01]  /*21f60*/  IMAD.MOV.U32 R2, RZ, RZ, R13 ;  /* 0x000000ffff027224 */ /* 0x002fe200078e000d */
[----:B------:R-:W-:Y:S02]  /*21f70*/  IADD3.X R35, R35, UR6, RZ, P2, !PT ;  /* 0x0000000623237c10 */ /* 0x000fe400097fe4ff */
[----:B------:R-:W-:Y:S01]  /*21f80*/  IMAD.MOV.U32 R3, RZ, RZ, R34 ;  /* 0x000000ffff037224 */ /* 0x000fe200078e0022 */
[----:B------:R1:W-:Y:S04]  /*21f90*/  STL [R1+0x43c], R34 ;  /* 0x00043c2201007387 */ /* 0x0003e80000100800 */
[----:B------:R-:W-:Y:S04]  /*21fa0*/  STL [R1+0x480], R15 ;  /* 0x0004800f01007387 */ /* 0x000fe80000100800 */
[----:B------:R4:W-:Y:S04]  /*21fb0*/  LDGSTS.E [R10+0x24200], [R2.64], P0 ;  /* 0x24200000020a7fae */ /* 0x0009e80008121848 */
[----:B-1----:R-:W2:Y:S04]  /*21fc0*/  LDL.LU R34, [R1+0x5c0] ;  /* 0x0005c00001227983 */ /* 0x002ea80000300800 */
[----:B------:R1:W-:Y:S04]  /*21fd0*/  STL [R1+0x47c], R35 ;  /* 0x00047c2301007387 */ /* 0x0003e80000100800 */
[----:B------:R-:W2:Y:S01]  /*21fe0*/  LDL.LU R13, [R1+0x600] ;  /* 0x00060000010d7983 */ /* 0x000ea20000300800 */
[----:B----4-:R-:W-:-:S03]  /*21ff0*/  IMAD.MOV.U32 R3, RZ, RZ, R35 ;  /* 0x000000ffff037224 */ /* 0x010fc600078e0023 */
[----:B-1----:R-:W4:Y:S01]  /*22000*/  LDL.LU R35, [R1+0x5bc] ;  /* 0x0005bc0001237983 */ /* 0x002f220000300800 */
[----:B------:R-:W-:-:S03]  /*22010*/  IMAD.MOV.U32 R2, RZ, RZ, R15 ;  /* 0x000000ffff027224 */ /* 0x000fc600078e000f */
[----:B------:R-:W4:Y:S04]  /*22020*/  LDL.LU R15, [R1+0x5fc] ;  /* 0x0005fc00010f7983 */ /* 0x000f280000300800 */
[----:B------:R1:W-:Y:S01]  /*22030*/  LDGSTS.E [R10+0x25200], [R2.64], P0 ;  /* 0x25200000020a7fae */ /* 0x0003e20008121848 */
[----:B---3--:R-:W-:Y:S02]  /*22040*/  IADD3 R14, P1, R14, UR7, RZ ;  /* 0x000000070e0e7c10 */ /* 0x008fe4000ff3e0ff */
[----:B-----5:R-:W-:Y:S02]  /*22050*/  IADD3 R28, P2, R28, UR7, RZ ;  /* 0x000000071c1c7c10 */ /* 0x020fe4000ff5e0ff */
[----:B------:R-:W-:Y:S01]  /*22060*/  IADD3.X R29, R29, UR6, RZ, P1, !PT ;  /* 0x000000061d1d7c10 */ /* 0x000fe20008ffe4ff */
[----:B------:R3:W-:Y:S01]  /*22070*/  STL [R1+0x4c0], R14 ;  /* 0x0004c00e01007387 */ /* 0x0007e20000100800 */
[----:B-1----:R-:W-:Y:S01]  /*22080*/  IMAD.MOV.U32 R2, RZ, RZ, R14 ;  /* 0x000000ffff027224 */ /* 0x002fe200078e000e */
[----:B------:R-:W-:-:S02]  /*22090*/  IADD3.X R30, R30, UR6, RZ, P2, !PT ;  /* 0x000000061e1e7c10 */ /* 0x000fc400097fe4ff */
[----:B------:R-:W-:Y:S01]  /*220a0*/  IMAD.MOV.U32 R3, RZ, RZ, R29 ;  /* 0x000000ffff037224 */ /* 0x000fe200078e001d */
[----:B------:R1:W-:Y:S04]  /*220b0*/  STL [R1+0x4bc], R29 ;  /* 0x0004bc1d01007387 */ /* 0x0003e80000100800 */
[----:B------:R5:W-:Y:S04]  /*220c0*/  STL [R1+0x500], R28 ;  /* 0x0005001c01007387 */ /* 0x000be80000100800 */
[----:B---3--:R-:W3:Y:S04]  /*220d0*/  LDL.LU R14, [R1+0x640] ;  /* 0x00064000010e7983 */ /* 0x008ee80000300800 */
[----:B------:R5:W-:Y:S04]  /*220e0*/  STL [R1+0x4fc], R30 ;  /* 0x0004fc1e01007387 */ /* 0x000be80000100800 */
[----:B------:R5:W-:Y:S04]  /*220f0*/  LDGSTS.E [R10+0x26200], [R2.64], P0 ;  /* 0x26200000020a7fae */ /* 0x000be80008121848 */
[----:B-1----:R-:W3:Y:S01]  /*22100*/  LDL.LU R29, [R1+0x680] ;  /* 0x00068000011d7983 */ /* 0x002ee20000300800 */
[----:B-----5:R-:W-:-:S03]  /*22110*/  IMAD.MOV.U32 R2, RZ, RZ, R28 ;  /* 0x000000ffff027224 */ /* 0x020fc600078e001c */
[----:B------:R-:W5:Y:S01]  /*22120*/  LDL.LU R28, [R1+0x63c] ;  /* 0x00063c00011c7983 */ /* 0x000f620000300800 */
[----:B------:R-:W-:-:S03]  /*22130*/  IMAD.MOV.U32 R3, RZ, RZ, R30 ;  /* 0x000000ffff037224 */ /* 0x000fc600078e001e */
[----:B------:R-:W5:Y:S01]  /*22140*/  LDL.LU R30, [R1+0x67c] ;  /* 0x00067c00011e7983 */ /* 0x000f620000300800 */
[----:B------:R-:W-:Y:S02]  /*22150*/  IADD3 R31, P1, R31, UR7, RZ ;  /* 0x000000071f1f7c10 */ /* 0x000fe4000ff3e0ff */
[----:B------:R-:W-:Y:S01]  /*22160*/  IADD3 R11, P2, R11, UR7, RZ ;  /* 0x000000070b0b7c10 */ /* 0x000fe2000ff5e0ff */
[----:B------:R1:W-:Y:S04]  /*22170*/  LDGSTS.E [R10+0x27200], [R2.64], P0 ;  /* 0x27200000020a7fae */ /* 0x0003e80008121848 */
[----:B------:R1:W-:Y:S01]  /*22180*/  STL [R1+0x540], R31 ;  /* 0x0005401f01007387 */ /* 0x0003e20000100800 */
[----:B------:R-:W-:Y:S01]  /*22190*/  IADD3.X R33, R33, UR6, RZ, P1, !PT ;  /* 0x0000000621217c10 */ /* 0x000fe20008ffe4ff */
[----:B-1----:R-:W-:-:S04]  /*221a0*/  IMAD.MOV.U32 R2, RZ, RZ, R31 ;  /* 0x000000ffff027224 */ /* 0x002fc800078e001f */
[----:B------:R1:W-:Y:S01]  /*221b0*/  STL [R1+0x53c], R33 ;  /* 0x00053c2101007387 */ /* 0x0003e20000100800 */
[----:B------:R-:W-:-:S03]  /*221c0*/  IADD3.X R32, R32, UR6, RZ, P2, !PT ;  /* 0x0000000620207c10 */ /* 0x000fc600097fe4ff */
[----:B------:R-:W-:Y:S01]  /*221d0*/  STL [R1+0x580], R11 ;  /* 0x0005800b01007387 */ /* 0x000fe20000100800 */
[----:B------:R-:W-:-:S03]  /*221e0*/  IMAD.MOV.U32 R3, RZ, RZ, R33 ;  /* 0x000000ffff037224 */ /* 0x000fc600078e0021 */
[----:B------:R-:W5:Y:S04]  /*221f0*/  LDL.LU R31, [R1+0x6c0] ;  /* 0x0006c000011f7983 */ /* 0x000f680000300800 */
[----:B------:R1:W-:Y:S04]  /*22200*/  STL [R1+0x57c], R32 ;  /* 0x00057c2001007387 */ /* 0x0003e80000100800 */
[----:B------:R-:W5:Y:S04]  /*22210*/  LDL.LU R44, [R1+0x700] ;  /* 0x00070000012c7983 */ /* 0x000f680000300800 */
[----:B-1----:R-:W5:Y:S04]  /*22220*/  LDL.LU R33, [R1+0x6bc] ;  /* 0x0006bc0001217983 */ /* 0x002f680000300800 */
[----:B------:R1:W-:Y:S04]  /*22230*/  LDGSTS.E [R10+0x28200], [R2.64], P0 ;  /* 0x28200000020a7fae */ /* 0x0003e80008121848 */
[----:B------:R-:W5:Y:S01]  /*22240*/  LDL.LU R45, [R1+0x6fc] ;  /* 0x0006fc00012d7983 */ /* 0x000f620000300800 */
[----:B-1----:R-:W-:-:S02]  /*22250*/  IMAD.MOV.U32 R2, RZ, RZ, R11 ;  /* 0x000000ffff027224 */ /* 0x002fc400078e000b */
[----:B------:R-:W-:Y:S02]  /*22260*/  IMAD.MOV.U32 R3, RZ, RZ, R32 ;  /* 0x000000ffff037224 */ /* 0x000fe400078e0020 */
[----:B------:R-:W5:Y:S04]  /*22270*/  LDL.LU R32, [R1+0x348] ;  /* 0x0003480001207983 */ /* 0x000f680000300800 */
[----:B------:R-:W5:Y:S04]  /*22280*/  LDL.LU R11, [R1+0x388] ;  /* 0x00038800010b7983 */ /* 0x000f680000300800 */
[----:B------:R1:W-:Y:S01]  /*22290*/  LDGSTS.E [R10+0x29200], [R2.64], P0 ;  /* 0x29200000020a7fae */ /* 0x0003e20008121848 */
[----:B--2---:R-:W-:-:S05]  /*222a0*/  IADD3 R34, P1, R34, UR7, RZ ;  /* 0x0000000722227c10 */ /* 0x004fca000ff3e0ff */
        /* <DEDUP_REMOVED lines=12> */
[----:B-1----:R-:W-:Y:S01]  /*22370*/  IMAD.MOV.U32 R2, RZ, RZ, R13 ;  /* 0x000000ffff027224 */ /* 0x002fe200078e000d */
[----:B---3--:R-:W-:Y:S01]  /*22380*/  IADD3 R14, P1, R14, UR7, RZ ;  /* 0x000000070e0e7c10 */ /* 0x008fe2000ff3e0ff */
[----:B------:R-:W-:Y:S01]  /*22390*/  IMAD.MOV.U32 R3, RZ, RZ, R15 ;  /* 0x000000ffff037224 */ /* 0x000fe200078e000f */
[----:B------:R-:W3:Y:S04]  /*223a0*/  LDL.LU R13, [R1+0x3c8] ;  /* 0x0003c800010d7983 */ /* 0x000ee80000300800 */
[----:B----4-:R-:W4:Y:S01]  /*223b0*/  LDL.LU R15, [R1+0x408] ;  /* 0x00040800010f7983 */ /* 0x010f220000300800 */
[----:B------:R-:W-:-:S03]  /*223c0*/  IADD3 R29, P2, R29, UR7, RZ ;  /* 0x000000071d1d7c10 */ /* 0x000fc6000ff5e0ff */
[----:B------:R1:W-:Y:S04]  /*223d0*/  STL [R1+0x640], R14 ;  /* 0x0006400e01007387 */ /* 0x0003e80000100800 */
[----:B------:R1:W-:Y:S01]  /*223e0*/  LDGSTS.E [R10+0x2b200], [R2.64], P0 ;  /* 0x2b200000020a7fae */ /* 0x0003e20008121848 */
[----:B-----5:R-:W-:Y:S02]  /*223f0*/  IADD3.X R28, R28, UR6, RZ, P1, !PT ;  /* 0x000000061c1c7c10 */ /* 0x020fe40008ffe4ff */
[----:B------:R-:W-:-:S03]  /*22400*/  IADD3.X R30, R30, UR6, RZ, P2, !PT ;  /* 0x000000061e1e7c10 */ /* 0x000fc600097fe4ff */
[----:B------:R5:W-:Y:S01]  /*22410*/  STL [R1+0x63c], R28 ;  /* 0x00063c1c01007387 */ /* 0x000be20000100800 */
[----:B-1----:R-:W-:-:S03]  /*22420*/  IMAD.MOV.U32 R2, RZ, RZ, R14 ;  /* 0x000000ffff027224 */ /* 0x002fc600078e000e */
[----:B------:R1:W-:Y:S04]  /*22430*/  STL [R1+0x680], R29 ;  /* 0x0006801d01007387 */ /* 0x0003e80000100800 */
[----:B------:R-:W4:Y:S01]  /*22440*/  LDL.LU R14, [R1+0x3c4] ;  /* 0x0003c400010e7983 */ /* 0x000f220000300800 */
[----:B------:R-:W-:-:S03]  /*22450*/  IMAD.MOV.U32 R3, RZ, RZ, R28 ;  /* 0x000000ffff037224 */ /* 0x000fc600078e001c */
[----:B------:R1:W-:Y:S04]  /*22460*/  STL [R1+0x67c], R30 ;  /* 0x00067c1e01007387 */ /* 0x0003e80000100800 */
[----:B-----5:R-:W5:Y:S04]  /*22470*/  LDL.LU R28, [R1+0x404] ;  /* 0x00040400011c7983 */ /* 0x020f680000300800 */
[----:B------:R1:W-:Y:S01]  /*22480*/  LDGSTS.E [R10+0x2c200], [R2.64], P0 ;  /* 0x2c200000020a7fae */ /* 0x0003e20008121848 */
[----:B------:R-:W-:Y:S01]  /*22490*/  IADD3 R31, P1, R31, UR7, RZ ;  /* 0x000000071f1f7c10 */ /* 0x000fe2000ff3e0ff */
[----:B-1----:R-:W-:-:S02]  /*224a0*/  IMAD.MOV.U32 R2, RZ, RZ, R29 ;  /* 0x000000ffff027224 */ /* 0x002fc400078e001d */
[----:B------:R-:W-:Y:S01]  /*224b0*/  IMAD.MOV.U32 R3, RZ, RZ, R30 ;  /* 0x000000ffff037224 */ /* 0x000fe200078e001e */
[----:B------:R-:W5:Y:S01]  /*224c0*/  LDL.LU R29, [R1+0x448] ;  /* 0x00044800011d7983 */ /* 0x000f620000300800 */
[----:B------:R-:W-:-:S03]  /*224d0*/  IADD3 R44, P2, R44, UR7, RZ ;  /* 0x000000072c2c7c10 */ /* 0x000fc6000ff5e0ff */
[----:B------:R-:W5:Y:S01]  /*224e0*/  LDL.LU R30, [R1+0x488] ;  /* 0x00048800011e7983 */ /* 0x000f620000300800 */
[----:B------:R-:W-:-:S03]  /*224f0*/  IADD3.X R33, R33, UR6, RZ, P1, !PT ;  /* 0x0000000621217c10 */ /* 0x000fc60008ffe4ff */
[----:B------:R1:W-:Y:S04]  /*22500*/  LDGSTS.E [R10+0x2d200], [R2.64], P0 ;  /* 0x2d200000020a7fae */ /* 0x0003e80008121848 */
[----:B------:R-:W-:Y:S01]  /*22510*/  STL [R1+0x6c0], R31 ;  /* 0x0006c01f01007387 */ /* 0x000fe20000100800 */
[----:B------:R-:W-:-:S03]  /*22520*/  IADD3.X R45, R45, UR6, RZ, P2, !PT ;  /* 0x000000062d2d7c10 */ /* 0x000fc600097fe4ff */
[----:B------:R1:W-:Y:S02]  /*22530*/  STL [R1+0x6bc], R33 ;  /* 0x0006bc2101007387 */ /* 0x0003e40000100800 */
[----:B-1----:R-:W-:Y:S02]  /*22540*/  IMAD.MOV.U32 R2, RZ, RZ, R31 ;  /* 0x000000ffff027224 */ /* 0x002fe400078e001f */
[----:B------:R-:W-:Y:S01]  /*22550*/  IMAD.MOV.U32 R3, RZ, RZ, R33 ;  /* 0x000000ffff037224 */ /* 0x000fe200078e0021 */
[----:B------:R-:W-:Y:S04]  /*22560*/  STL [R1+0x700], R44 ;  /* 0x0007002c01007387 */ /* 0x000fe80000100800 */
[----:B------:R-:W5:Y:S01]  /*22570*/  LDL.LU R33, [R1+0x444] ;  /* 0x0004440001217983 */ /* 0x000f620000300800 */
[----:B------:R-:W-:-:S03]  /*22580*/  IADD3 R32, P1, R32, UR7, RZ ;  /* 0x0000000720207c10 */ /* 0x000fc6000ff3e0ff */
[----:B------:R1:W-:Y:S01]  /*22590*/  LDGSTS.E [R10+0x2e200], [R2.64], P0 ;  /* 0x2e200000020a7fae */ /* 0x0003e20008121848 */
[----:B------:R-:W-:-:S03]  /*225a0*/  IADD3 R11, P2, R11, UR7, RZ ;  /* 0x000000070b0b7c10 */ /* 0x000fc6000ff5e0ff */
[----:B------:R-:W-:Y:S04]  /*225b0*/  STL [R1+0x6fc], R45 ;  /* 0x0006fc2d01007387 */ /* 0x000fe80000100800 */
[----:B------:R-:W5:Y:S01]  /*225c0*/  LDL.LU R31, [R1+0x484] ;  /* 0x00048400011f7983 */ /* 0x000f620000300800 */
[----:B-1----:R-:W-:Y:S02]  /*225d0*/  IMAD.MOV.U32 R2, RZ, RZ, R44 ;  /* 0x000000ffff027224 */ /* 0x002fe400078e002c */
[----:B------:R-:W-:Y:S01]  /*225e0*/  IMAD.MOV.U32 R3, RZ, RZ, R45 ;  /* 0x000000ffff037224 */ /* 0x000fe200078e002d */
[----:B------:R1:W-:Y:S04]  /*225f0*/  STL [R1+0x348], R32 ;  /* 0x0003482001007387 */ /* 0x0003e80000100800 */
[----:B------:R1:W-:Y:S02]  /*22600*/  LDGSTS.E [R10+0x2f200], [R2.64], P0 ;  /* 0x2f200000020a7fae */ /* 0x0003e40008121848 */
[----:B-1----:R-:W-:Y:S01]  /*22610*/  IMAD.MOV.U32 R2, RZ, RZ, R32 ;  /* 0x000000ffff027224 */ /* 0x002fe200078e0020 */
[----:B--2---:R-:W-:-:S05]  /*22620*/  IADD3.X R35, R35, UR6, RZ, P1, !PT ;  /* 0x0000000623237c10 */ /* 0x004fca0008ffe4ff */
[----:B------:R-:W-:Y:S01]  /*22630*/  IMAD.MOV.U32 R3, RZ, RZ, R35 ;  /* 0x000000ffff037224 */ /* 0x000fe200078e0023 */
[----:B------:R-:W-:Y:S01]  /*22640*/  STL [R1+0x344], R35 ;  /* 0x0003442301007387 */ /* 0x000fe20000100800 */
[----:B------:R-:W-:-:S03]  /*22650*/  IADD3.X R34, R34, UR6, RZ, P2, !PT ;  /* 0x0000000622227c10 */ /* 0x000fc600097fe4ff */
[----:B------:R-:W-:Y:S04]  /*22660*/  STL [R1+0x388], R11 ;  /* 0x0003880b01007387 */ /* 0x000fe80000100800 */
[----:B------:R-:W2:Y:S04]  /*22670*/  LDL.LU R32, [R1+0x4c8] ;  /* 0x0004c80001207983 */ /* 0x000ea80000300800 */
[----:B------:R1:W-:Y:S04]  /*22680*/  STL [R1+0x384], R34 ;  /* 0x0003842201007387 */ /* 0x0003e80000100800 */
[----:B------:R1:W-:Y:S04]  /*22690*/  LDGSTS.E [R8+0x20400], [R2.64], P0 ;  /* 0x2040000002087fae */ /* 0x0003e80008121848 */
[----:B------:R-:W2:Y:S01]  /*226a0*/  LDL.LU R10, [R1+0x508] ;  /* 0x00050800010a7983 */ /* 0x000ea20000300800 */
[----:B-1----:R-:W-:-:S03]  /*226b0*/  IMAD.MOV.U32 R3, RZ, RZ, R34 ;  /* 0x000000ffff037224 */ /* 0x002fc600078e0022 */
[----:B------:R-:W2:Y:S01]  /*226c0*/  LDL.LU R34, [R1+0x4c4] ;  /* 0x0004c40001227983 */ /* 0x000ea20000300800 */
[----:B------:R-:W-:Y:S01]  /*226d0*/  IMAD.MOV.U32 R2, RZ, RZ, R11 ;  /* 0x000000ffff027224 */ /* 0x000fe200078e000b */
[----:B---3--:R-:W-:Y:S02]  /*226e0*/  IADD3 R13, P1, R13, UR7, RZ ;  /* 0x000000070d0d7c10 */ /* 0x008fe4000ff3e0ff */
[----:B------:R-:W3:Y:S01]  /*226f0*/  LDL.LU R11, [R1+0x504] ;  /* 0x00050400010b7983 */ /* 0x000ee20000300800 */
[----:B----4-:R-:W-:-:S03]  /*22700*/  IADD3 R15, P2, R15, UR7, RZ ;  /* 0x000000070f0f7c10 */ /* 0x010fc6000ff5e0ff */
[----:B------:R1:W-:Y:S04]  /*22710*/  LDGSTS.E [R8+0x21400], [R2.64], P0 ;  /* 0x2140000002087fae */ /* 0x0003e80008121848 */
[----:B------:R-:W-:Y:S01]  /*22720*/  STL [R1+0x3c8], R13 ;  /* 0x0003c80d01007387 */ /* 0x000fe20000100800 */
[----:B-1----:R-:W-:Y:S01]  /*22730*/  IMAD.MOV.U32 R2, RZ, RZ, R13 ;  /* 0x000000ffff027224 */ /* 0x002fe200078e000d */
[----:B------:R-:W-:-:S05]  /*22740*/  IADD3.X R14, R14, UR6, RZ, P1, !PT ;  /* 0x000000060e0e7c10 */ /* 0x000fca0008ffe4ff */
[----:B------:R-:W-:Y:S01]  /*22750*/  IMAD.MOV.U32 R3, RZ, RZ, R14 ;  /* 0x000000ffff037224 */ /* 0x000fe200078e000e */
[----:B------:R1:W-:Y:S01]  /*22760*/  STL [R1+0x3c4], R14 ;  /* 0x0003c40e01007387 */ /* 0x0003e20000100800 */
[----:B-----5:R-:W-:-:S03]  /*22770*/  IADD3.X R28, R28, UR6, RZ, P2, !PT ;  /* 0x000000061c1c7c10 */ /* 0x020fc600097fe4ff */
[----:B------:R-:W-:Y:S04]  /*22780*/  STL [R1+0x408], R15 ;  /* 0x0004080f01007387 */ /* 0x000fe80000100800 */
[----:B------:R4:W-:Y:S04]  /*22790*/  LDGSTS.E [R8+0x22400], [R2.64], P0 ;  /* 0x2240000002087fae */ /* 0x0009e80008121848 */
[----:B-1----:R-:W5:Y:S04]  /*227a0*/  LDL.LU R14, [R1+0x548] ;  /* 0x00054800010e7983 */ /* 0x002f680000300800 */
[----:B------:R1:W-:Y:S04]  /*227b0*/  STL [R1+0x404], R28 ;  /* 0x0004041c01007387 */ /* 0x0003e80000100800 */
[----:B------:R-:W5:Y:S01]  /*227c0*/  LDL.LU R13, [R1+0x588] ;  /* 0x00058800010d7983 */ /* 0x000f620000300800 */
[----:B----4-:R-:W-:-:S03]  /*227d0*/  IMAD.MOV.U32 R3, RZ, RZ, R28 ;  /* 0x000000ffff037224 */ /* 0x010fc600078e001c */
[----:B-1----:R-:W4:Y:S01]  /*227e0*/  LDL.LU R28, [R1+0x544] ;  /* 0x00054400011c7983 */ /* 0x002f220000300800 */
[----:B------:R-:W-:-:S03]  /*227f0*/  IMAD.MOV.U32 R2, RZ, RZ, R15 ;  /* 0x000000ffff027224 */ /* 0x000fc600078e000f */
[----:B------:R-:W4:Y:S01]  /*22800*/  LDL.LU R15, [R1+0x584] ;  /* 0x00058400010f7983 */ /* 0x000f220000300800 */
[----:B------:R-:W-:Y:S02]  /*22810*/  IADD3 R29, P1, R29, UR7, RZ ;  /* 0x000000071d1d7c10 */ /* 0x000fe4000ff3e0ff */
[----:B------:R-:W-:Y:S01]  /*22820*/  IADD3 R30, P2, R30, UR7, RZ ;  /* 0x000000071e1e7c10 */ /* 0x000fe2000ff5e0ff */
[----:B------:R1:W-:Y:S04]  /*22830*/  LDGSTS.E [R8+0x23400], [R2.64], P0 ;  /* 0x2340000002087fae */ /* 0x0003e80008121848 */
[----:B------:R1:W-:Y:S01]  /*22840*/  STL [R1+0x448], R29 ;  /* 0x0004481d01007387 */ /* 0x0003e20000100800 */
[----:B------:R-:W-:Y:S01]  /*22850*/  IADD3.X R33, R33, UR6, RZ, P1, !PT ;  /* 0x0000000621217c10 */ /* 0x000fe20008ffe4ff */
[----:B-1----:R-:W-:-:S04]  /*22860*/  IMAD.MOV.U32 R2, RZ, RZ, R29 ;  /* 0x000000ffff027224 */ /* 0x002fc800078e001d */
[----:B------:R-:W-:Y:S04]  /*22870*/  STL [R1+0x444], R33 ;  /* 0x0004442101007387 */ /* 0x000fe80000100800 */
[----:B------:R-:W-:Y:S01]  /*22880*/  STL [R1+0x488], R30 ;  /* 0x0004881e01007387 */ /* 0x000fe20000100800 */
[----:B------:R-:W-:-:S03]  /*22890*/  IADD3.X R31, R31, UR6, RZ, P2, !PT ;  /* 0x000000061f1f7c10 */ /* 0x000fc600097fe4ff */
[----:B------:R-:W4:Y:S01]  /*228a0*/  LDL.LU R35, [R1+0x5c8] ;  /* 0x0005c80001237983 */ /* 0x000f220000300800 */
[----:B------:R-:W-:-:S03]  /*228b0*/  IMAD.MOV.U32 R3, RZ, RZ, R33 ;  /* 0x000000ffff037224 */ /* 0x000fc600078e0021 */
[----:B------:R1:W-:Y:S04]  /*228c0*/  STL [R1+0x484], R31 ;  /* 0x0004841f01007387 */ /* 0x0003e80000100800 */
[----:B------:R-:W4:Y:S04]  /*228d0*/  LDL.LU R29, [R1+0x608] ;  /* 0x00060800011d7983 */ /* 0x000f280000300800 */
[----:B------:R-:W4:Y:S04]  /*228e0*/  LDL.LU R44, [R1+0x5c4] ;  /* 0x0005c400012c7983 */ /* 0x000f280000300800 */
[----:B------:R1:W-:Y:S02]  /*228f0*/  LDGSTS.E [R8+0x24400], [R2.64], P0 ;  /* 0x2440000002087fae */ /* 0x0003e40008121848 */
[----:B-1----:R-:W-:-:S02]  /*22900*/  IMAD.MOV.U32 R2, RZ, RZ, R30 ;  /* 0x000000ffff027224 */ /* 0x002fc400078e001e */
[----:B------:R-:W-:Y:S02]  /*22910*/  IMAD.MOV.U32 R3, RZ, RZ, R31 ;  /* 0x000000ffff037224 */ /* 0x000fe400078e001f */
[----:B------:R-:W4:Y:S04]  /*22920*/  LDL.LU R31, [R1+0x604] ;  /* 0x00060400011f7983 */ /* 0x000f280000300800 */
[----:B------:R-:W4:Y:S04]  /*22930*/  LDL.LU R33, [R1+0x648] ;  /* 0x0006480001217983 */ /* 0x000f280000300800 */
[----:B------:R-:W4:Y:S04]  /*22940*/  LDL.LU R30, [R1+0x688] ;  /* 0x00068800011e7983 */ /* 0x000f280000300800 */
[----:B------:R1:W-:Y:S01]  /*22950*/  LDGSTS.E [R8+0x25400], [R2.64], P0 ;  /* 0x2540000002087fae */ /* 0x0003e20008121848 */
[----:B--2---:R-:W-:-:S05]  /*22960*/  IADD3 R32, P1, R32, UR7, RZ ;  /* 0x0000000720207c10 */ /* 0x004fca000ff3e0ff */
[----:B------:R-:W-:Y:S01]  /*22970*/  STL [R1+0x4c8], R32 ;  /* 0x0004c82001007387 */ /* 0x000fe20000100800 */
[----:B------:R-:W-:Y:S02]  /*22980*/  IADD3 R10, P2, R10, UR7, RZ ;  /* 0x000000070a0a7c10 */ /* 0x000fe4000ff5e0ff */
[----:B------:R-:W-:-:S05]  /*22990*/  IADD3.X R34, R34, UR6, RZ, P1, !PT ;  /* 0x0000000622227c10 */ /* 0x000fca0008ffe4ff */
[----:B------:R2:W-:Y:S01]  /*229a0*/  STL [R1+0x4c4], R34 ;  /* 0x0004c42201007387 */ /* 0x0005e20000100800 */
[----:B-1----:R-:W-:Y:S01]  /*229b0*/  IMAD.MOV.U32 R3, RZ, RZ, R34 ;  /* 0x000000ffff037224 */ /* 0x002fe200078e0022 */
[----:B---3--:R-:W-:Y:S02]  /*229c0*/  IADD3.X R11, R11, UR6, RZ, P2, !PT ;  /* 0x000000060b0b7c10 */ /* 0x008fe400097fe4ff */
        /* <DEDUP_REMOVED lines=8> */
[----:B------:R-:W2:Y:S01]  /*22a50*/  LDL.LU R10, [R1+0x6c8] ;  /* 0x0006c800010a7983 */ /* 0x000ea20000300800 */
[----:B-----5:R-:W-:-:S03]  /*22a60*/  IADD3 R14, P1, R14, UR7, RZ ;  /* 0x000000070e0e7c10 */ /* 0x020fc6000ff3e0ff */
[----:B---3--:R-:W3:Y:S04]  /*22a70*/  LDL.LU R11, [R1+0x708] ;  /* 0x00070800010b7983 */ /* 0x008ee80000300800 */
[----:B------:R1:W-:Y:S01]  /*22a80*/  STL [R1+0x548], R14 ;  /* 0x0005480e01007387 */ /* 0x0003e20000100800 */
[----:B------:R-:W-:-:S03]  /*22a90*/  IADD3 R13, P2, R13, UR7, RZ ;  /* 0x000000070d0d7c10 */ /* 0x000fc6000ff5e0ff */
[----:B------:R5:W-:Y:S01]  /*22aa0*/  LDGSTS.E [R8+0x27400], [R2.64], P0 ;  /* 0x2740000002087fae */ /* 0x000be20008121848 */
[----:B----4-:R-:W-:Y:S02]  /*22ab0*/  IADD3.X R28, R28, UR6, RZ, P1, !PT ;  /* 0x000000061c1c7c10 */ /* 0x010fe40008ffe4ff */
[----:B------:R-:W-:-:S03]  /*22ac0*/  IADD3.X R15, R15, UR6, RZ, P2, !PT ;  /* 0x000000060f0f7c10 */ /* 0x000fc600097fe4ff */
[----:B------:R4:W-:Y:S01]  /*22ad0*/  STL [R1+0x544], R28 ;  /* 0x0005441c01007387 */ /* 0x0009e20000100800 */
[----:B-----5:R-:W-:-:S03]  /*22ae0*/  IMAD.MOV.U32 R2, RZ, RZ, R14 ;  /* 0x000000ffff027224 */ /* 0x020fc600078e000e */
[----:B------:R-:W-:Y:S01]  /*22af0*/  STL [R1+0x588], R13 ;  /* 0x0005880d01007387 */ /* 0x000fe20000100800 */
[----:B------:R-:W-:-:S03]  /*22b00*/  IMAD.MOV.U32 R3, RZ, RZ, R28 ;  /* 0x000000ffff037224 */ /* 0x000fc600078e001c */
[----:B-1----:R-:W5:Y:S04]  /*22b10*/  LDL.LU R14, [R1+0x6c4] ;  /* 0x0006c400010e7983 */ /* 0x002f680000300800 */
[----:B------:R1:W-:Y:S04]  /*22b20*/  STL [R1+0x584], R15 ;  /* 0x0005840f01007387 */ /* 0x0003e80000100800 */
[----:B----4-:R-:W4:Y:S04]  /*22b30*/  LDL.LU R28, [R1+0x704] ;  /* 0x00070400011c7983 */ /* 0x010f280000300800 */
[----:B------:R1:W-:Y:S01]  /*22b40*/  LDGSTS.E [R8+0x28400], [R2.64], P0 ;  /* 0x2840000002087fae */ /* 0x0003e20008121848 */
[----:B------:R-:W-:Y:S01]  /*22b50*/  IADD3 R35, P1, R35, UR7, RZ ;  /* 0x0000000723237c10 */ /* 0x000fe2000ff3e0ff */
[----:B-1----:R-:W-:-:S02]  /*22b60*/  IMAD.MOV.U32 R2, RZ, RZ, R13 ;  /* 0x000000ffff027224 */ /* 0x002fc400078e000d */
[----:B------:R-:W-:Y:S02]  /*22b70*/  IMAD.MOV.U32 R3, RZ, RZ, R15 ;  /* 0x000000ffff037224 */ /* 0x000fe400078e000f */
[----:B------:R-:W4:Y:S01]  /*22b80*/  LDL.LU R15, [R1+0x350] ;  /* 0x00035000010f7983 */ /* 0x000f220000300800 */
[----:B------:R-:W-:-:S03]  /*22b90*/  IADD3 R29, P2, R29, UR7, RZ ;  /* 0x000000071d1d7c10 */ /* 0x000fc6000ff5e0ff */
[----:B------:R1:W-:Y:S01]  /*22ba0*/  LDGSTS.E [R8+0x29400], [R2.64], P0 ;  /* 0x2940000002087fae */ /* 0x0003e20008121848 */
[----:B------:R-:W-:-:S03]  /*22bb0*/  IADD3.X R44, R44, UR6, RZ, P1, !PT ;  /* 0x000000062c2c7c10 */ /* 0x000fc60008ffe4ff */
[----:B------:R-:W4:Y:S04]  /*22bc0*/  LDL.LU R13, [R1+0x390] ;  /* 0x00039000010d7983 */ /* 0x000f280000300800 */
[----:B------:R-:W-:Y:S01]  /*22bd0*/  STL [R1+0x5c8], R35 ;  /* 0x0005c82301007387 */ /* 0x000fe20000100800 */
[----:B-1----:R-:W-:Y:S02]  /*22be0*/  IMAD.MOV.U32 R2, RZ, RZ, R35 ;  /* 0x000000ffff027224 */ /* 0x002fe400078e0023 */
[----:B------:R-:W-:Y:S01]  /*22bf0*/  IMAD.MOV.U32 R3, RZ, RZ, R44 ;  /* 0x000000ffff037224 */ /* 0x000fe200078e002c */
[----:B------:R-:W-:Y:S04]  /*22c00*/  STL [R1+0x5c4], R44 ;  /* 0x0005c42c01007387 */ /* 0x000fe80000100800 */
[----:B------:R1:W-:Y:S01]  /*22c10*/  STL [R1+0x608], R29 ;  /* 0x0006081d01007387 */ /* 0x0003e20000100800 */
[----:B------:R-:W-:-:S03]  /*22c20*/  IADD3.X R31, R31, UR6, RZ, P2, !PT ;  /* 0x000000061f1f7c10 */ /* 0x000fc600097fe4ff */
[----:B------:R1:W-:Y:S01]  /*22c30*/  LDGSTS.E [R8+0x2a400], [R2.64], P0 ;  /* 0x2a40000002087fae */ /* 0x0003e20008121848 */
[----:B------:R-:W-:-:S03]  /*22c40*/  IADD3 R33, P1, R33, UR7, RZ ;  /* 0x0000000721217c10 */ /* 0x000fc6000ff3e0ff */
[----:B------:R1:W-:Y:S01]  /*22c50*/  STL [R1+0x604], R31 ;  /* 0x0006041f01007387 */ /* 0x0003e20000100800 */
[----:B------:R-:W-:Y:S01]  /*22c60*/  IADD3 R30, P2, R30, UR7, RZ ;  /* 0x000000071e1e7c10 */ /* 0x000fe2000ff5e0ff */
[----:B-1----:R-:W-:Y:S02]  /*22c70*/  IMAD.MOV.U32 R2, RZ, RZ, R29 ;  /* 0x000000ffff027224 */ /* 0x002fe400078e001d */
[----:B------:R-:W-:Y:S01]  /*22c80*/  IMAD.MOV.U32 R3, RZ, RZ, R31 ;  /* 0x000000ffff037224 */ /* 0x000fe200078e001f */
[----:B------:R-:W4:Y:S04]  /*22c90*/  LDL.LU R29, [R1+0x34c] ;  /* 0x00034c00011d7983 */ /* 0x000f280000300800 */
[----:B------:R1:W-:Y:S04]  /*22ca0*/  LDGSTS.E [R8+0x2b400], [R2.64], P0 ;  /* 0x2b40000002087fae */ /* 0x0003e80008121848 */
[----:B------:R-:W4:Y:S04]  /*22cb0*/  LDL.LU R31, [R1+0x38c] ;  /* 0x00038c00011f7983 */ /* 0x000f280000300800 */
[----:B------:R-:W-:Y:S01]  /*22cc0*/  STL [R1+0x648], R33 ;  /* 0x0006482101007387 */ /* 0x000fe20000100800 */
[----:B-1----:R-:W-:Y:S01]  /*22cd0*/  IMAD.MOV.U32 R2, RZ, RZ, R33 ;  /* 0x000000ffff027224 */ /* 0x002fe200078e0021 */
[----:B--2---:R-:W-:-:S05]  /*22ce0*/  IADD3.X R34, R34, UR6, RZ, P1, !PT ;  /* 0x0000000622227c10 */ /* 0x004fca0008ffe4ff */
[----:B------:R-:W-:Y:S01]  /*22cf0*/  IMAD.MOV.U32 R3, RZ, RZ, R34 ;  /* 0x000000ffff037224 */ /* 0x000fe200078e0022 */
[----:B------:R-:W-:Y:S01]  /*22d00*/  IADD3.X R32, R32, UR6, RZ, P2, !PT ;  /* 0x0000000620207c10 */ /* 0x000fe200097fe4ff */
[----:B------:R-:W-:Y:S04]  /*22d10*/  STL [R1+0x644], R34 ;  /* 0x0006442201007387 */ /* 0x000fe80000100800 */
[----:B------:R-:W-:Y:S04]  /*22d20*/  STL [R1+0x688], R30 ;  /* 0x0006881e01007387 */ /* 0x000fe80000100800 */
[----:B------:R1:W-:Y:S04]  /*22d30*/  LDGSTS.E [R8+0x2c400], [R2.64], P0 ;  /* 0x2c40000002087fae */ /* 0x0003e80008121848 */
[----:B------:R2:W-:Y:S01]  /*22d40*/  STL [R1+0x684], R32 ;  /* 0x0006842001007387 */ /* 0x0005e20000100800 */
[----:B-1----:R-:W-:-:S02]  /*22d50*/  IMAD.MOV.U32 R3, RZ, RZ, R32 ;  /* 0x000000ffff037224 */ /* 0x002fc400078e0020 */
[----:B------:R-:W-:Y:S01]  /*22d60*/  IMAD.MOV.U32 R2, RZ, RZ, R30 ;  /* 0x000000ffff027224 */ /* 0x000fe200078e001e */
[----:B--2---:R-:W2:Y:S04]  /*22d70*/  LDL.LU R32, [R1+0x3cc] ;  /* 0x0003cc0001207983 */ /* 0x004ea80000300800 */
[----:B------:R-:W2:Y:S04]  /*22d80*/  LDL.LU R30, [R1+0x3d0] ;  /* 0x0003d000011e7983 */ /* 0x000ea80000300800 */
[----:B------:R-:W2:Y:S01]  /*22d90*/  LDL.LU R44, [R1+0x40c] ;  /* 0x00040c00012c7983 */ /* 0x000ea20000300800 */
[----:B------:R-:W-:-:S03]  /*22da0*/  IADD3 R10, P1, R10, UR7, RZ ;  /* 0x000000070a0a7c10 */ /* 0x000fc6000ff3e0ff */
[----:B------:R-:W2:Y:S01]  /*22db0*/  LDL.LU R35, [R1+0x410] ;  /* 0x0004100001237983 */ /* 0x000ea20000300800 */
[----:B---3--:R-:W-:-:S03]  /*22dc0*/  IADD3 R11, P2, R11, UR7, RZ ;  /* 0x000000070b0b7c10 */ /* 0x008fc6000ff5e0ff */
[----:B------:R1:W-:Y:S04]  /*22dd0*/  STL [R1+0x6c8], R10 ;  /* 0x0006c80a01007387 */ /* 0x0003e80000100800 */
[----:B------:R3:W-:Y:S01]  /*22de0*/  LDGSTS.E [R8+0x2d400], [R2.64], P0 ;  /* 0x2d40000002087fae */ /* 0x0007e20008121848 */
[----:B-----5:R-:W-:-:S05]  /*22df0*/  IADD3.X R14, R14, UR6, RZ, P1, !PT ;  /* 0x000000060e0e7c10 */ /* 0x020fca0008ffe4ff */
[----:B------:R5:W-:Y:S01]  /*22e00*/  STL [R1+0x6c4], R14 ;  /* 0x0006c40e01007387 */ /* 0x000be20000100800 */
[----:B----4-:R-:W-:Y:S01]  /*22e10*/  IADD3.X R28, R28, UR6, RZ, P2, !PT ;  /* 0x000000061c1c7c10 */ /* 0x010fe200097fe4ff */
[----:B---3--:R-:W-:Y:S02]  /*22e20*/  IMAD.MOV.U32 R2, RZ, RZ, R10 ;  /* 0x000000ffff027224 */ /* 0x008fe400078e000a */
[----:B------:R3:W-:Y:S01]  /*22e30*/  STL [R1+0x708], R11 ;  /* 0x0007080b01007387 */ /* 0x0007e20000100800 */
[----:B------:R-:W-:-:S03]  /*22e40*/  IMAD.MOV.U32 R3, RZ, RZ, R14 ;  /* 0x000000ffff037224 */ /* 0x000fc600078e000e */
[----:B-1----:R-:W4:Y:S04]  /*22e50*/  LDL.LU R10, [R1+0x450] ;  /* 0x00045000010a7983 */ /* 0x002f280000300800 */
[----:B------:R1:W-:Y:S04]  /*22e60*/  STL [R1+0x704], R28 ;  /* 0x0007041c01007387 */ /* 0x0003e80000100800 */
[----:B-----5:R-:W5:Y:S04]  /*22e70*/  LDL.LU R14, [R1+0x490] ;  /* 0x00049000010e7983 */ /* 0x020f680000300800 */
[----:B------:R-:W5:Y:S04]  /*22e80*/  LDL.LU R33, [R1+0x44c] ;  /* 0x00044c0001217983 */ /* 0x000f680000300800 */
[----:B------:R-:W5:Y:S01]  /*22e90*/  LDL.LU R34, [R1+0x48c] ;  /* 0x00048c0001227983 */ /* 0x000f620000300800 */
[----:B------:R-:W-:-:S03]  /*22ea0*/  IADD3 R15, P1, R15, UR7, RZ ;  /* 0x000000070f0f7c10 */ /* 0x000fc6000ff3e0ff */
[----:B------:R1:W-:Y:S01]  /*22eb0*/  LDGSTS.E [R8+0x2e400], [R2.64], P0 ;  /* 0x2e40000002087fae */ /* 0x0003e20008121848 */
[----:B------:R-:W-:Y:S01]  /*22ec0*/  IADD3 R13, P2, R13, UR7, RZ ;  /* 0x000000070d0d7c10 */ /* 0x000fe2000ff5e0ff */
[----:B-1----:R-:W-:Y:S02]  /*22ed0*/  IMAD.MOV.U32 R2, RZ, RZ, R11 ;  /* 0x000000ffff027224 */ /* 0x002fe400078e000b */
[----:B------:R-:W-:Y:S01]  /*22ee0*/  IMAD.MOV.U32 R3, RZ, RZ, R28 ;  /* 0x000000ffff037224 */ /* 0x000fe200078e001c */
[----:B---3--:R-:W-:Y:S01]  /*22ef0*/  LOP3.LUT R11, R252, 0x30, RZ, 0x3c, !PT ;  /* 0x00000030fc0b7812 */ /* 0x008fe200078e3cff */
[----:B------:R1:W-:Y:S04]  /*22f00*/  STL [R1+0x350], R15 ;  /* 0x0003500f01007387 */ /* 0x0003e80000100800 */
[----:B------:R3:W-:Y:S04]  /*22f10*/  LDGSTS.E [R8+0x2f400], [R2.64], P0 ;  /* 0x2f40000002087fae */ /* 0x0007e80008121848 */
[----:B------:R-:W-:Y:S01]  /*22f20*/  STL [R1+0x390], R13 ;  /* 0x0003900d01007387 */ /* 0x000fe20000100800 */
[----:B---3--:R-:W-:Y:S01]  /*22f30*/  IMAD.U32 R8, RZ, RZ, UR5 ;  /* 0x00000005ff087e24 */ /* 0x008fe2000f8e00ff */
[----:B------:R-:W-:-:S03]  /*22f40*/  IADD3.X R29, R29, UR6, RZ, P1, !PT ;  /* 0x000000061d1d7c10 */ /* 0x000fc60008ffe4ff */
[----:B------:R-:W-:Y:S02]  /*22f50*/  IMAD R8, R8, 0x10000, R11 ;  /* 0x0001000008087824 */ /* 0x000fe400078e020b */
[----:B------:R3:W-:Y:S01]  /*22f60*/  STL [R1+0x34c], R29 ;  /* 0x00034c1d01007387 */ /* 0x0007e20000100800 */
[----:B------:R-:W-:-:S03]  /*22f70*/  IMAD.MOV.U32 R2, RZ, RZ, R15 ;  /* 0x000000ffff027224 */ /* 0x000fc600078e000f */
[----:B------:R-:W5:Y:S01]  /*22f80*/  LDL.LU R11, [R1+0x4d0] ;  /* 0x0004d000010b7983 */ /* 0x000f620000300800 */
[----:B------:R-:W-:-:S03]  /*22f90*/  IMAD.MOV.U32 R3, RZ, RZ, R29 ;  /* 0x000000ffff037224 */ /* 0x000fc600078e001d */
[----:B------:R-:W5:Y:S01]  /*22fa0*/  LDL.LU R28, [R1+0x510] ;  /* 0x00051000011c7983 */ /* 0x000f620000300800 */
[----:B------:R-:W-:-:S03]  /*22fb0*/  IADD3.X R31, R31, UR6, RZ, P2, !PT ;  /* 0x000000061f1f7c10 */ /* 0x000fc600097fe4ff */
[----:B-1----:R-:W5:Y:S04]  /*22fc0*/  LDL.LU R15, [R1+0x4cc] ;  /* 0x0004cc00010f7983 */ /* 0x002f680000300800 */
[----:B---3--:R-:W3:Y:S04]  /*22fd0*/  LDL.LU R29, [R1+0x50c] ;  /* 0x00050c00011d7983 */ /* 0x008ee80000300800 */
[----:B------:R1:W-:Y:S04]  /*22fe0*/  LDGSTS.E [R8+0x20600], [R2.64], P0 ;  /* 0x2060000002087fae */ /* 0x0003e80008121848 */
[----:B------:R1:W-:Y:S02]  /*22ff0*/  STL [R1+0x38c], R31 ;  /* 0x00038c1f01007387 */ /* 0x0003e40000100800 */
[----:B-1----:R-:W-:-:S02]  /*23000*/  IMAD.MOV.U32 R2, RZ, RZ, R13 ;  /* 0x000000ffff027224 */ /* 0x002fc400078e000d */
[----:B------:R-:W-:Y:S02]  /*23010*/  IMAD.MOV.U32 R3, RZ, RZ, R31 ;  /* 0x000000ffff037224 */ /* 0x000fe400078e001f */
[----:B------:R-:W3:Y:S04]  /*23020*/  LDL.LU R31, [R1+0x550] ;  /* 0x00055000011f7983 */ /* 0x000ee80000300800 */
[----:B------:R-:W3:Y:S04]  /*23030*/  LDL.LU R13, [R1+0x590] ;  /* 0x00059000010d7983 */ /* 0x000ee80000300800 */
[----:B------:R1:W-:Y:S01]  /*23040*/  LDGSTS.E [R8+0x21600], [R2.64], P0 ;  /* 0x2160000002087fae */ /* 0x0003e20008121848 */
[----:B--2---:R-:W-:-:S04]  /*23050*/  IADD3 R30, P1, R30, UR7, RZ ;  /* 0x000000071e1e7c10 */ /* 0x004fc8000ff3e0ff */
[----:B------:R-:W-:Y:S01]  /*23060*/  IADD3.X R32, R32, UR6, RZ, P1, !PT ;  /* 0x0000000620207c10 */ /* 0x000fe20008ffe4ff */
[----:B------:R-:W-:Y:S01]  /*23070*/  STL [R1+0x3d0], R30 ;  /* 0x0003d01e01007387 */ /* 0x000fe20000100800 */
[----:B------:R-:W-:-:S03]  /*23080*/  IADD3 R35, P2, R35, UR7, RZ ;  /* 0x0000000723237c10 */ /* 0x000fc6000ff5e0ff */
[----:B------:R2:W-:Y:S01]  /*23090*/  STL [R1+0x3cc], R32 ;  /* 0x0003cc2001007387 */ /* 0x0005e20000100800 */
[----:B-1----:R-:W-:Y:S01]  /*230a0*/  IMAD.MOV.U32 R3, RZ, RZ, R32 ;  /* 0x000000ffff037224 */ /* 0x002fe200078e0020 */
[----:B------:R-:W-:Y:S02]  /*230b0*/  IADD3.X R44, R44, UR6, RZ, P2, !PT ;  /* 0x000000062c2c7c10 */ /* 0x000fe400097fe4ff */
[----:B------:R-:W-:Y:S01]  /*230c0*/  STL [R1+0x410], R35 ;  /* 0x0004102301007387 */ /* 0x000fe20000100800 */
[----:B------:R-:W-:-:S03]  /*230d0*/  IMAD.MOV.U32 R2, RZ, RZ, R30 ;  /* 0x000000ffff027224 */ /* 0x000fc600078e001e */
[----:B--2---:R-:W2:Y:S04]  /*230e0*/  LDL.LU R32, [R1+0x54c] ;  /* 0x00054c0001207983 */ /* 0x004ea80000300800 */
[----:B------:R-:W-:Y:S04]  /*230f0*/  STL [R1+0x40c], R44 ;  /* 0x00040c2c01007387 */ /* 0x000fe80000100800 */
[----:B------:R-:W2:Y:S04]  /*23100*/  LDL.LU R30, [R1+0x58c] ;  /* 0x00058c00011e7983 */ /* 0x000ea80000300800 */
[----:B------:R1:W-:Y:S01]  /*23110*/  LDGSTS.E [R8+0x22600], [R2.64], P0 ;  /* 0x2260000002087fae */ /* 0x0003e20008121848 */
[----:B----4-:R-:W-:Y:S01]  /*23120*/  IADD3 R10, P1, R10, UR7, RZ ;  /* 0x000000070a0a7c10 */ /* 0x010fe2000ff3e0ff */
[----:B-1----:R-:W-:-:S02]  /*23130*/  IMAD.MOV.U32 R2, RZ, RZ, R35 ;  /* 0x000000ffff027224 */ /* 0x002fc400078e0023 */
[----:B------:R-:W-:Y:S01]  /*23140*/  IMAD.MOV.U32 R3, RZ, RZ, R44 ;  /* 0x000000ffff037224 */ /* 0x000fe200078e002c */
[----:B-----5:R-:W-:Y:S02]  /*23150*/  IADD3 R14, P2, R14, UR7, RZ ;  /* 0x000000070e0e7c10 */ /* 0x020fe4000ff5e0ff */
[----:B------:R-:W-:Y:S01]  /*23160*/  IADD3.X R33, R33, UR6, RZ, P1, !PT ;  /* 0x0000000621217c10 */ /* 0x000fe20008ffe4ff */
[----:B------:R-:W-:Y:S01]  /*23170*/  STL [R1+0x450], R10 ;  /* 0x0004500a01007387 */ /* 0x000fe20000100800 */
[----:B------:R-:W-:-:S03]  /*23180*/  IADD3.X R34, R34, UR6, RZ, P2, !PT ;  /* 0x0000000622227c10 */ /* 0x000fc600097fe4ff */
[----:B------:R1:W-:Y:S04]  /*23190*/  LDGSTS.E [R8+0x23600], [R2.64], P0 ;  /* 0x2360000002087fae */ /* 0x0003e80008121848 */
[----:B------:R4:W-:Y:S04]  /*231a0*/  STL [R1+0x44c], R33 ;  /* 0x00044c2101007387 */ /* 0x0009e80000100800 */
[----:B------:R-:W-:Y:S01]  /*231b0*/  STL [R1+0x490], R14 ;  /* 0x0004900e01007387 */ /* 0x000fe20000100800 */
[----:B-1----:R-:W-:Y:S02]  /*231c0*/  IMAD.MOV.U32 R2, RZ, RZ, R10 ;  /* 0x000000ffff027224 */ /* 0x002fe400078e000a */
[----:B------:R-:W-:-:S02]  /*231d0*/  IMAD.MOV.U32 R3, RZ, RZ, R33 ;  /* 0x000000ffff037224 */ /* 0x000fc400078e0021 */
[----:B----4-:R-:W4:Y:S04]  /*231e0*/  LDL.LU R33, [R1+0x5d0] ;  /* 0x0005d00001217983 */ /* 0x010f280000300800 */
[----:B------:R1:W-:Y:S04]  /*231f0*/  STL [R1+0x48c], R34 ;  /* 0x00048c2201007387 */ /* 0x0003e80000100800 */
[----:B------:R5:W-:Y:S04]  /*23200*/  LDGSTS.E [R8+0x24600], [R2.64], P0 ;  /* 0x2460000002087fae */ /* 0x000be80008121848 */
[----:B------:R-:W4:Y:S01]  /*23210*/  LDL.LU R10, [R1+0x610] ;  /* 0x00061000010a7983 */ /* 0x000f220000300800 */
[----:B-----5:R-:W-:-:S03]  /*23220*/  IMAD.MOV.U32 R3, RZ, RZ, R34 ;  /* 0x000000ffff037224 */ /* 0x020fc600078e0022 */
[----:B-1----:R-:W5:Y:S01]  /*23230*/  LDL.LU R34, [R1+0x5cc] ;  /* 0x0005cc0001227983 */ /* 0x002f620000300800 */
[----:B------:R-:W-:-:S03]  /*23240*/  IMAD.MOV.U32 R2, RZ, RZ, R14 ;  /* 0x000000ffff027224 */ /* 0x000fc600078e000e */
[----:B------:R-:W5:Y:S04]  /*23250*/  LDL.LU R14, [R1+0x60c] ;  /* 0x00060c00010e7983 */ /* 0x000f680000300800 */
[----:B------:R1:W-:Y:S01]  /*23260*/  LDGSTS.E [R8+0x25600], [R2.64], P0 ;  /* 0x2560000002087fae */ /* 0x0003e20008121848 */
[----:B------:R-:W-:Y:S02]  /*23270*/  IADD3 R11, P1, R11, UR7, RZ ;  /* 0x000000070b0b7c10 */ /* 0x000fe4000ff3e0ff */
[----:B------:R-:W-:Y:S02]  /*23280*/  IADD3 R28, P2, R28, UR7, RZ ;  /* 0x000000071c1c7c10 */ /* 0x000fe4000ff5e0ff */
[----:B------:R-:W-:Y:S01]  /*23290*/  IADD3.X R15, R15, UR6, RZ, P1, !PT ;  /* 0x000000060f0f7c10 */ /* 0x000fe20008ffe4ff */
[----:B------:R3:W-:Y:S01]  /*232a0*/  STL [R1+0x4d0], R11 ;  /* 0x0004d00b01007387 */ /* 0x0007e20000100800 */
[----:B-1----:R-:W-:Y:S01]  /*232b0*/  IMAD.MOV.U32 R2, RZ, RZ, R11 ;  /* 0x000000ffff027224 */ /* 0x002fe200078e000b */
[----:B---3--:R-:W-:-:S02]  /*232c0*/  IADD3.X R29, R29, UR6, RZ, P2, !PT ;  /* 0x000000061d1d7c10 */ /* 0x008fc400097fe4ff */
[----:B------:R-:W-:Y:S01]  /*232d0*/  IMAD.MOV.U32 R3, RZ, RZ, R15 ;  /* 0x000000ffff037224 */ /* 0x000fe200078e000f */
[----:B------:R1:W-:Y:S04]  /*232e0*/  STL [R1+0x4cc], R15 ;  /* 0x0004cc0f01007387 */ /* 0x0003e80000100800 */
[----:B------:R-:W-:Y:S04]  /*232f0*/  STL [R1+0x510], R28 ;  /* 0x0005101c01007387 */ /* 0x000fe80000100800 */
[----:B------:R-:W3:Y:S04]  /*23300*/  LDL.LU R11, [R1+0x650] ;  /* 0x00065000010b7983 */ /* 0x000ee80000300800 */
[----:B------:R1:W-:Y:S04]  /*23310*/  STL [R1+0x50c], R29 ;  /* 0x00050c1d01007387 */ /* 0x0003e80000100800 */
[----:B------:R1:W-:Y:S01]  /*23320*/  LDGSTS.E [R8+0x26600], [R2.64], P0 ;  /* 0x2660000002087fae */ /* 0x0003e20008121848 */
[----:B------:R-:W-:-:S03]  /*23330*/  IADD3 R31, P1, R31, UR7, RZ ;  /* 0x000000071f1f7c10 */ /* 0x000fc6000ff3e0ff */
[----:B-1----:R-:W3:Y:S01]  /*23340*/  LDL.LU R15, [R1+0x690] ;  /* 0x00069000010f7983 */ /* 0x002ee20000300800 */
[----:B------:R-:W-:Y:S01]  /*23350*/  IADD3 R13, P2, R13, UR7, RZ ;  /* 0x000000070d0d7c10 */ /* 0x000fe2000ff5e0ff */
[----:B------:R-:W-:Y:S02]  /*23360*/  IMAD.MOV.U32 R3, RZ, RZ, R29 ;  /* 0x000000ffff037224 */ /* 0x000fe400078e001d */
[----:B------:R-:W3:Y:S01]  /*23370*/  LDL.LU R29, [R1+0x64c] ;  /* 0x00064c00011d7983 */ /* 0x000ee20000300800 */
[----:B------:R-:W-:-:S03]  /*23380*/  IMAD.MOV.U32 R2, RZ, RZ, R28 ;  /* 0x000000ffff027224 */ /* 0x000fc600078e001c */
[----:B------:R-:W3:Y:S04]  /*23390*/  LDL.LU R28, [R1+0x68c] ;  /* 0x00068c00011c7983 */ /* 0x000ee80000300800 */
[----:B------:R1:W-:Y:S04]  /*233a0*/  STL [R1+0x550], R31 ;  /* 0x0005501f01007387 */ /* 0x0003e80000100800 */
[----:B------:R1:W-:Y:S02]  /*233b0*/  LDGSTS.E [R8+0x27600], [R2.64], P0 ;  /* 0x2760000002087fae */ /* 0x0003e40008121848 */
[----:B-1----:R-:W-:Y:S01]  /*233c0*/  IMAD.MOV.U32 R2, RZ, RZ, R31 ;  /* 0x000000ffff027224 */ /* 0x002fe200078e001f */
[----:B--2---:R-:W-:-:S05]  /*233d0*/  IADD3.X R32, R32, UR6, RZ, P1, !PT ;  /* 0x0000000620207c10 */ /* 0x004fca0008ffe4ff */
[----:B------:R1:W-:Y:S01]  /*233e0*/  STL [R1+0x54c], R32 ;  /* 0x00054c2001007387 */ /* 0x0003e20000100800 */
[----:B------:R-:W-:-:S03]  /*233f0*/  IADD3.X R30, R30, UR6, RZ, P2, !PT ;  /* 0x000000061e1e7c10 */ /* 0x000fc600097fe4ff */
[----:B------:R-:W-:Y:S01]  /*23400*/  STL [R1+0x590], R13 ;  /* 0x0005900d01007387 */ /* 0x000fe20000100800 */
[----:B------:R-:W-:-:S03]  /*23410*/  IMAD.MOV.U32 R3, RZ, RZ, R32 ;  /* 0x000000ffff037224 */ /* 0x000fc600078e0020 */
[----:B------:R-:W2:Y:S04]  /*23420*/  LDL.LU R31, [R1+0x6d0] ;  /* 0x0006d000011f7983 */ /* 0x000ea80000300800 */
[----:B------:R4:W-:Y:S04]  /*23430*/  STL [R1+0x58c], R30 ;  /* 0x00058c1e01007387 */ /* 0x0009e80000100800 */
[----:B------:R-:W2:Y:S04]  /*23440*/  LDL.LU R35, [R1+0x710] ;  /* 0x0007100001237983 */ /* 0x000ea80000300800 */
[----:B-1----:R-:W2:Y:S04]  /*23450*/  LDL.LU R32, [R1+0x6cc] ;  /* 0x0006cc0001207983 */ /* 0x002ea80000300800 */
[----:B------:R-:W2:Y:S04]  /*23460*/  LDL.LU R44, [R1+0x70c] ;  /* 0x00070c00012c7983 */ /* 0x000ea80000300800 */
[----:B------:R1:W-:Y:S02]  /*23470*/  LDGSTS.E [R8+0x28600], [R2.64], P0 ;  /* 0x2860000002087fae */ /* 0x0003e40008121848 */
[----:B-1----:R-:W-:Y:S01]  /*23480*/  IMAD.MOV.U32 R2, RZ, RZ, R13 ;  /* 0x000000ffff027224 */ /* 0x002fe200078e000d */
[----:B----4-:R-:W-:Y:S01]  /*23490*/  IADD3 R33, P1, R33, UR7, RZ ;  /* 0x0000000721217c10 */ /* 0x010fe2000ff3e0ff */
[----:B------:R-:W-:-:S02]  /*234a0*/  IMAD.MOV.U32 R3, RZ, RZ, R30 ;  /* 0x000000ffff037224 */ /* 0x000fc400078e001e */
[----:B------:R-:W4:Y:S04]  /*234b0*/  LDL.LU R30, [R1+0x358] ;  /* 0x00035800011e7983 */ /* 0x000f280000300800 */
[----:B------:R-:W4:Y:S01]  /*234c0*/  LDL.LU R13, [R1+0x398] ;  /* 0x00039800010d7983 */ /* 0x000f220000300800 */
[----:B------:R-:W-:-:S03]  /*234d0*/  IADD3 R10, P2, R10, UR7, RZ ;  /* 0x000000070a0a7c10 */ /* 0x000fc6000ff5e0ff */
[----:B------:R-:W-:Y:S04]  /*234e0*/  STL [R1+0x5d0], R33 ;  /* 0x0005d02101007387 */ /* 0x000fe80000100800 */
[----:B------:R1:W-:Y:S01]  /*234f0*/  LDGSTS.E [R8+0x29600], [R2.64], P0 ;  /* 0x2960000002087fae */ /* 0x0003e20008121848 */
[----:B-----5:R-:W-:Y:S02]  /*23500*/  IADD3.X R34, R34, UR6, RZ, P1, !PT ;  /* 0x0000000622227c10 */ /* 0x020fe40008ffe4ff */
[----:B------:R-:W-:-:S03]  /*23510*/  IADD3.X R14, R14, UR6, RZ, P2, !PT ;  /* 0x000000060e0e7c10 */ /* 0x000fc600097fe4ff */
[----:B------:R5:W-:Y:S01]  /*23520*/  STL [R1+0x5cc], R34 ;  /* 0x0005cc2201007387 */ /* 0x000be20000100800 */
[----:B-1----:R-:W-:-:S03]  /*23530*/  IMAD.MOV.U32 R3, RZ, RZ, R34 ;  /* 0x000000ffff037224 */ /* 0x002fc600078e0022 */
[----:B------:R1:W-:Y:S01]  /*23540*/  STL [R1+0x610], R10 ;  /* 0x0006100a01007387 */ /* 0x0003e20000100800 */
[----:B------:R-:W-:-:S03]  /*23550*/  IMAD.MOV.U32 R2, RZ, RZ, R33 ;  /* 0x000000ffff027224 */ /* 0x000fc600078e0021 */
[----:B-----5:R-:W5:Y:S04]  /*23560*/  LDL.LU R34, [R1+0x354] ;  /* 0x0003540001227983 */ /* 0x020f680000300800 */
[----:B------:R1:W-:Y:S04]  /*23570*/  STL [R1+0x60c], R14 ;  /* 0x00060c0e01007387 */ /* 0x0003e80000100800 */
[----:B------:R-:W5:Y:S04]  /*23580*/  LDL.LU R33, [R1+0x394] ;  /* 0x0003940001217983 */ /* 0x000f680000300800 */
[----:B------:R1:W-:Y:S01]  /*23590*/  LDGSTS.E [R8+0x2a600], [R2.64], P0 ;  /* 0x2a60000002087fae */ /* 0x0003e20008121848 */
[----:B---3--:R-:W-:Y:S01]  /*235a0*/  IADD3 R11, P1, R11, UR7, RZ ;  /* 0x000000070b0b7c10 */ /* 0x008fe2000ff3e0ff */
[----:B-1----:R-:W-:-:S02]  /*235b0*/  IMAD.MOV.U32 R2, RZ, RZ, R10 ;  /* 0x000000ffff027224 */ /* 0x002fc400078e000a */
[----:B------:R-:W-:Y:S01]  /*235c0*/  IMAD.MOV.U32 R3, RZ, RZ, R14 ;  /* 0x000000ffff037224 */ /* 0x000fe200078e000e */
[----:B------:R-:W3:Y:S04]  /*235d0*/  LDL.LU R10, [R1+0x3d8] ;  /* 0x0003d800010a7983 */ /* 0x000ee80000300800 */
[----:B------:R-:W3:Y:S01]  /*235e0*/  LDL.LU R14, [R1+0x418] ;  /* 0x00041800010e7983 */ /* 0x000ee20000300800 */
[----:B------:R-:W-:-:S03]  /*235f0*/  IADD3 R15, P2, R15, UR7, RZ ;  /* 0x000000070f0f7c10 */ /* 0x000fc6000ff5e0ff */
[----:B------:R1:W-:Y:S04]  /*23600*/  STL [R1+0x650], R11 ;  /* 0x0006500b01007387 */ /* 0x0003e80000100800 */
[----:B------:R1:W-:Y:S01]  /*23610*/  LDGSTS.E [R8+0x2b600], [R2.64], P0 ;  /* 0x2b60000002087fae */ /* 0x0003e20008121848 */
[----:B------:R-:W-:Y:S02]  /*23620*/  IADD3.X R29, R29, UR6, RZ, P1, !PT ;  /* 0x000000061d1d7c10 */ /* 0x000fe40008ffe4ff */
[----:B------:R-:W-:-:S03]  /*23630*/  IADD3.X R28, R28, UR6, RZ, P2, !PT ;  /* 0x000000061c1c7c10 */ /* 0x000fc600097fe4ff */
[----:B------:R1:W-:Y:S02]  /*23640*/  STL [R1+0x64c], R29 ;  /* 0x00064c1d01007387 */ /* 0x0003e40000100800 */
[----:B-1----:R-:W-:Y:S02]  /*23650*/  IMAD.MOV.U32 R2, RZ, RZ, R11 ;  /* 0x000000ffff027224 */ /* 0x002fe400078e000b */
[----:B------:R1:W-:Y:S01]  /*23660*/  STL [R1+0x690], R15 ;  /* 0x0006900f01007387 */ /* 0x0003e20000100800 */
[----:B------:R-:W-:-:S03]  /*23670*/  IMAD.MOV.U32 R3, RZ, RZ, R29 ;  /* 0x000000ffff037224 */ /* 0x000fc600078e001d */
[----:B------:R-:W3:Y:S04]  /*23680*/  LDL.LU R11, [R1+0x3d4] ;  /* 0x0003d400010b7983 */ /* 0x000ee80000300800 */
[----:B------:R1:W-:Y:S04]  /*23690*/  STL [R1+0x68c], R28 ;  /* 0x00068c1c01007387 */ /* 0x0003e80000100800 */
[----:B------:R-:W3:Y:S04]  /*236a0*/  LDL.LU R29, [R1+0x414] ;  /* 0x00041400011d7983 */ /* 0x000ee80000300800 */
[----:B------:R1:W-:Y:S02]  /*236b0*/  LDGSTS.E [R8+0x2c600], [R2.64], P0 ;  /* 0x2c60000002087fae */ /* 0x0003e40008121848 */
[----:B-1----:R-:W-:-:S02]  /*236c0*/  IMAD.MOV.U32 R2, RZ, RZ, R15 ;  /* 0x000000ffff027224 */ /* 0x002fc400078e000f */
[----:B------:R-:W-:Y:S01]  /*236d0*/  IMAD.MOV.U32 R3, RZ, RZ, R28 ;  /* 0x000000ffff037224 */ /* 0x000fe200078e001c */
[----:B------:R-:W3:Y:S04]  /*236e0*/  LDL.LU R15, [R1+0x458] ;  /* 0x00045800010f7983 */ /* 0x000ee80000300800 */
[----:B------:R-:W3:Y:S04]  /*236f0*/  LDL.LU R28, [R1+0x498] ;  /* 0x00049800011c7983 */ /* 0x000ee80000300800 */
[----:B------:R1:W-:Y:S01]  /*23700*/  LDGSTS.E [R8+0x2d600], [R2.64], P0 ;  /* 0x2d60000002087fae */ /* 0x0003e20008121848 */
[----:B--2---:R-:W-:-:S05]  /*23710*/  IADD3 R31, P1, R31, UR7, RZ ;  /* 0x000000071f1f7c10 */ /* 0x004fca000ff3e0ff */
[----:B------:R-:W-:Y:S01]  /*23720*/  STL [R1+0x6d0], R31 ;  /* 0x0006d01f01007387 */ /* 0x000fe20000100800 */
[----:B------:R-:W-:Y:S02]  /*23730*/  IADD3 R35, P2, R35, UR7, RZ ;  /* 0x0000000723237c10 */ /* 0x000fe4000ff5e0ff */
[----:B------:R-:W-:Y:S02]  /*23740*/  IADD3.X R32, R32, UR6, RZ, P1, !PT ;  /* 0x0000000620207c10 */ /* 0x000fe40008ffe4ff */
[----:B------:R-:W-:-:S03]  /*23750*/  IADD3.X R44, R44, UR6, RZ, P2, !PT ;  /* 0x000000062c2c7c10 */ /* 0x000fc600097fe4ff */
[----:B------:R2:W-:Y:S01]  /*23760*/  STL [R1+0x6cc], R32 ;  /* 0x0006cc2001007387 */ /* 0x0005e20000100800 */
[----:B-1----:R-:W-:-:S03]  /*23770*/  IMAD.MOV.U32 R3, RZ, RZ, R32 ;  /* 0x000000ffff037224 */ /* 0x002fc600078e0020 */
[----:B------:R-:W-:Y:S01]  /*23780*/  STL [R1+0x710], R35 ;  /* 0x0007102301007387 */ /* 0x000fe20000100800 */
[----:B------:R-:W-:-:S03]  /*23790*/  IMAD.MOV.U32 R2, RZ, RZ, R31 ;  /* 0x000000ffff027224 */ /* 0x000fc600078e001f */
[----:B--2---:R-:W2:Y:S04]  /*237a0*/  LDL.LU R32, [R1+0x454] ;  /* 0x0004540001207983 */ /* 0x004ea80000300800 */
[----:B------:R-:W-:Y:S04]  /*237b0*/  STL [R1+0x70c], R44 ;  /* 0x00070c2c01007387 */ /* 0x000fe80000100800 */
[----:B------:R-:W2:Y:S04]  /*237c0*/  LDL.LU R31, [R1+0x494] ;  /* 0x00049400011f7983 */ /* 0x000ea80000300800 */
[----:B------:R1:W-:Y:S01]  /*237d0*/  LDGSTS.E [R8+0x2e600], [R2.64], P0 ;  /* 0x2e60000002087fae */ /* 0x0003e20008121848 */
[----:B----4-:R-:W-:-:S02]  /*237e0*/  IADD3 R30, P1, R30, UR7, RZ ;  /* 0x000000071e1e7c10 */ /* 0x010fc4000ff3e0ff */
[----:B------:R-:W-:-:S03]  /*237f0*/  IADD3 R13, P2, R13, UR7, RZ ;  /* 0x000000070d0d7c10 */ /* 0x000fc6000ff5e0ff */
[----:B------:R4:W-:Y:S01]  /*23800*/  STL [R1+0x358], R30 ;  /* 0x0003581e01007387 */ /* 0x0009e20000100800 */
[----:B-1----:R-:W-:Y:S02]  /*23810*/  IMAD.MOV.U32 R2, RZ, RZ, R35 ;  /* 0x000000ffff027224 */ /* 0x002fe400078e0023 */
[----:B------:R-:W-:-:S05]  /*23820*/  IMAD.MOV.U32 R3, RZ, RZ, R44 ;  /* 0x000000ffff037224 */ /* 0x000fca00078e002c */
[----:B------:R1:W-:Y:S01]  /*23830*/  LDGSTS.E [R8+0x2f600], [R2.64], P0 ;  /* 0x2f60000002087fae */ /* 0x0003e20008121848 */
[----:B-----5:R-:W-:Y:S01]  /*23840*/  IADD3.X R34, R34, UR6, RZ, P1, !PT ;  /* 0x0000000622227c10 */ /* 0x020fe20008ffe4ff */
[----:B-1----:R-:W-:-:S04]  /*23850*/  IMAD.MOV.U32 R2, RZ, RZ, R30 ;  /* 0x000000ffff027224 */ /* 0x002fc800078e001e */
[----:B------:R-:W-:Y:S01]  /*23860*/  IMAD.MOV.U32 R3, RZ, RZ, R34 ;  /* 0x000000ffff037224 */ /* 0x000fe200078e0022 */
[----:B------:R-:W-:Y:S01]  /*23870*/  STL [R1+0x354], R34 ;  /* 0x0003542201007387 */ /* 0x000fe20000100800 */
[----:B------:R-:W-:-:S03]  /*23880*/  IADD3.X R33, R33, UR6, RZ, P2, !PT ;  /* 0x0000000621217c10 */ /* 0x000fc600097fe4ff */
[----:B------:R-:W-:Y:S04]  /*23890*/  STL [R1+0x398], R13 ;  /* 0x0003980d01007387 */ /* 0x000fe80000100800 */
[----:B----4-:R-:W4:Y:S04]  /*238a0*/  LDL.LU R30, [R1+0x4d8] ;  /* 0x0004d800011e7983 */ /* 0x010f280000300800 */
[----:B------:R1:W-:Y:S04]  /*238b0*/  STL [R1+0x394], R33 ;  /* 0x0003942101007387 */ /* 0x0003e80000100800 */
[----:B------:R5:W-:Y:S04]  /*238c0*/  LDGSTS.E [R9+0x20800], [R2.64], P0 ;  /* 0x2080000002097fae */ /* 0x000be80008121848 */
[----:B------:R-:W4:Y:S01]  /*238d0*/  LDL.LU R8, [R1+0x518] ;  /* 0x0005180001087983 */ /* 0x000f220000300800 */
[----:B-----5:R-:W-:-:S03]  /*238e0*/  IMAD.MOV.U32 R3, RZ, RZ, R33 ;  /* 0x000000ffff037224 */ /* 0x020fc600078e0021 */
[----:B-1----:R-:W5:Y:S01]  /*238f0*/  LDL.LU R33, [R1+0x4d4] ;  /* 0x0004d40001217983 */ /* 0x002f620000300800 */
[----:B------:R-:W-:-:S03]  /*23900*/  IMAD.MOV.U32 R2, RZ, RZ, R13 ;  /* 0x000000ffff027224 */ /* 0x000fc600078e000d */
[----:B------:R-:W5:Y:S01]  /*23910*/  LDL.LU R13, [R1+0x514] ;  /* 0x00051400010d7983 */ /* 0x000f620000300800 */
[----:B---3--:R-:W-:Y:S02]  /*23920*/  IADD3 R10, P1, R10, UR7, RZ ;  /* 0x000000070a0a7c10 */ /* 0x008fe4000ff3e0ff */
[----:B------:R-:W-:Y:S01]  /*23930*/  IADD3 R14, P2, R14, UR7, RZ ;  /* 0x000000070e0e7c10 */ /* 0x000fe2000ff5e0ff */
[----:B------:R1:W-:Y:S04]  /*23940*/  LDGSTS.E [R9+0x21800], [R2.64], P0 ;  /* 0x2180000002097fae */ /* 0x0003e80008121848 */
[----:B------:R3:W-:Y:S01]  /*23950*/  STL [R1+0x3d8], R10 ;  /* 0x0003d80a01007387 */ /* 0x0007e20000100800 */
[----:B------:R-:W-:Y:S01]  /*23960*/  IADD3.X R11, R11, UR6, RZ, P1, !PT ;  /* 0x000000060b0b7c10 */ /* 0x000fe20008ffe4ff */
[----:B-1----:R-:W-:-:S04]  /*23970*/  IMAD.MOV.U32 R2, RZ, RZ, R10 ;  /* 0x000000ffff027224 */ /* 0x002fc800078e000a */
[----:B------:R-:W-:Y:S01]  /*23980*/  IMAD.MOV.U32 R3, RZ, RZ, R11 ;  /* 0x000000ffff037224 */ /* 0x000fe200078e000b */
[----:B------:R1:W-:Y:S01]  /*23990*/  STL [R1+0x3d4], R11 ;  /* 0x0003d40b01007387 */ /* 0x0003e20000100800 */
[----:B------:R-:W-:-:S03]  /*239a0*/  IADD3.X R29, R29, UR6, RZ, P2, !PT ;  /* 0x000000061d1d7c10 */ /* 0x000fc600097fe4ff */
[----:B------:R-:W-:Y:S04]  /*239b0*/  STL [R1+0x418], R14 ;  /* 0x0004180e01007387 */ /* 0x000fe80000100800 */
[----:B---3--:R-:W3:Y:S04]  /*239c0*/  LDL.LU R10, [R1+0x558] ;  /* 0x00055800010a7983 */ /* 0x008ee80000300800 */
[----:B------:R1:W-:Y:S04]  /*239d0*/  STL [R1+0x414], R29 ;  /* 0x0004141d01007387 */ /* 0x0003e80000100800 */
[----:B------:R1:W-:Y:S04]  /*239e0*/  LDGSTS.E [R9+0x22800], [R2.64], P0 ;  /* 0x2280000002097fae */ /* 0x0003e80008121848 */
[----:B-1----:R-:W3:Y:S01]  /*239f0*/  LDL.LU R11, [R1+0x598] ;  /* 0x00059800010b7983 */ /* 0x002ee20000300800 */
[----:B------:R-:W-:-:S02]  /*23a00*/  IADD3 R15, P1, R15, UR7, RZ ;  /* 0x000000070f0f7c10 */ /* 0x000fc4000ff3e0ff */
        /* <DEDUP_REMOVED lines=11> */
[----:B------:R-:W-:Y:S04]  /*23ac0*/  STL [R1+0x498], R28 ;  /* 0x0004981c01007387 */ /* 0x000fe80000100800 */
[----:B------:R-:W2:Y:S04]  /*23ad0*/  LDL.LU R34, [R1+0x5d8] ;  /* 0x0005d80001227983 */ /* 0x000ea80000300800 */
[----:B------:R1:W-:Y:S04]  /*23ae0*/  STL [R1+0x494], R31 ;  /* 0x0004941f01007387 */ /* 0x0003e80000100800 */
[----:B------:R-:W2:Y:S04]  /*23af0*/  LDL.LU R15, [R1+0x618] ;  /* 0x00061800010f7983 */ /* 0x000ea80000300800 */
[----:B------:R-:W2:Y:S01]  /*23b00*/  LDL.LU R35, [R1+0x5d4] ;  /* 0x0005d40001237983 */ /* 0x000ea20000300800 */
[----:B------:R-:W-:-:S03]  /*23b10*/  IMAD.MOV.U32 R3, RZ, RZ, R32 ;  /* 0x000000ffff037224 */ /* 0x000fc600078e0020 */
[----:B-1----:R-:W2:Y:S04]  /*23b20*/  LDL.LU R32, [R1+0x614] ;  /* 0x0006140001207983 */ /* 0x002ea80000300800 */
[----:B------:R1:W-:Y:S02]  /*23b30*/  LDGSTS.E [R9+0x24800], [R2.64], P0 ;  /* 0x2480000002097fae */ /* 0x0003e40008121848 */
[----:B-1----:R-:W-:Y:S02]  /*23b40*/  IMAD.MOV.U32 R2, RZ, RZ, R28 ;  /* 0x000000ffff027224 */ /* 0x002fe400078e001c */
[----:B------:R-:W-:Y:S02]  /*23b50*/  IMAD.MOV.U32 R3, RZ, RZ, R31 ;  /* 0x000000ffff037224 */ /* 0x000fe400078e001f */
[----:B------:R-:W2:Y:S04]  /*23b60*/  LDL.LU R31, [R1+0x658] ;  /* 0x00065800011f7983 */ /* 0x000ea80000300800 */
[----:B------:R-:W2:Y:S04]  /*23b70*/  LDL.LU R28, [R1+0x698] ;  /* 0x00069800011c7983 */ /* 0x000ea80000300800 */
[----:B------:R1:W-:Y:S01]  /*23b80*/  LDGSTS.E [R9+0x25800], [R2.64], P0 ;  /* 0x2580000002097fae */ /* 0x0003e20008121848 */
[----:B----4-:R-:W-:-:S05]  /*23b90*/  IADD3 R30, P1, R30, UR7, RZ ;  /* 0x000000071e1e7c10 */ /* 0x010fca000ff3e0ff */
[----:B------:R-:W-:Y:S01]  /*23ba0*/  STL [R1+0x4d8], R30 ;  /* 0x0004d81e01007387 */ /* 0x000fe20000100800 */
[----:B------:R-:W-:Y:S02]  /*23bb0*/  IADD3 R8, P2, R8, UR7, RZ ;  /* 0x0000000708087c10 */ /* 0x000fe4000ff5e0ff */
[----:B-----5:R-:W-:Y:S02]  /*23bc0*/  IADD3.X R33, R33, UR6, RZ, P1, !PT ;  /* 0x0000000621217c10 */ /* 0x020fe40008ffe4ff */
[----:B------:R-:W-:-:S03]  /*23bd0*/  IADD3.X R13, R13, UR6, RZ, P2, !PT ;  /* 0x000000060d0d7c10 */ /* 0x000fc600097fe4ff */
[----:B------:R4:W-:Y:S01]  /*23be0*/  STL [R1+0x4d4], R33 ;  /* 0x0004d42101007387 */ /* 0x0009e20000100800 */
[----:B-1----:R-:W-:-:S03]  /*23bf0*/  IMAD.MOV.U32 R3, RZ, RZ, R33 ;  /* 0x000000ffff037224 */ /* 0x002fc600078e0021 */
[----:B------:R-:W-:Y:S01]  /*23c00*/  STL [R1+0x518], R8 ;  /* 0x0005180801007387 */ /* 0x000fe20000100800 */
[----:B------:R-:W-:-:S03]  /*23c10*/  IMAD.MOV.U32 R2, RZ, RZ, R30 ;  /* 0x000000ffff027224 */ /* 0x000fc600078e001e */
[----:B----4-:R-:W4:Y:S04]  /*23c20*/  LDL.LU R33, [R1+0x654] ;  /* 0x0006540001217983 */ /* 0x010f280000300800 */
[----:B------:R1:W-:Y:S04]  /*23c30*/  STL [R1+0x514], R13 ;  /* 0x0005140d01007387 */ /* 0x0003e80000100800 */
[----:B------:R-:W5:Y:S04]  /*23c40*/  LDL.LU R30, [R1+0x694] ;  /* 0x00069400011e7983 */ /* 0x000f680000300800 */
[----:B------:R1:W-:Y:S01]  /*23c50*/  LDGSTS.E [R9+0x26800], [R2.64], P0 ;  /* 0x2680000002097fae */ /* 0x0003e20008121848 */
[----:B---3--:R-:W-:Y:S01]  /*23c60*/  IADD3 R10, P1, R10, UR7, RZ ;  /* 0x000000070a0a7c10 */ /* 0x008fe2000ff3e0ff */
[----:B-1----:R-:W-:-:S02]  /*23c70*/  IMAD.MOV.U32 R2, RZ, RZ, R8 ;  /* 0x000000ffff027224 */ /* 0x002fc400078e0008 */
[----:B------:R-:W-:Y:S02]  /*23c80*/  IMAD.MOV.U32 R3, RZ, RZ, R13 ;  /* 0x000000ffff037224 */ /* 0x000fe400078e000d */
[----:B------:R-:W3:Y:S01]  /*23c90*/  LDL.LU R13, [R1+0x6d8] ;  /* 0x0006d800010d7983 */ /* 0x000ee20000300800 */
[----:B------:R-:W-:-:S03]  /*23ca0*/  IADD3 R11, P2, R11, UR7, RZ ;  /* 0x000000070b0b7c10 */ /* 0x000fc6000ff5e0ff */
[----:B------:R-:W3:Y:S04]  /*23cb0*/  LDL.LU R8, [R1+0x718] ;  /* 0x0007180001087983 */ /* 0x000ee80000300800 */
[----:B------:R1:W-:Y:S01]  /*23cc0*/  LDGSTS.E [R9+0x27800], [R2.64], P0 ;  /* 0x2780000002097fae */ /* 0x0003e20008121848 */
[----:B------:R-:W-:-:S03]  /*23cd0*/  IADD3.X R29, R29, UR6, RZ, P1, !PT ;  /* 0x000000061d1d7c10 */ /* 0x000fc60008ffe4ff */
[----:B------:R-:W-:Y:S01]  /*23ce0*/  STL [R1+0x558], R10 ;  /* 0x0005580a01007387 */ /* 0x000fe20000100800 */
[----:B------:R-:W-:-:S03]  /*23cf0*/  IADD3.X R14, R14, UR6, RZ, P2, !PT ;  /* 0x000000060e0e7c10 */ /* 0x000fc600097fe4ff */
[----:B------:R1:W-:Y:S02]  /*23d00*/  STL [R1+0x554], R29 ;  /* 0x0005541d01007387 */ /* 0x0003e40000100800 */
[----:B-1----:R-:W-:Y:S02]  /*23d10*/  IMAD.MOV.U32 R2, RZ, RZ, R10 ;  /* 0x000000ffff027224 */ /* 0x002fe400078e000a */
[----:B------:R-:W-:Y:S01]  /*23d20*/  IMAD.MOV.U32 R3, RZ, RZ, R29 ;  /* 0x000000ffff037224 */ /* 0x000fe200078e001d */
[----:B------:R-:W-:Y:S04]  /*23d30*/  STL [R1+0x598], R11 ;  /* 0x0005980b01007387 */ /* 0x000fe80000100800 */
[----:B------:R1:W-:Y:S04]  /*23d40*/  LDGSTS.E [R9+0x28800], [R2.64], P0 ;  /* 0x2880000002097fae */ /* 0x0003e80008121848 */
[----:B------:R-:W3:Y:S04]  /*23d50*/  LDL.LU R29, [R1+0x6d4] ;  /* 0x0006d400011d7983 */ /* 0x000ee80000300800 */
[----:B------:R1:W-:Y:S04]  /*23d60*/  STL [R1+0x594], R14 ;  /* 0x0005940e01007387 */ /* 0x0003e80000100800 */
[----:B------:R-:W3:Y:S01]  /*23d70*/  LDL.LU R10, [R1+0x714] ;  /* 0x00071400010a7983 */ /* 0x000ee20000300800 */
[----:B-1----:R-:W-:-:S02]  /*23d80*/  IMAD.MOV.U32 R2, RZ, RZ, R11 ;  /* 0x000000ffff027224 */ /* 0x002fc400078e000b */
[----:B------:R-:W-:Y:S02]  /*23d90*/  IMAD.MOV.U32 R3, RZ, RZ, R14 ;  /* 0x000000ffff037224 */ /* 0x000fe400078e000e */
[----:B------:R-:W3:Y:S04]  /*23da0*/  LDL.LU R14, [R1+0x360] ;  /* 0x00036000010e7983 */ /* 0x000ee80000300800 */
[----:B------:R1:W-:Y:S04]  /*23db0*/  LDGSTS.E [R9+0x29800], [R2.64], P0 ;  /* 0x2980000002097fae */ /* 0x0003e80008121848 */
[----:B------:R-:W3:Y:S01]  /*23dc0*/  LDL.LU R11, [R1+0x3a0] ;  /* 0x0003a000010b7983 */ /* 0x000ee20000300800 */
[----:B--2---:R-:W-:-:S05]  /*23dd0*/  IADD3 R34, P1, R34, UR7, RZ ;  /* 0x0000000722227c10 */ /* 0x004fca000ff3e0ff */
[----:B-1----:R-:W-:Y:S01]  /*23de0*/  IMAD.MOV.U32 R2, RZ, RZ, R34 ;  /* 0x000000ffff027224 */ /* 0x002fe200078e0022 */
[----:B------:R-:W-:Y:S02]  /*23df0*/  IADD3 R15, P2, R15, UR7, RZ ;  /* 0x000000070f0f7c10 */ /* 0x000fe4000ff5e0ff */
[----:B------:R-:W-:Y:S01]  /*23e00*/  IADD3.X R35, R35, UR6, RZ, P1, !PT ;  /* 0x0000000623237c10 */ /* 0x000fe20008ffe4ff */
[----:B------:R-:W-:Y:S01]  /*23e10*/  STL [R1+0x5d8], R34 ;  /* 0x0005d82201007387 */ /* 0x000fe20000100800 */
[----:B------:R-:W-:-:S03]  /*23e20*/  IADD3.X R32, R32, UR6, RZ, P2, !PT ;  /* 0x0000000620207c10 */ /* 0x000fc600097fe4ff */
[----:B------:R-:W-:Y:S01]  /*23e30*/  IMAD.MOV.U32 R3, RZ, RZ, R35 ;  /* 0x000000ffff037224 */ /* 0x000fe200078e0023 */
[----:B------:R-:W-:Y:S04]  /*23e40*/  STL [R1+0x5d4], R35 ;  /* 0x0005d42301007387 */ /* 0x000fe80000100800 */
[----:B------:R-:W-:Y:S04]  /*23e50*/  STL [R1+0x618], R15 ;  /* 0x0006180f01007387 */ /* 0x000fe80000100800 */
[----:B------:R1:W-:Y:S04]  /*23e60*/  LDGSTS.E [R9+0x2a800], [R2.64], P0 ;  /* 0x2a80000002097fae */ /* 0x0003e80008121848 */
[----:B------:R2:W-:Y:S01]  /*23e70*/  STL [R1+0x614], R32 ;  /* 0x0006142001007387 */ /* 0x0005e20000100800 */
[----:B-1----:R-:W-:-:S03]  /*23e80*/  IMAD.MOV.U32 R3, RZ, RZ, R32 ;  /* 0x000000ffff037224 */ /* 0x002fc600078e0020 */
[----:B--2---:R-:W2:Y:S01]  /*23e90*/  LDL.LU R32, [R1+0x35c] ;  /* 0x00035c0001207983 */ /* 0x004ea20000300800 */
[----:B------:R-:W-:Y:S01]  /*23ea0*/  IADD3 R31, P1, R31, UR7, RZ ;  /* 0x000000071f1f7c10 */ /* 0x000fe2000ff3e0ff */
[----:B------:R-:W-:Y:S01]  /*23eb0*/  IMAD.MOV.U32 R2, RZ, RZ, R15 ;  /* 0x000000ffff027224 */ /* 0x000fe200078e000f */
[----:B------:R-:W-:Y:S01]  /*23ec0*/  IADD3 R28, P2, R28, UR7, RZ ;  /* 0x000000071c1c7c10 */ /* 0x000fe2000ff5e0ff */
[----:B------:R-:W2:Y:S04]  /*23ed0*/  LDL.LU R15, [R1+0x39c] ;  /* 0x00039c00010f7983 */ /* 0x000ea80000300800 */
[----:B------:R1:W-:Y:S04]  /*23ee0*/  LDGSTS.E [R9+0x2b800], [R2.64], P0 ;  /* 0x2b80000002097fae */ /* 0x0003e80008121848 */
[----:B------:R4:W-:Y:S01]  /*23ef0*/  STL [R1+0x658], R31 ;  /* 0x0006581f01007387 */ /* 0x0009e20000100800 */
[----:B-1----:R-:W-:Y:S01]  /*23f00*/  IMAD.MOV.U32 R2, RZ, RZ, R31 ;  /* 0x000000ffff027224 */ /* 0x002fe200078e001f */
[----:B----4-:R-:W-:-:S05]  /*23f10*/  IADD3.X R33, R33, UR6, RZ, P1, !PT ;  /* 0x0000000621217c10 */ /* 0x010fca0008ffe4ff */
[----:B------:R-:W-:Y:S01]  /*23f20*/  IMAD.MOV.U32 R3, RZ, RZ, R33 ;  /* 0x000000ffff037224 */ /* 0x000fe200078e0021 */
[----:B-----5:R-:W-:Y:S01]  /*23f30*/  IADD3.X R30, R30, UR6, RZ, P2, !PT ;  /* 0x000000061e1e7c10 */ /* 0x020fe200097fe4ff */
[----:B------:R-:W-:Y:S04]  /*23f40*/  STL [R1+0x654], R33 ;  /* 0x0006542101007387 */ /* 0x000fe80000100800 */
[----:B------:R1:W-:Y:S04]  /*23f50*/  STL [R1+0x698], R28 ;  /* 0x0006981c01007387 */ /* 0x0003e80000100800 */
[----:B------:R4:W-:Y:S04]  /*23f60*/  LDGSTS.E [R9+0x2c800], [R2.64], P0 ;  /* 0x2c80000002097fae */ /* 0x0009e80008121848 */
[----:B------:R-:W-:Y:S04]  /*23f70*/  STL [R1+0x694], R30 ;  /* 0x0006941e01007387 */ /* 0x000fe80000100800 */
[----:B------:R-:W5:Y:S01]  /*23f80*/  LDL.LU R31, [R1+0x3dc] ;  /* 0x0003dc00011f7983 */ /* 0x000f620000300800 */
[----:B----4-:R-:W-:-:S03]  /*23f90*/  IMAD.MOV.U32 R2, RZ, RZ, R28 ;  /* 0x000000ffff027224 */ /* 0x010fc600078e001c */
[----:B-1----:R-:W4:Y:S04]  /*23fa0*/  LDL.LU R28, [R1+0x3e0] ;  /* 0x0003e000011c7983 */ /* 0x002f280000300800 */
[----:B------:R-:W5:Y:S04]  /*23fb0*/  LDL.LU R44, [R1+0x41c] ;  /* 0x00041c00012c7983 */ /* 0x000f680000300800 */
[----:B------:R-:W5:Y:S01]  /*23fc0*/  LDL.LU R35, [R1+0x420] ;  /* 0x0004200001237983 */ /* 0x000f620000300800 */
[----:B---3--:R-:W-:Y:S01]  /*23fd0*/  IADD3 R13, P1, R13, UR7, RZ ;  /* 0x000000070d0d7c10 */ /* 0x008fe2000ff3e0ff */
[----:B------:R-:W-:Y:S01]  /*23fe0*/  IMAD.MOV.U32 R3, RZ, RZ, R30 ;  /* 0x000000ffff037224 */ /* 0x000fe200078e001e */
[----:B------:R-:W-:-:S03]  /*23ff0*/  IADD3 R8, P2, R8, UR7, RZ ;  /* 0x0000000708087c10 */ /* 0x000fc6000ff5e0ff */
[----:B------:R-:W-:Y:S04]  /*24000*/  STL [R1+0x6d8], R13 ;  /* 0x0006d80d01007387 */ /* 0x000fe80000100800 */
[----:B------:R1:W-:Y:S01]  /*24010*/  LDGSTS.E [R9+0x2d800], [R2.64], P0 ;  /* 0x2d80000002097fae */ /* 0x0003e20008121848 */
[----:B------:R-:W-:-:S05]  /*24020*/  IADD3.X R29, R29, UR6, RZ, P1, !PT ;  /* 0x000000061d1d7c10 */ /* 0x000fca0008ffe4ff */
[----:B------:R3:W-:Y:S01]  /*24030*/  STL [R1+0x6d4], R29 ;  /* 0x0006d41d01007387 */ /* 0x0007e20000100800 */
[----:B-1----:R-:W-:Y:S01]  /*24040*/  IMAD.MOV.U32 R3, RZ, RZ, R29 ;  /* 0x000000ffff037224 */ /* 0x002fe200078e001d */
[----:B------:R-:W-:Y:S02]  /*24050*/  IADD3.X R10, R10, UR6, RZ, P2, !PT ;  /* 0x000000060a0a7c10 */ /* 0x000fe400097fe4ff */
[----:B------:R-:W-:Y:S01]  /*24060*/  STL [R1+0x718], R8 ;  /* 0x0007180801007387 */ /* 0x000fe20000100800 */
[----:B------:R-:W-:-:S03]  /*24070*/  IMAD.MOV.U32 R2, RZ, RZ, R13 ;  /* 0x000000ffff027224 */ /* 0x000fc600078e000d */
[----:B---3--:R-:W3:Y:S04]  /*24080*/  LDL.LU R29, [R1+0x460] ;  /* 0x00046000011d7983 */ /* 0x008ee80000300800 */
[----:B------:R1:W-:Y:S01]  /*24090*/  STL [R1+0x714], R10 ;  /* 0x0007140a01007387 */ /* 0x0003e20000100800 */
[----:B------:R-:W-:-:S03]  /*240a0*/  IADD3 R14, P1, R14, UR7, RZ ;  /* 0x000000070e0e7c10 */ /* 0x000fc6000ff3e0ff */
[----:B------:R-:W3:Y:S04]  /*240b0*/  LDL.LU R13, [R1+0x4a0] ;  /* 0x0004a000010d7983 */ /* 0x000ee80000300800 */
[----:B------:R-:W3:Y:S01]  /*240c0*/  LDL.LU R34, [R1+0x45c] ;  /* 0x00045c0001227983 */ /* 0x000ee20000300800 */
[----:B------:R-:W-:-:S03]  /*240d0*/  IADD3 R11, P2, R11, UR7, RZ ;  /* 0x000000070b0b7c10 */ /* 0x000fc6000ff5e0ff */
[----:B------:R1:W-:Y:S04]  /*240e0*/  LDGSTS.E [R9+0x2e800], [R2.64], P0 ;  /* 0x2e80000002097fae */ /* 0x0003e80008121848 */
[----:B------:R-:W3:Y:S04]  /*240f0*/  LDL.LU R33, [R1+0x49c] ;  /* 0x00049c0001217983 */ /* 0x000ee80000300800 */
[----:B------:R2:W-:Y:S01]  /*24100*/  STL [R1+0x360], R14 ;  /* 0x0003600e01007387 */ /* 0x0005e20000100800 */
[----:B-1----:R-:W-:Y:S01]  /*24110*/  IMAD.MOV.U32 R3, RZ, RZ, R10 ;  /* 0x000000ffff037224 */ /* 0x002fe200078e000a */
[----:B------:R-:W-:Y:S01]  /*24120*/  LOP3.LUT R10, R252, 0x50, RZ, 0x3c, !PT ;  /* 0x00000050fc0a7812 */ /* 0x000fe200078e3cff */
[----:B------:R-:W-:-:S02]  /*24130*/  IMAD.MOV.U32 R2, RZ, RZ, R8 ;  /* 0x000000ffff027224 */ /* 0x000fc400078e0008 */
[----:B------:R-:W-:Y:S01]  /*24140*/  IMAD.U32 R8, RZ, RZ, UR5 ;  /* 0x00000005ff087e24 */ /* 0x000fe2000f8e00ff */
[----:B------:R-:W-:Y:S03]  /*24150*/  STL [R1+0x3a0], R11 ;  /* 0x0003a00b01007387 */ /* 0x000fe60000100800 */
[----:B------:R-:W-:Y:S01]  /*24160*/  IMAD R8, R8, 0x10000, R10 ;  /* 0x0001000008087824 */ /* 0x000fe200078e020a */
[----:B------:R1:W-:Y:S02]  /*24170*/  LDGSTS.E [R9+0x2f800], [R2.64], P0 ;  /* 0x2f80000002097fae */ /* 0x0003e40008121848 */
[----:B-1----:R-:W-:Y:S01]  /*24180*/  IMAD.MOV.U32 R2, RZ, RZ, R14 ;  /* 0x000000ffff027224 */ /* 0x002fe200078e000e */
[----:B--2---:R-:W-:-:S05]  /*24190*/  IADD3.X R32, R32, UR6, RZ, P1, !PT ;  /* 0x0000000620207c10 */ /* 0x004fca0008ffe4ff */
[----:B------:R1:W-:Y:S04]  /*241a0*/  STL [R1+0x35c], R32 ;  /* 0x00035c2001007387 */ /* 0x0003e80000100800 */
[----:B------:R-:W2:Y:S04]  /*241b0*/  LDL.LU R10, [R1+0x4e0] ;  /* 0x0004e000010a7983 */ /* 0x000ea80000300800 */
[----:B------:R-:W2:Y:S04]  /*241c0*/  LDL.LU R30, [R1+0x520] ;  /* 0x00052000011e7983 */ /* 0x000ea80000300800 */
[----:B------:R-:W2:Y:S01]  /*241d0*/  LDL.LU R14, [R1+0x4dc] ;  /* 0x0004dc00010e7983 */ /* 0x000ea20000300800 */
[----:B------:R-:W-:-:S03]  /*241e0*/  IMAD.MOV.U32 R3, RZ, RZ, R32 ;  /* 0x000000ffff037224 */ /* 0x000fc600078e0020 */
[----:B-1----:R-:W2:Y:S01]  /*241f0*/  LDL.LU R32, [R1+0x51c] ;  /* 0x00051c0001207983 */ /* 0x002ea20000300800 */
[----:B------:R-:W-:-:S03]  /*24200*/  IADD3.X R15, R15, UR6, RZ, P2, !PT ;  /* 0x000000060f0f7c10 */ /* 0x000fc600097fe4ff */
[----:B------:R1:W-:Y:S04]  /*24210*/  LDGSTS.E [R8+0x20a00], [R2.64], P0 ;  /* 0x20a0000002087fae */ /* 0x0003e80008121848 */
[----:B------:R1:W-:Y:S02]  /*24220*/  STL [R1+0x39c], R15 ;  /* 0x00039c0f01007387 */ /* 0x0003e40000100800 */
[----:B-1----:R-:W-:Y:S02]  /*24230*/  IMAD.MOV.U32 R2, RZ, RZ, R11 ;  /* 0x000000ffff027224 */ /* 0x002fe400078e000b */
[----:B------:R-:W-:Y:S02]  /*24240*/  IMAD.MOV.U32 R3, RZ, RZ, R15 ;  /* 0x000000ffff037224 */ /* 0x000fe400078e000f */
[----:B------:R-:W2:Y:S04]  /*24250*/  LDL.LU R15, [R1+0x560] ;  /* 0x00056000010f7983 */ /* 0x000ea80000300800 */
[----:B------:R-:W2:Y:S04]  /*24260*/  LDL.LU R11, [R1+0x5a0] ;  /* 0x0005a000010b7983 */ /* 0x000ea80000300800 */
[----:B------:R1:W-:Y:S01]  /*24270*/  LDGSTS.E [R8+0x21a00], [R2.64], P0 ;  /* 0x21a0000002087fae */ /* 0x0003e20008121848 */
[----:B----4-:R-:W-:-:S04]  /*24280*/  IADD3 R28, P1, R28, UR7, RZ ;  /* 0x000000071c1c7c10 */ /* 0x010fc8000ff3e0ff */
[----:B-----5:R-:W-:Y:S01]  /*24290*/  IADD3.X R31, R31, UR6, RZ, P1, !PT ;  /* 0x000000061f1f7c10 */ /* 0x020fe20008ffe4ff */
[----:B------:R-:W-:Y:S01]  /*242a0*/  STL [R1+0x3e0], R28 ;  /* 0x0003e01c01007387 */ /* 0x000fe20000100800 */
[----:B------:R-:W-:-:S03]  /*242b0*/  IADD3 R35, P2, R35, UR7, RZ ;  /* 0x0000000723237c10 */ /* 0x000fc6000ff5e0ff */
[----:B------:R4:W-:Y:S01]  /*242c0*/  STL [R1+0x3dc], R31 ;  /* 0x0003dc1f01007387 */ /* 0x0009e20000100800 */
[----:B-1----:R-:W-:Y:S01]  /*242d0*/  IMAD.MOV.U32 R3, RZ, RZ, R31 ;  /* 0x000000ffff037224 */ /* 0x002fe200078e001f */
[----:B------:R-:W-:Y:S02]  /*242e0*/  IADD3.X R44, R44, UR6, RZ, P2, !PT ;  /* 0x000000062c2c7c10 */ /* 0x000fe400097fe4ff */
[----:B------:R-:W-:Y:S01]  /*242f0*/  STL [R1+0x420], R35 ;  /* 0x0004202301007387 */ /* 0x000fe20000100800 */
[----:B------:R-:W-:-:S03]  /*24300*/  IMAD.MOV.U32 R2, RZ, RZ, R28 ;  /* 0x000000ffff027224 */ /* 0x000fc600078e001c */
[----:B----4-:R-:W4:Y:S04]  /*24310*/  LDL.LU R31, [R1+0x55c] ;  /* 0x00055c00011f7983 */ /* 0x010f280000300800 */
[----:B------:R-:W-:Y:S04]  /*24320*/  STL [R1+0x41c], R44 ;  /* 0x00041c2c01007387 */ /* 0x000fe80000100800 */
[----:B------:R-:W5:Y:S04]  /*24330*/  LDL.LU R28, [R1+0x59c] ;  /* 0x00059c00011c7983 */ /* 0x000f680000300800 */
[----:B------:R1:W-:Y:S01]  /*24340*/  LDGSTS.E [R8+0x22a00], [R2.64], P0 ;  /* 0x22a0000002087fae */ /* 0x0003e20008121848 */
[----:B---3--:R-:W-:Y:S01]  /*24350*/  IADD3 R29, P1, R29, UR7, RZ ;  /* 0x000000071d1d7c10 */ /* 0x008fe2000ff3e0ff */
[----:B-1----:R-:W-:-:S02]  /*24360*/  IMAD.MOV.U32 R2, RZ, RZ, R35 ;  /* 0x000000ffff027224 */ /* 0x002fc400078e0023 */
[----:B------:R-:W-:Y:S01]  /*24370*/  IMAD.MOV.U32 R3, RZ, RZ, R44 ;  /* 0x000000ffff037224 */ /* 0x000fe200078e002c */
[----:B------:R-:W-:-:S04]  /*24380*/  IADD3 R13, P2, R13, UR7, RZ ;  /* 0x000000070d0d7c10 */ /* 0x000fc8000ff5e0ff */
[----:B------:R1:W-:Y:S01]  /*24390*/  LDGSTS.E [R8+0x23a00], [R2.64], P0 ;  /* 0x23a0000002087fae */ /* 0x0003e20008121848 */
[----:B------:R-:W-:-:S03]  /*243a0*/  IADD3.X R34, R34, UR6, RZ, P1, !PT ;  /* 0x0000000622227c10 */ /* 0x000fc60008ffe4ff */
[----:B------:R3:W-:Y:S04]  /*243b0*/  STL [R1+0x460], R29 ;  /* 0x0004601d01007387 */ /* 0x0007e80000100800 */
[----:B------:R-:W-:Y:S01]  /*243c0*/  STL [R1+0x45c], R34 ;  /* 0x00045c2201007387 */ /* 0x000fe20000100800 */
[----:B------:R-:W-:Y:S01]  /*243d0*/  IADD3.X R33, R33, UR6, RZ, P2, !PT ;  /* 0x0000000621217c10 */ /* 0x000fe200097fe4ff */
[----:B-1----:R-:W-:Y:S02]  /*243e0*/  IMAD.MOV.U32 R2, RZ, RZ, R29 ;  /* 0x000000ffff027224 */ /* 0x002fe400078e001d */
[----:B------:R-:W-:Y:S01]  /*243f0*/  IMAD.MOV.U32 R3, RZ, RZ, R34 ;  /* 0x000000ffff037224 */ /* 0x000fe200078e0022 */
[----:B------:R-:W-:Y:S04]  /*24400*/  STL [R1+0x4a0], R13 ;  /* 0x0004a00d01007387 */ /* 0x000fe80000100800 */
[----:B---3--:R-:W3:Y:S04]  /*24410*/  LDL.LU R29, [R1+0x5e0] ;  /* 0x0005e000011d7983 */ /* 0x008ee80000300800 */
[----:B------:R1:W-:Y:S04]  /*24420*/  STL [R1+0x49c], R33 ;  /* 0x00049c2101007387 */ /* 0x0003e80000100800 */
[----:B------:R1:W-:Y:S04]  /*24430*/  LDGSTS.E [R8+0x24a00], [R2.64], P0 ;  /* 0x24a0000002087fae */ /* 0x0003e80008121848 */
[----:B------:R-:W3:Y:S01]  /*24440*/  LDL.LU R9, [R1+0x620] ;  /* 0x0006200001097983 */ /* 0x000ee20000300800 */
[----:B-1----:R-:W-:-:S03]  /*24450*/  IMAD.MOV.U32 R3, RZ, RZ, R33 ;  /* 0x000000ffff037224 */ /* 0x002fc600078e0021 */
[----:B------:R-:W3:Y:S01]  /*24460*/  LDL.LU R33, [R1+0x5dc] ;  /* 0x0005dc0001217983 */ /* 0x000ee20000300800 */
[----:B------:R-:W-:-:S03]  /*24470*/  IMAD.MOV.U32 R2, RZ, RZ, R13 ;  /* 0x000000ffff027224 */ /* 0x000fc600078e000d */
[----:B------:R-:W3:Y:S04]  /*24480*/  LDL.LU R13, [R1+0x61c] ;  /* 0x00061c00010d7983 */ /* 0x000ee80000300800 */
[----:B------:R1:W-:Y:S01]  /*24490*/  LDGSTS.E [R8+0x25a00], [R2.64], P0 ;  /* 0x25a0000002087fae */ /* 0x0003e20008121848 */
[----:B--2---:R-:W-:Y:S02]  /*244a0*/  IADD3 R10, P1, R10, UR7, RZ ;  /* 0x000000070a0a7c10 */ /* 0x004fe4000ff3e0ff */
[----:B------:R-:W-:Y:S02]  /*244b0*/  IADD3 R30, P2, R30, UR7, RZ ;  /* 0x000000071e1e7c10 */ /* 0x000fe4000ff5e0ff */
[----:B------:R-:W-:Y:S01]  /*244c0*/  IADD3.X R14, R14, UR6, RZ, P1, !PT ;  /* 0x000000060e0e7c10 */ /* 0x000fe20008ffe4ff */
[----:B------:R2:W-:Y:S01]  /*244d0*/  STL [R1+0x4e0], R10 ;  /* 0x0004e00a01007387 */ /* 0x0005e20000100800 */
[----:B-1----:R-:W-:Y:S01]  /*244e0*/  IMAD.MOV.U32 R2, RZ, RZ, R10 ;  /* 0x000000ffff027224 */ /* 0x002fe200078e000a */
[----:B------:R-:W-:-:S02]  /*244f0*/  IADD3.X R32, R32, UR6, RZ, P2, !PT ;  /* 0x0000000620207c10 */ /* 0x000fc400097fe4ff */
[----:B------:R-:W-:Y:S01]  /*24500*/  IMAD.MOV.U32 R3, RZ, RZ, R14 ;  /* 0x000000ffff037224 */ /* 0x000fe200078e000e */
[----:B------:R1:W-:Y:S04]  /*24510*/  STL [R1+0x4dc], R14 ;  /* 0x0004dc0e01007387 */ /* 0x0003e80000100800 */
[----:B------:R-:W-:Y:S04]  /*24520*/  STL [R1+0x520], R30 ;  /* 0x0005201e01007387 */ /* 0x000fe80000100800 */
[----:B--2---:R-:W2:Y:S04]  /*24530*/  LDL.LU R10, [R1+0x660] ;  /* 0x00066000010a7983 */ /* 0x004ea80000300800 */
[----:B------:R1:W-:Y:S04]  /*24540*/  STL [R1+0x51c], R32 ;  /* 0x00051c2001007387 */ /* 0x0003e80000100800 */
[----:B------:R1:W-:Y:S04]  /*24550*/  LDGSTS.E [R8+0x26a00], [R2.64], P0 ;  /* 0x26a0000002087fae */ /* 0x0003e80008121848 */
[----:B-1----:R-:W2:Y:S01]  /*24560*/  LDL.LU R14, [R1+0x6a0] ;  /* 0x0006a000010e7983 */ /* 0x002ea20000300800 */
[----:B------:R-:W-:Y:S01]  /*24570*/  IADD3 R15, P1, R15, UR7, RZ ;  /* 0x000000070f0f7c10 */ /* 0x000fe2000ff3e0ff */
[----:B------:R-:W-:-:S02]  /*24580*/  IMAD.MOV.U32 R3, RZ, RZ, R32 ;  /* 0x000000ffff037224 */ /* 0x000fc400078e0020 */
[----:B------:R-:W2:Y:S01]  /*24590*/  LDL.LU R32, [R1+0x65c] ;  /* 0x00065c0001207983 */ /* 0x000ea20000300800 */
[----:B------:R-:W-:-:S03]  /*245a0*/  IMAD.MOV.U32 R2, RZ, RZ, R30 ;  /* 0x000000ffff027224 */ /* 0x000fc600078e001e */
[----:B------:R-:W2:Y:S01]  /*245b0*/  LDL.LU R30, [R1+0x69c] ;  /* 0x00069c00011e7983 */ /* 0x000ea20000300800 */
[----:B------:R-:W-:-:S03]  /*245c0*/  IADD3 R11, P2, R11, UR7, RZ ;  /* 0x000000070b0b7c10 */ /* 0x000fc6000ff5e0ff */
[----:B------:R1:W-:Y:S04]  /*245d0*/  STL [R1+0x560], R15 ;  /* 0x0005600f01007387 */ /* 0x0003e80000100800 */
[----:B------:R1:W-:Y:S02]  /*245e0*/  LDGSTS.E [R8+0x27a00], [R2.64], P0 ;  /* 0x27a0000002087fae */ /* 0x0003e40008121848 */
[----:B-1----:R-:W-:Y:S01]  /*245f0*/  IMAD.MOV.U32 R2, RZ, RZ, R15 ;  /* 0x000000ffff027224 */ /* 0x002fe200078e000f */
[----:B----4-:R-:W-:-:S05]  /*24600*/  IADD3.X R31, R31, UR6, RZ, P1, !PT ;  /* 0x000000061f1f7c10 */ /* 0x010fca0008ffe4ff */
[----:B------:R1:W-:Y:S01]  /*24610*/  STL [R1+0x55c], R31 ;  /* 0x00055c1f01007387 */ /* 0x0003e20000100800 */
[----:B-----5:R-:W-:-:S03]  /*24620*/  IADD3.X R28, R28, UR6, RZ, P2, !PT ;  /* 0x000000061c1c7c10 */ /* 0x020fc600097fe4ff */
[----:B------:R-:W-:Y:S01]  /*24630*/  STL [R1+0x5a0], R11 ;  /* 0x0005a00b01007387 */ /* 0x000fe20000100800 */
[----:B------:R-:W-:-:S03]  /*24640*/  IMAD.MOV.U32 R3, RZ, RZ, R31 ;  /* 0x000000ffff037224 */ /* 0x000fc600078e001f */
[----:B------:R-:W4:Y:S04]  /*24650*/  LDL.LU R15, [R1+0x6e0] ;  /* 0x0006e000010f7983 */ /* 0x000f280000300800 */
[----:B------:R5:W-:Y:S04]  /*24660*/  STL [R1+0x59c], R28 ;  /* 0x00059c1c01007387 */ /* 0x000be80000100800 */
[----:B------:R-:W4:Y:S04]  /*24670*/  LDL.LU R34, [R1+0x720] ;  /* 0x0007200001227983 */ /* 0x000f280000300800 */
[----:B-1----:R-:W4:Y:S04]  /*24680*/  LDL.LU R31, [R1+0x6dc] ;  /* 0x0006dc00011f7983 */ /* 0x002f280000300800 */
[----:B------:R-:W4:Y:S04]  /*24690*/  LDL.LU R35, [R1+0x71c] ;  /* 0x00071c0001237983 */ /* 0x000f280000300800 */
[----:B------:R1:W-:Y:S02]  /*246a0*/  LDGSTS.E [R8+0x28a00], [R2.64], P0 ;  /* 0x28a0000002087fae */ /* 0x0003e40008121848 */
[----:B-1----:R-:W-:-:S02]  /*246b0*/  IMAD.MOV.U32 R2, RZ, RZ, R11 ;  /* 0x000000ffff027224 */ /* 0x002fc400078e000b */
[----:B------:R-:W-:Y:S02]  /*246c0*/  IMAD.MOV.U32 R3, RZ, RZ, R28 ;  /* 0x000000ffff037224 */ /* 0x000fe400078e001c */
[----:B-----5:R-:W5:Y:S01]  /*246d0*/  LDL.LU R28, [R1+0x368] ;  /* 0x00036800011c7983 */ /* 0x020f620000300800 */
[----:B---3--:R-:W-:-:S03]  /*246e0*/  IADD3 R29, P1, R29, UR7, RZ ;  /* 0x000000071d1d7c10 */ /* 0x008fc6000ff3e0ff */
[----:B------:R-:W3:Y:S04]  /*246f0*/  LDL.LU R11, [R1+0x3a8] ;  /* 0x0003a800010b7983 */ /* 0x000ee80000300800 */
[----:B------:R-:W-:Y:S04]  /*24700*/  STL [R1+0x5e0], R29 ;  /* 0x0005e01d01007387 */ /* 0x000fe80000100800 */
[----:B------:R1:W-:Y:S01]  /*24710*/  LDGSTS.E [R8+0x29a00], [R2.64], P0 ;  /* 0x29a0000002087fae */ /* 0x0003e20008121848 */
[----:B------:R-:W-:Y:S02]  /*24720*/  IADD3 R9, P2, R9, UR7, RZ ;  /* 0x0000000709097c10 */ /* 0x000fe4000ff5e0ff */
[----:B------:R-:W-:-:S02]  /*24730*/  IADD3.X R33, R33, UR6, RZ, P1, !PT ;  /* 0x0000000621217c10 */ /* 0x000fc40008ffe4ff */
        /* <DEDUP_REMOVED lines=15> */
[----:B------:R2:W-:Y:S01]  /*24830*/  STL [R1+0x660], R10 ;  /* 0x0006600a01007387 */ /* 0x0005e20000100800 */
[----:B-1----:R-:W-:Y:S01]  /*24840*/  IMAD.MOV.U32 R2, RZ, RZ, R10 ;  /* 0x000000ffff027224 */ /* 0x002fe200078e000a */
[----:B------:R-:W-:Y:S02]  /*24850*/  IADD3 R14, P2, R14, UR7, RZ ;  /* 0x000000070e0e7c10 */ /* 0x000fe4000ff5e0ff */
[----:B------:R-:W-:Y:S02]  /*24860*/  IADD3.X R32, R32, UR6, RZ, P1, !PT ;  /* 0x0000000620207c10 */ /* 0x000fe40008ffe4ff */
[----:B------:R-:W-:-:S03]  /*24870*/  IADD3.X R30, R30, UR6, RZ, P2, !PT ;  /* 0x000000061e1e7c10 */ /* 0x000fc600097fe4ff */
[----:B------:R1:W-:Y:S04]  /*24880*/  STL [R1+0x65c], R32 ;  /* 0x00065c2001007387 */ /* 0x0003e80000100800 */
[----:B------:R-:W-:Y:S04]  /*24890*/  STL [R1+0x6a0], R14 ;  /* 0x0006a00e01007387 */ /* 0x000fe80000100800 */
[----:B--2---:R-:W2:Y:S01]  /*248a0*/  LDL.LU R10, [R1+0x3e4] ;  /* 0x0003e400010a7983 */ /* 0x004ea20000300800 */
[----:B------:R-:W-:-:S03]  /*248b0*/  IMAD.MOV.U32 R3, RZ, RZ, R32 ;  /* 0x000000ffff037224 */ /* 0x000fc600078e0020 */
[----:B------:R1:W-:Y:S04]  /*248c0*/  STL [R1+0x69c], R30 ;  /* 0x00069c1e01007387 */ /* 0x0003e80000100800 */
[----:B-1----:R-:W2:Y:S04]  /*248d0*/  LDL.LU R32, [R1+0x424] ;  /* 0x0004240001207983 */ /* 0x002ea80000300800 */
[----:B------:R1:W-:Y:S02]  /*248e0*/  LDGSTS.E [R8+0x2ca00], [R2.64], P0 ;  /* 0x2ca0000002087fae */ /* 0x0003e40008121848 */
[----:B-1----:R-:W-:-:S02]  /*248f0*/  IMAD.MOV.U32 R2, RZ, RZ, R14 ;  /* 0x000000ffff027224 */ /* 0x002fc400078e000e */
[----:B------:R-:W-:Y:S02]  /*24900*/  IMAD.MOV.U32 R3, RZ, RZ, R30 ;  /* 0x000000ffff037224 */ /* 0x000fe400078e001e */
[----:B------:R-:W2:Y:S04]  /*24910*/  LDL.LU R30, [R1+0x468] ;  /* 0x00046800011e7983 */ /* 0x000ea80000300800 */
[----:B------:R-:W2:Y:S04]  /*24920*/  LDL.LU R14, [R1+0x4a8] ;  /* 0x0004a800010e7983 */ /* 0x000ea80000300800 */
[----:B------:R1:W-:Y:S01]  /*24930*/  LDGSTS.E [R8+0x2da00], [R2.64], P0 ;  /* 0x2da0000002087fae */ /* 0x0003e20008121848 */
[----:B----4-:R-:W-:-:S02]  /*24940*/  IADD3 R15, P1, R15, UR7, RZ ;  /* 0x000000070f0f7c10 */ /* 0x010fc4000ff3e0ff */
[----:B------:R-:W-:Y:S02]  /*24950*/  IADD3 R34, P2, R34, UR7, RZ ;  /* 0x0000000722227c10 */ /* 0x000fe4000ff5e0ff */
[----:B------:R-:W-:Y:S01]  /*24960*/  IADD3.X R31, R31, UR6, RZ, P1, !PT ;  /* 0x000000061f1f7c10 */ /* 0x000fe20008ffe4ff */
[----:B------:R-:W-:Y:S01]  /*24970*/  STL [R1+0x6e0], R15 ;  /* 0x0006e00f01007387 */ /* 0x000fe20000100800 */
[----:B------:R-:W-:-:S03]  /*24980*/  IADD3.X R35, R35, UR6, RZ, P2, !PT ;  /* 0x0000000623237c10 */ /* 0x000fc600097fe4ff */
[----:B------:R4:W-:Y:S01]  /*24990*/  STL [R1+0x6dc], R31 ;  /* 0x0006dc1f01007387 */ /* 0x0009e20000100800 */
[----:B-1----:R-:W-:-:S03]  /*249a0*/  IMAD.MOV.U32 R3, RZ, RZ, R31 ;  /* 0x000000ffff037224 */ /* 0x002fc600078e001f */
[----:B------:R-:W-:Y:S01]  /*249b0*/  STL [R1+0x720], R34 ;  /* 0x0007202201007387 */ /* 0x000fe20000100800 */
[----:B------:R-:W-:-:S03]  /*249c0*/  IMAD.MOV.U32 R2, RZ, RZ, R15 ;  /* 0x000000ffff027224 */ /* 0x000fc600078e000f */
[----:B----4-:R-:W4:Y:S04]  /*249d0*/  LDL.LU R31, [R1+0x464] ;  /* 0x00046400011f7983 */ /* 0x010f280000300800 */
[----:B------:R-:W-:Y:S04]  /*249e0*/  STL [R1+0x71c], R35 ;  /* 0x00071c2301007387 */ /* 0x000fe80000100800 */
[----:B------:R-:W4:Y:S01]  /*249f0*/  LDL.LU R15, [R1+0x4a4] ;  /* 0x0004a400010f7983 */ /* 0x000f220000300800 */
[----:B-----5:R-:W-:-:S03]  /*24a00*/  IADD3 R28, P1, R28, UR7, RZ ;  /* 0x000000071c1c7c10 */ /* 0x020fc6000ff3e0ff */
[----:B------:R1:W-:Y:S01]  /*24a10*/  LDGSTS.E [R8+0x2ea00], [R2.64], P0 ;  /* 0x2ea0000002087fae */ /* 0x0003e20008121848 */
[----:B---3--:R-:W-:-:S03]  /*24a20*/  IADD3 R11, P2, R11, UR7, RZ ;  /* 0x000000070b0b7c10 */ /* 0x008fc6000ff5e0ff */
[----:B------:R3:W-:Y:S01]  /*24a30*/  STL [R1+0x368], R28 ;  /* 0x0003681c01007387 */ /* 0x0007e20000100800 */
[----:B-1----:R-:W-:Y:S02]  /*24a40*/  IMAD.MOV.U32 R2, RZ, RZ, R34 ;  /* 0x000000ffff027224 */ /* 0x002fe400078e0022 */
[----:B------:R-:W-:-:S05]  /*24a50*/  IMAD.MOV.U32 R3, RZ, RZ, R35 ;  /* 0x000000ffff037224 */ /* 0x000fca00078e0023 */
[----:B------:R1:W-:Y:S02]  /*24a60*/  LDGSTS.E [R8+0x2fa00], [R2.64], P0 ;  /* 0x2fa0000002087fae */ /* 0x0003e40008121848 */
[----:B-1----:R-:W-:Y:S01]  /*24a70*/  IMAD.MOV.U32 R2, RZ, RZ, R28 ;  /* 0x000000ffff027224 */ /* 0x002fe200078e001c */
[----:B------:R-:W-:-:S05]  /*24a80*/  IADD3.X R33, R33, UR6, RZ, P1, !PT ;  /* 0x0000000621217c10 */ /* 0x000fca0008ffe4ff */
[----:B------:R-:W-:Y:S01]  /*24a90*/  IMAD.MOV.U32 R3, RZ, RZ, R33 ;  /* 0x000000ffff037224 */ /* 0x000fe200078e0021 */
[----:B------:R-:W-:Y:S01]  /*24aa0*/  STL [R1+0x364], R33 ;  /* 0x0003642101007387 */ /* 0x000fe20000100800 */
[----:B------:R-:W-:-:S03]  /*24ab0*/  IADD3.X R29, R29, UR6, RZ, P2, !PT ;  /* 0x000000061d1d7c10 */ /* 0x000fc600097fe4ff */
[----:B------:R-:W-:Y:S04]  /*24ac0*/  STL [R1+0x3a8], R11 ;  /* 0x0003a80b01007387 */ /* 0x000fe80000100800 */
[----:B---3--:R-:W3:Y:S04]  /*24ad0*/  LDL.LU R28, [R1+0x4e8] ;  /* 0x0004e800011c7983 */ /* 0x008ee80000300800 */
[----:B------:R1:W-:Y:S04]  /*24ae0*/  STL [R1+0x3a4], R29 ;  /* 0x0003a41d01007387 */ /* 0x0003e80000100800 */
[----:B------:R5:W-:Y:S04]  /*24af0*/  LDGSTS.E [R12+0x20c00], [R2.64], P0 ;  /* 0x20c00000020c7fae */ /* 0x000be80008121848 */
[----:B------:R-:W3:Y:S01]  /*24b00*/  LDL.LU R8, [R1+0x528] ;  /* 0x0005280001087983 */ /* 0x000ee20000300800 */
[----:B------:R-:W-:Y:S01]  /*24b10*/  IADD3 R9, P1, R9, UR7, RZ ;  /* 0x0000000709097c10 */ /* 0x000fe2000ff3e0ff */
[----:B-----5:R-:W-:-:S02]  /*24b20*/  IMAD.MOV.U32 R3, RZ, RZ, R29 ;  /* 0x000000ffff037224 */ /* 0x020fc400078e001d */
[----:B-1----:R-:W3:Y:S01]  /*24b30*/  LDL.LU R29, [R1+0x4e4] ;  /* 0x0004e400011d7983 */ /* 0x002ee20000300800 */
[----:B------:R-:W-:Y:S01]  /*24b40*/  IMAD.MOV.U32 R2, RZ, RZ, R11 ;  /* 0x000000ffff027224 */ /* 0x000fe200078e000b */
[----:B------:R-:W-:Y:S02]  /*24b50*/  IADD3 R13, P2, R13, UR7, RZ ;  /* 0x000000070d0d7c10 */ /* 0x000fe4000ff5e0ff */
[----:B------:R-:W3:Y:S04]  /*24b60*/  LDL.LU R11, [R1+0x524] ;  /* 0x00052400010b7983 */ /* 0x000ee80000300800 */
[----:B------:R1:W-:Y:S04]  /*24b70*/  LDGSTS.E [R12+0x21c00], [R2.64], P0 ;  /* 0x21c00000020c7fae */ /* 0x0003e80008121848 */
[----:B------:R2:W-:Y:S01]  /*24b80*/  STL [R1+0x3e8], R9 ;  /* 0x0003e80901007387 */ /* 0x0005e20000100800 */
[----:B-1----:R-:W-:Y:S01]  /*24b90*/  IMAD.MOV.U32 R2, RZ, RZ, R9 ;  /* 0x000000ffff027224 */ /* 0x002fe200078e0009 */
[----:B--2---:R-:W-:-:S05]  /*24ba0*/  IADD3.X R10, R10, UR6, RZ, P1, !PT ;  /* 0x000000060a0a7c10 */ /* 0x004fca0008ffe4ff */
[----:B------:R-:W-:Y:S01]  /*24bb0*/  IMAD.MOV.U32 R3, RZ, RZ, R10 ;  /* 0x000000ffff037224 */ /* 0x000fe200078e000a */
[----:B------:R1:W-:Y:S01]  /*24bc0*/  STL [R1+0x3e4], R10 ;  /* 0x0003e40a01007387 */ /* 0x0003e20000100800 */
[----:B------:R-:W-:-:S03]  /*24bd0*/  IADD3.X R32, R32, UR6, RZ, P2, !PT ;  /* 0x0000000620207c10 */ /* 0x000fc600097fe4ff */
[----:B------:R2:W-:Y:S04]  /*24be0*/  STL [R1+0x428], R13 ;  /* 0x0004280d01007387 */ /* 0x0005e80000100800 */
[----:B------:R-:W5:Y:S04]  /*24bf0*/  LDL.LU R9, [R1+0x568] ;  /* 0x0005680001097983 */ /* 0x000f680000300800 */
[----:B------:R2:W-:Y:S04]  /*24c00*/  STL [R1+0x424], R32 ;  /* 0x0004242001007387 */ /* 0x0005e80000100800 */
[----:B------:R2:W-:Y:S04]  /*24c10*/  LDGSTS.E [R12+0x22c00], [R2.64], P0 ;  /* 0x22c00000020c7fae */ /* 0x0005e80008121848 */
[----:B-1----:R-:W5:Y:S01]  /*24c20*/  LDL.LU R10, [R1+0x5a8] ;  /* 0x0005a800010a7983 */ /* 0x002f620000300800 */
[----:B------:R-:W-:Y:S01]  /*24c30*/  IADD3 R30, P1, R30, UR7, RZ ;  /* 0x000000071e1e7c10 */ /* 0x000fe2000ff3e0ff */
[----:B--2---:R-:W-:-:S02]  /*24c40*/  IMAD.MOV.U32 R2, RZ, RZ, R13 ;  /* 0x000000ffff027224 */ /* 0x004fc400078e000d */
        /* <DEDUP_REMOVED lines=9> */
[----:B------:R-:W-:-:S03]  /*24ce0*/  IADD3.X R15, R15, UR6, RZ, P2, !PT ;  /* 0x000000060f0f7c10 */ /* 0x000fc600097fe4ff */
[----:B------:R-:W-:Y:S04]  /*24cf0*/  STL [R1+0x4a8], R14 ;  /* 0x0004a80e01007387 */ /* 0x000fe80000100800 */
[----:B------:R-:W4:Y:S04]  /*24d00*/  LDL.LU R33, [R1+0x5e8] ;  /* 0x0005e80001217983 */ /* 0x000f280000300800 */
[----:B------:R1:W-:Y:S01]  /*24d10*/  STL [R1+0x4a4], R15 ;  /* 0x0004a40f01007387 */ /* 0x0003e20000100800 */
[----:B------:R-:W-:-:S03]  /*24d20*/  IMAD.MOV.U32 R3, RZ, RZ, R31 ;  /* 0x000000ffff037224 */ /* 0x000fc600078e001f */
[----:B------:R-:W4:Y:S04]  /*24d30*/  LDL.LU R30, [R1+0x628] ;  /* 0x00062800011e7983 */ /* 0x000f280000300800 */
[----:B------:R-:W4:Y:S04]  /*24d40*/  LDL.LU R34, [R1+0x5e4] ;  /* 0x0005e40001227983 */ /* 0x000f280000300800 */
[----:B-1----:R-:W4:Y:S04]  /*24d50*/  LDL.LU R31, [R1+0x624] ;  /* 0x00062400011f7983 */ /* 0x002f280000300800 */
[----:B------:R1:W-:Y:S02]  /*24d60*/  LDGSTS.E [R12+0x24c00], [R2.64], P0 ;  /* 0x24c00000020c7fae */ /* 0x0003e40008121848 */
[----:B-1----:R-:W-:-:S02]  /*24d70*/  IMAD.MOV.U32 R2, RZ, RZ, R14 ;  /* 0x000000ffff027224 */ /* 0x002fc400078e000e */
[----:B------:R-:W-:Y:S02]  /*24d80*/  IMAD.MOV.U32 R3, RZ, RZ, R15 ;  /* 0x000000ffff037224 */ /* 0x000fe400078e000f */
[----:B------:R-:W4:Y:S04]  /*24d90*/  LDL.LU R15, [R1+0x668] ;  /* 0x00066800010f7983 */ /* 0x000f280000300800 */
[----:B------:R-:W4:Y:S04]  /*24da0*/  LDL.LU R14, [R1+0x6a8] ;  /* 0x0006a800010e7983 */ /* 0x000f280000300800 */
[----:B------:R1:W-:Y:S01]  /*24db0*/  LDGSTS.E [R12+0x25c00], [R2.64], P0 ;  /* 0x25c00000020c7fae */ /* 0x0003e20008121848 */
[----:B---3--:R-:W-:-:S05]  /*24dc0*/  IADD3 R28, P1, R28, UR7, RZ ;  /* 0x000000071c1c7c10 */ /* 0x008fca000ff3e0ff */
[----:B------:R-:W-:Y:S01]  /*24dd0*/  STL [R1+0x4e8], R28 ;  /* 0x0004e81c01007387 */ /* 0x000fe20000100800 */
[----:B------:R-:W-:Y:S01]  /*24de0*/  IADD3 R8, P2, R8, UR7, RZ ;  /* 0x0000000708087c10 */ /* 0x000fe2000ff5e0ff */
[----:B-1----:R-:W-:Y:S01]  /*24df0*/  IMAD.MOV.U32 R2, RZ, RZ, R28 ;  /* 0x000000ffff027224 */ /* 0x002fe200078e001c */
[----:B------:R-:W-:Y:S02]  /*24e00*/  IADD3.X R29, R29, UR6, RZ, P1, !PT ;  /* 0x000000061d1d7c10 */ /* 0x000fe40008ffe4ff */
[----:B------:R-:W-:-:S03]  /*24e10*/  IADD3.X R11, R11, UR6, RZ, P2, !PT ;  /* 0x000000060b0b7c10 */ /* 0x000fc600097fe4ff */
[----:B------:R1:W-:Y:S01]  /*24e20*/  STL [R1+0x4e4], R29 ;  /* 0x0004e41d01007387 */ /* 0x0003e20000100800 */
[----:B------:R-:W-:-:S03]  /*24e30*/  IMAD.MOV.U32 R3, RZ, RZ, R29 ;  /* 0x000000ffff037224 */ /* 0x000fc600078e001d */
[----:B------:R-:W-:Y:S04]  /*24e40*/  STL [R1+0x528], R8 ;  /* 0x0005280801007387 */ /* 0x000fe80000100800 */
[----:B------:R3:W-:Y:S04]  /*24e50*/  LDGSTS.E [R12+0x26c00], [R2.64], P0 ;  /* 0x26c00000020c7fae */ /* 0x0007e80008121848 */
[----:B-1----:R-:W4:Y:S04]  /*24e60*/  LDL.LU R29, [R1+0x664] ;  /* 0x00066400011d7983 */ /* 0x002f280000300800 */
[----:B------:R1:W-:Y:S04]  /*24e70*/  STL [R1+0x524], R11 ;  /* 0x0005240b01007387 */ /* 0x0003e80000100800 */
[----:B------:R-:W4:Y:S01]  /*24e80*/  LDL.LU R28, [R1+0x6a4] ;  /* 0x0006a400011c7983 */ /* 0x000f220000300800 */
[----:B---3--:R-:W-:-:S02]  /*24e90*/  IMAD.MOV.U32 R2, RZ, RZ, R8 ;  /* 0x000000ffff027224 */ /* 0x008fc400078e0008 */
[----:B------:R-:W-:Y:S02]  /*24ea0*/  IMAD.MOV.U32 R3, RZ, RZ, R11 ;  /* 0x000000ffff037224 */ /* 0x000fe400078e000b */
[----:B-1----:R-:W3:Y:S04]  /*24eb0*/  LDL.LU R11, [R1+0x6e8] ;  /* 0x0006e800010b7983 */ /* 0x002ee80000300800 */
[----:B------:R-:W3:Y:S04]  /*24ec0*/  LDL.LU R8, [R1+0x728] ;  /* 0x0007280001087983 */ /* 0x000ee80000300800 */
[----:B------:R1:W-:Y:S01]  /*24ed0*/  LDGSTS.E [R12+0x27c00], [R2.64], P0 ;  /* 0x27c00000020c7fae */ /* 0x0003e20008121848 */
[----:B-----5:R-:W-:-:S05]  /*24ee0*/  IADD3 R9, P1, R9, UR7, RZ ;  /* 0x0000000709097c10 */ /* 0x020fca000ff3e0ff */
[----:B------:R-:W-:Y:S01]  /*24ef0*/  STL [R1+0x568], R9 ;  /* 0x0005680901007387 */ /* 0x000fe20000100800 */
[----:B------:R-:W-:Y:S01]  /*24f00*/  IADD3 R10, P2, R10, UR7, RZ ;  /* 0x000000070a0a7c10 */ /* 0x000fe2000ff5e0ff */
[----:B-1----:R-:W-:Y:S01]  /*24f10*/  IMAD.MOV.U32 R2, RZ, RZ, R9 ;  /* 0x000000ffff027224 */ /* 0x002fe200078e0009 */
[----:B--2---:R-:W-:Y:S02]  /*24f20*/  IADD3.X R13, R13, UR6, RZ, P1, !PT ;  /* 0x000000060d0d7c10 */ /* 0x004fe40008ffe4ff */
[----:B------:R-:W-:-:S03]  /*24f30*/  IADD3.X R32, R32, UR6, RZ, P2, !PT ;  /* 0x0000000620207c10 */ /* 0x000fc600097fe4ff */
[----:B------:R1:W-:Y:S01]  /*24f40*/  STL [R1+0x564], R13 ;  /* 0x0005640d01007387 */ /* 0x0003e20000100800 */
[----:B------:R-:W-:-:S03]  /*24f50*/  IMAD.MOV.U32 R3, RZ, RZ, R13 ;  /* 0x000000ffff037224 */ /* 0x000fc600078e000d */
[----:B------:R-:W-:Y:S04]  /*24f60*/  STL [R1+0x5a8], R10 ;  /* 0x0005a80a01007387 */ /* 0x000fe80000100800 */
[----:B------:R2:W-:Y:S04]  /*24f70*/  LDGSTS.E [R12+0x28c00], [R2.64], P0 ;  /* 0x28c00000020c7fae */ /* 0x0005e80008121848 */
[----:B-1----:R-:W5:Y:S04]  /*24f80*/  LDL.LU R13, [R1+0x6e4] ;  /* 0x0006e400010d7983 */ /* 0x002f680000300800 */
[----:B------:R1:W-:Y:S04]  /*24f90*/  STL [R1+0x5a4], R32 ;  /* 0x0005a42001007387 */ /* 0x0003e80000100800 */
[----:B------:R-:W5:Y:S01]  /*24fa0*/  LDL.LU R9, [R1+0x724] ;  /* 0x0007240001097983 */ /* 0x000f620000300800 */
[----:B--2---:R-:W-:-:S02]  /*24fb0*/  IMAD.MOV.U32 R2, RZ, RZ, R10 ;  /* 0x000000ffff027224 */ /* 0x004fc400078e000a */
[----:B------:R-:W-:Y:S02]  /*24fc0*/  IMAD.MOV.U32 R3, RZ, RZ, R32 ;  /* 0x000000ffff037224 */ /* 0x000fe400078e0020 */
[----:B-1----:R-:W2:Y:S04]  /*24fd0*/  LDL.LU R32, [R1+0x370] ;  /* 0x0003700001207983 */ /* 0x002ea80000300800 */
[----:B------:R-:W2:Y:S04]  /*24fe0*/  LDL.LU R10, [R1+0x3b0] ;  /* 0x0003b000010a7983 */ /* 0x000ea80000300800 */
[----:B------:R1:W-:Y:S01]  /*24ff0*/  LDGSTS.E [R12+0x29c00], [R2.64], P0 ;  /* 0x29c00000020c7fae */ /* 0x0003e20008121848 */
[----:B----4-:R-:W-:-:S02]  /*25000*/  IADD3 R33, P1, R33, UR7, RZ ;  /* 0x0000000721217c10 */ /* 0x010fc4000ff3e0ff */
[----:B------:R-:W-:Y:S02]  /*25010*/  IADD3 R30, P2, R30, UR7, RZ ;  /* 0x000000071e1e7c10 */ /* 0x000fe4000ff5e0ff */
[----:B------:R-:W-:Y:S01]  /*25020*/  IADD3.X R34, R34, UR6, RZ, P1, !PT ;  /* 0x0000000622227c10 */ /* 0x000fe20008ffe4ff */
[----:B------:R4:W-:Y:S01]  /*25030*/  STL [R1+0x5e8], R33 ;  /* 0x0005e82101007387 */ /* 0x0009e20000100800 */
[----:B------:R-:W-:-:S03]  /*25040*/  IADD3.X R31, R31, UR6, RZ, P2, !PT ;  /* 0x000000061f1f7c10 */ /* 0x000fc600097fe4ff */
[----:B------:R-:W-:Y:S01]  /*25050*/  STL [R1+0x5e4], R34 ;  /* 0x0005e42201007387 */ /* 0x000fe20000100800 */
[----:B-1----:R-:W-:Y:S02]  /*25060*/  IMAD.MOV.U32 R2, RZ, RZ, R33 ;  /* 0x000000ffff027224 */ /* 0x002fe400078e0021 */
[----:B------:R-:W-:Y:S01]  /*25070*/  IMAD.MOV.U32 R3, RZ, RZ, R34 ;  /* 0x000000ffff037224 */ /* 0x000fe200078e0022 */
[----:B------:R-:W-:Y:S04]  /*25080*/  STL [R1+0x628], R30 ;  /* 0x0006281e01007387 */ /* 0x000fe80000100800 */
[----:B------:R1:W-:Y:S04]  /*25090*/  STL [R1+0x624], R31 ;  /* 0x0006241f01007387 */ /* 0x0003e80000100800 */
[----:B----4-:R-:W4:Y:S04]  /*250a0*/  LDL.LU R33, [R1+0x36c] ;  /* 0x00036c0001217983 */ /* 0x010f280000300800 */
[----:B------:R1:W-:Y:S02]  /*250b0*/  LDGSTS.E [R12+0x2ac00], [R2.64], P0 ;  /* 0x2ac00000020c7fae */ /* 0x0003e40008121848 */
[----:B-1----:R-:W-:-:S02]  /*250c0*/  IMAD.MOV.U32 R3, RZ, RZ, R31 ;  /* 0x000000ffff037224 */ /* 0x002fc400078e001f */
[----:B------:R-:W4:Y:S01]  /*250d0*/  LDL.LU R31, [R1+0x3ac] ;  /* 0x0003ac00011f7983 */ /* 0x000f220000300800 */
[----:B------:R-:W-:Y:S01]  /*250e0*/  IADD3 R15, P1, R15, UR7, RZ ;  /* 0x000000070f0f7c10 */ /* 0x000fe2000ff3e0ff */
[----:B------:R-:W-:Y:S01]  /*250f0*/  IMAD.MOV.U32 R2, RZ, RZ, R30 ;  /* 0x000000ffff027224 */ /* 0x000fe200078e001e */
[----:B------:R-:W-:-:S03]  /*25100*/  IADD3 R14, P2, R14, UR7, RZ ;  /* 0x000000070e0e7c10 */ /* 0x000fc6000ff5e0ff */
[----:B------:R-:W-:Y:S04]  /*25110*/  STL [R1+0x668], R15 ;  /* 0x0006680f01007387 */ /* 0x000fe80000100800 */
[----:B------:R1:W-:Y:S02]  /*25120*/  LDGSTS.E [R12+0x2bc00], [R2.64], P0 ;  /* 0x2bc00000020c7fae */ /* 0x0003e40008121848 */
[----:B-1----:R-:W-:Y:S01]  /*25130*/  IMAD.MOV.U32 R2, RZ, RZ, R15 ;  /* 0x000000ffff027224 */ /* 0x002fe200078e000f */
[----:B------:R-:W-:-:S05]  /*25140*/  IADD3.X R29, R29, UR6, RZ, P1, !PT ;  /* 0x000000061d1d7c10 */ /* 0x000fca0008ffe4ff */
[----:B------:R1:W-:Y:S01]  /*25150*/  STL [R1+0x664], R29 ;  /* 0x0006641d01007387 */ /* 0x0003e20000100800 */
[----:B------:R-:W-:Y:S01]  /*25160*/  IADD3.X R28, R28, UR6, RZ, P2, !PT ;  /* 0x000000061c1c7c10 */ /* 0x000fe200097fe4ff */
[----:B------:R-:W-:Y:S02]  /*25170*/  IMAD.MOV.U32 R3, RZ, RZ, R29 ;  /* 0x000000ffff037224 */ /* 0x000fe400078e001d */
[----:B------:R-:W-:Y:S04]  /*25180*/  STL [R1+0x6a8], R14 ;  /* 0x0006a80e01007387 */ /* 0x000fe80000100800 */
[----:B------:R3:W-:Y:S04]  /*25190*/  LDGSTS.E [R12+0x2cc00], [R2.64], P0 ;  /* 0x2cc00000020c7fae */ /* 0x0007e80008121848 */
[----:B-1----:R-:W4:Y:S04]  /*251a0*/  LDL.LU R29, [R1+0x3f0] ;  /* 0x0003f000011d7983 */ /* 0x002f280000300800 */
[----:B------:R1:W-:Y:S01]  /*251b0*/  STL [R1+0x6a4], R28 ;  /* 0x0006a41c01007387 */ /* 0x0003e20000100800 */
[----:B---3--:R-:W-:-:S03]  /*251c0*/  IADD3 R11, P1, R11, UR7, RZ ;  /* 0x000000070b0b7c10 */ /* 0x008fc6000ff3e0ff */
[----:B------:R-:W4:Y:S01]  /*251d0*/  LDL.LU R15, [R1+0x430] ;  /* 0x00043000010f7983 */ /* 0x000f220000300800 */
[----:B------:R-:W-:-:S03]  /*251e0*/  IMAD.MOV.U32 R3, RZ, RZ, R28 ;  /* 0x000000ffff037224 */ /* 0x000fc600078e001c */
[----:B------:R-:W4:Y:S01]  /*251f0*/  LDL.LU R30, [R1+0x3ec] ;  /* 0x0003ec00011e7983 */ /* 0x000f220000300800 */
[----:B------:R-:W-:-:S03]  /*25200*/  IADD3 R8, P2, R8, UR7, RZ ;  /* 0x0000000708087c10 */ /* 0x000fc6000ff5e0ff */
[----:B-1----:R-:W4:Y:S01]  /*25210*/  LDL.LU R28, [R1+0x42c] ;  /* 0x00042c00011c7983 */ /* 0x002f220000300800 */
[----:B------:R-:W-:-:S03]  /*25220*/  IMAD.MOV.U32 R2, RZ, RZ, R14 ;  /* 0x000000ffff027224 */ /* 0x000fc600078e000e */
[----:B------:R-:W-:Y:S04]  /*25230*/  STL [R1+0x6e8], R11 ;  /* 0x0006e80b01007387 */ /* 0x000fe80000100800 */
[----:B------:R1:W-:Y:S02]  /*25240*/  LDGSTS.E [R12+0x2dc00], [R2.64], P0 ;  /* 0x2dc00000020c7fae */ /* 0x0003e40008121848 */
[----:B-1----:R-:W-:Y:S01]  /*25250*/  IMAD.MOV.U32 R2, RZ, RZ, R11 ;  /* 0x000000ffff027224 */ /* 0x002fe200078e000b */
[----:B------:R-:W-:Y:S02]  /*25260*/  LOP3.LUT R34, R252, 0x70, RZ, 0x3c, !PT ;  /* 0x00000070fc227812 */ /* 0x000fe400078e3cff */
[----:B-----5:R-:W-:-:S05]  /*25270*/  IADD3.X R13, R13, UR6, RZ, P1, !PT ;  /* 0x000000060d0d7c10 */ /* 0x020fca0008ffe4ff */
[----:B------:R1:W-:Y:S01]  /*25280*/  STL [R1+0x6e4], R13 ;  /* 0x0006e40d01007387 */ /* 0x0003e20000100800 */
[----:B------:R-:W-:-:S03]  /*25290*/  IADD3.X R9, R9, UR6, RZ, P2, !PT ;  /* 0x0000000609097c10 */ /* 0x000fc600097fe4ff */
[----:B------:R-:W-:Y:S01]  /*252a0*/  STL [R1+0x728], R8 ;  /* 0x0007280801007387 */ /* 0x000fe20000100800 */
[----:B------:R-:W-:-:S03]  /*252b0*/  IMAD.MOV.U32 R3, RZ, RZ, R13 ;  /* 0x000000ffff037224 */ /* 0x000fc600078e000d */
[----:B------:R5:W-:Y:S04]  /*252c0*/  STL [R1+0x724], R9 ;  /* 0x0007240901007387 */ /* 0x000be80000100800 */
[----:B------:R-:W3:Y:S04]  /*252d0*/  LDL.LU R14, [R1+0x46c] ;  /* 0x00046c00010e7983 */ /* 0x000ee80000300800 */
[----:B-1----:R-:W3:Y:S04]  /*252e0*/  LDL.LU R13, [R1+0x470] ;  /* 0x00047000010d7983 */ /* 0x002ee80000300800 */
[----:B------:R1:W-:Y:S04]  /*252f0*/  LDGSTS.E [R12+0x2ec00], [R2.64], P0 ;  /* 0x2ec00000020c7fae */ /* 0x0003e80008121848 */
[----:B------:R-:W3:Y:S01]  /*25300*/  LDL.LU R11, [R1+0x4ac] ;  /* 0x0004ac00010b7983 */ /* 0x000ee20000300800 */
[----:B--2---:R-:W-:Y:S01]  /*25310*/  IADD3 R32, P1, R32, UR7, RZ ;  /* 0x0000000720207c10 */ /* 0x004fe2000ff3e0ff */
[----:B-1----:R-:W-:-:S02]  /*25320*/  IMAD.MOV.U32 R3, RZ, RZ, R9 ;  /* 0x000000ffff037224 */ /* 0x002fc400078e0009 */
[----:B-----5:R-:W2:Y:S01]  /*25330*/  LDL.LU R9, [R1+0x4b0] ;  /* 0x0004b00001097983 */ /* 0x020ea20000300800 */
[----:B------:R-:W-:Y:S01]  /*25340*/  IMAD.MOV.U32 R2, RZ, RZ, R8 ;  /* 0x000000ffff027224 */ /* 0x000fe200078e0008 */
[----:B------:R-:W-:Y:S01]  /*25350*/  IADD3 R10, P2, R10, UR7, RZ ;  /* 0x000000070a0a7c10 */ /* 0x000fe2000ff5e0ff */
[----:B------:R-:W-:-:S03]  /*25360*/  IMAD.U32 R8, RZ, RZ, UR5 ;  /* 0x00000005ff087e24 */ /* 0x000fc6000f8e00ff */
[----:B------:R1:W-:Y:S01]  /*25370*/  LDGSTS.E [R12+0x2fc00], [R2.64], P0 ;  /* 0x2fc00000020c7fae */ /* 0x0003e20008121848 */
[----:B------:R-:W-:-:S03]  /*25380*/  IMAD R8, R8, 0x10000, R34 ;  /* 0x0001000008087824 */ /* 0x000fc600078e0222 */
[----:B------:R-:W-:Y:S01]  /*25390*/  STL [R1+0x370], R32 ;  /* 0x0003702001007387 */ /* 0x000fe20000100800 */
[----:B----4-:R-:W-:Y:S01]  /*253a0*/  IADD3.X R33, R33, UR6, RZ, P1, !PT ;  /* 0x0000000621217c10 */ /* 0x010fe20008ffe4ff */
[----:B-1----:R-:W-:Y:S02]  /*253b0*/  IMAD.MOV.U32 R2, RZ, RZ, R32 ;  /* 0x000000ffff027224 */ /* 0x002fe400078e0020 */
[----:B------:R1:W-:Y:S02]  /*253c0*/  STL [R1+0x3b0], R10 ;  /* 0x0003b00a01007387 */ /* 0x0003e40000100800 */
[----:B------:R-:W-:Y:S02]  /*253d0*/  IMAD.MOV.U32 R3, RZ, RZ, R33 ;  /* 0x000000ffff037224 */ /* 0x000fe400078e0021 */
[----:B------:R4:W-:Y:S04]  /*253e0*/  STL [R1+0x36c], R33 ;  /* 0x00036c2101007387 */ /* 0x0009e80000100800 */
[----:B------:R5:W-:Y:S01]  /*253f0*/  LDGSTS.E [R8+0x20e00], [R2.64], P0 ;  /* 0x20e0000002087fae */ /* 0x000be20008121848 */
[----:B------:R-:W-:Y:S01]  /*25400*/  IADD3.X R31, R31, UR6, RZ, P2, !PT ;  /* 0x000000061f1f7c10 */ /* 0x000fe200097fe4ff */
[----:B-----5:R-:W-:-:S04]  /*25410*/  IMAD.MOV.U32 R2, RZ, RZ, R10 ;  /* 0x000000ffff027224 */ /* 0x020fc800078e000a */
[----:B------:R5:W-:Y:S04]  /*25420*/  STL [R1+0x3ac], R31 ;  /* 0x0003ac1f01007387 */ /* 0x000be80000100800 */
[----:B------:R-:W2:Y:S04]  /*25430*/  LDL.LU R12, [R1+0x4ec] ;  /* 0x0004ec00010c7983 */ /* 0x000ea80000300800 */
[----:B-1----:R-:W2:Y:S04]  /*25440*/  LDL.LU R10, [R1+0x4f0] ;  /* 0x0004f000010a7983 */ /* 0x002ea80000300800 */
[----:B------:R-:W2:Y:S04]  /*25450*/  LDL.LU R46, [R1+0x52c] ;  /* 0x00052c00012e7983 */ /* 0x000ea80000300800 */
[----:B------:R-:W2:Y:S01]  /*25460*/  LDL.LU R45, [R1+0x530] ;  /* 0x00053000012d7983 */ /* 0x000ea20000300800 */
[----:B------:R-:W-:-:S05]  /*25470*/  IMAD.MOV.U32 R3, RZ, RZ, R31 ;  /* 0x000000ffff037224 */ /* 0x000fca00078e001f */
[----:B------:R1:W-:Y:S01]  /*25480*/  LDGSTS.E [R8+0x21e00], [R2.64], P0 ;  /* 0x21e0000002087fae */ /* 0x0003e20008121848 */
[----:B------:R-:W-:Y:S02]  /*25490*/  IADD3 R29, P1, R29, UR7, RZ ;  /* 0x000000071d1d7c10 */ /* 0x000fe4000ff3e0ff */
[----:B------:R-:W-:Y:S02]  /*254a0*/  IADD3 R15, P2, R15, UR7, RZ ;  /* 0x000000070f0f7c10 */ /* 0x000fe4000ff5e0ff */
[----:B------:R-:W-:Y:S01]  /*254b0*/  IADD3.X R30, R30, UR6, RZ, P1, !PT ;  /* 0x000000061e1e7c10 */ /* 0x000fe20008ffe4ff */
[----:B------:R1:W-:Y:S01]  /*254c0*/  STL [R1+0x3f0], R29 ;  /* 0x0003f01d01007387 */ /* 0x0003e20000100800 */
[----:B------:R-:W-:-:S03]  /*254d0*/  IADD3.X R28, R28, UR6, RZ, P2, !PT ;  /* 0x000000061c1c7c10 */ /* 0x000fc600097fe4ff */
[----:B------:R1:W-:Y:S04]  /*254e0*/  STL [R1+0x3ec], R30 ;  /* 0x0003ec1e01007387 */ /* 0x0003e80000100800 */
[----:B------:R-:W-:Y:S04]  /*254f0*/  STL [R1+0x430], R15 ;  /* 0x0004300f01007387 */ /* 0x000fe80000100800 */
[----:B------:R1:W-:Y:S04]  /*25500*/  STL [R1+0x42c], R28 ;  /* 0x00042c1c01007387 */ /* 0x0003e80000100800 */
[----:B------:R-:W2:Y:S04]  /*25510*/  LDL.LU R44, [R1+0x56c] ;  /* 0x00056c00012c7983 */ /* 0x000ea80000300800 */
[----:B------:R-:W2:Y:S04]  /*25520*/  LDL.LU R35, [R1+0x570] ;  /* 0x0005700001237983 */ /* 0x000ea80000300800 */
[----:B------:R-:W2:Y:S04]  /*25530*/  LDL.LU R34, [R1+0x5ac] ;  /* 0x0005ac0001227983 */ /* 0x000ea80000300800 */
[----:B----4-:R-:W4:Y:S01]  /*25540*/  LDL.LU R33, [R1+0x5b0] ;  /* 0x0005b00001217983 */ /* 0x010f220000300800 */
[----:B-1----:R-:W-:-:S03]  /*25550*/  IMAD.MOV.U32 R2, RZ, RZ, R29 ;  /* 0x000000ffff027224 */ /* 0x002fc600078e001d */
[----:B-----5:R-:W5:Y:S01]  /*25560*/  LDL.LU R31, [R1+0x5f0] ;  /* 0x0005f000011f7983 */ /* 0x020f620000300800 */
[----:B------:R-:W-:-:S03]  /*25570*/  IMAD.MOV.U32 R3, RZ, RZ, R30 ;  /* 0x000000ffff037224 */ /* 0x000fc600078e001e */
[----:B------:R-:W5:Y:S04]  /*25580*/  LDL.LU R29, [R1+0x630] ;  /* 0x00063000011d7983 */ /* 0x000f680000300800 */
[----:B------:R1:W-:Y:S02]  /*25590*/  LDGSTS.E [R8+0x22e00], [R2.64], P0 ;  /* 0x22e0000002087fae */ /* 0x0003e40008121848 */
[----:B-1----:R-:W-:Y:S02]  /*255a0*/  IMAD.MOV.U32 R2, RZ, RZ, R15 ;  /* 0x000000ffff027224 */ /* 0x002fe400078e000f */
[----:B------:R-:W-:-:S05]  /*255b0*/  IMAD.MOV.U32 R3, RZ, RZ, R28 ;  /* 0x000000ffff037224 */ /* 0x000fca00078e001c */
[----:B------:R1:W-:Y:S01]  /*255c0*/  LDGSTS.E [R8+0x23e00], [R2.64], P0 ;  /* 0x23e0000002087fae */ /* 0x0003e20008121848 */
[----:B---3--:R-:W-:-:S04]  /*255d0*/  IADD3 R13, P1, R13, UR7, RZ ;  /* 0x000000070d0d7c10 */ /* 0x008fc8000ff3e0ff */
[----:B------:R-:W-:Y:S01]  /*255e0*/  IADD3.X R14, R14, UR6, RZ, P1, !PT ;  /* 0x000000060e0e7c10 */ /* 0x000fe20008ffe4ff */
[----:B------:R-:W-:Y:S04]  /*255f0*/  STL [R1+0x470], R13 ;  /* 0x0004700d01007387 */ /* 0x000fe80000100800 */
[----:B------:R3:W-:Y:S01]  /*25600*/  STL [R1+0x46c], R14 ;  /* 0x00046c0e01007387 */ /* 0x0007e20000100800 */
[----:B--2---:R-:W-:-:S04]  /*25610*/  IADD3 R9, P2, R9, UR7, RZ ;  /* 0x0000000709097c10 */ /* 0x004fc8000ff5e0ff */
[----:B------:R-:W-:Y:S01]  /*25620*/  IADD3.X R11, R11, UR6, RZ, P2, !PT ;  /* 0x000000060b0b7c10 */ /* 0x000fe200097fe4ff */
[----:B------:R-:W-:Y:S04]  /*25630*/  STL [R1+0x4b0], R9 ;  /* 0x0004b00901007387 */ /* 0x000fe80000100800 */
[----:B------:R-:W2:Y:S04]  /*25640*/  LDL.LU R32, [R1+0x5ec] ;  /* 0x0005ec0001207983 */ /* 0x000ea80000300800 */
[----:B------:R3:W-:Y:S04]  /*25650*/  STL [R1+0x4ac], R11 ;  /* 0x0004ac0b01007387 */ /* 0x0007e80000100800 */
[----:B------:R-:W2:Y:S04]  /*25660*/  LDL.LU R30, [R1+0x62c] ;  /* 0x00062c00011e7983 */ /* 0x000ea80000300800 */
[----:B------:R-:W2:Y:S01]  /*25670*/  LDL.LU R28, [R1+0x66c] ;  /* 0x00066c00011c7983 */ /* 0x000ea20000300800 */
[----:B-1----:R-:W-:-:S03]  /*25680*/  IMAD.MOV.U32 R2, RZ, RZ, R13 ;  /* 0x000000ffff027224 */ /* 0x002fc600078e000d */
[----:B------:R-:W2:Y:S01]  /*25690*/  LDL.LU R15, [R1+0x670] ;  /* 0x00067000010f7983 */ /* 0x000ea20000300800 */
[----:B------:R-:W-:-:S03]  /*256a0*/  IMAD.MOV.U32 R3, RZ, RZ, R14 ;  /* 0x000000ffff037224 */ /* 0x000fc600078e000e */
[----:B---3--:R-:W3:Y:S04]  /*256b0*/  LDL.LU R14, [R1+0x6ac] ;  /* 0x0006ac00010e7983 */ /* 0x008ee80000300800 */
[----:B------:R-:W3:Y:S04]  /*256c0*/  LDL.LU R13, [R1+0x6b0] ;  /* 0x0006b000010d7983 */ /* 0x000ee80000300800 */
[----:B------:R1:W-:Y:S01]  /*256d0*/  LDGSTS.E [R8+0x24e00], [R2.64], P0 ;  /* 0x24e0000002087fae */ /* 0x0003e20008121848 */
[----:B------:R-:W-:Y:S01]  /*256e0*/  IADD3 R10, P1, R10, UR7, RZ ;  /* 0x000000070a0a7c10 */ /* 0x000fe2000ff3e0ff */
[----:B-1----:R-:W-:-:S02]  /*256f0*/  IMAD.MOV.U32 R2, RZ, RZ, R9 ;  /* 0x000000ffff027224 */ /* 0x002fc400078e0009 */
[----:B------:R-:W-:Y:S01]  /*25700*/  IMAD.MOV.U32 R3, RZ, RZ, R11 ;  /* 0x000000ffff037224 */ /* 0x000fe200078e000b */
[----:B------:R-:W-:Y:S01]  /*25710*/  IADD3.X R12, R12, UR6, RZ, P1, !PT ;  /* 0x000000060c0c7c10 */ /* 0x000fe20008ffe4ff */
[----:B------:R-:W3:Y:S01]  /*25720*/  LDL.LU R11, [R1+0x6f0] ;  /* 0x0006f000010b7983 */ /* 0x000ee20000300800 */
[----:B------:R-:W-:-:S03]  /*25730*/  IADD3 R45, P2, R45, UR7, RZ ;  /* 0x000000072d2d7c10 */ /* 0x000fc6000ff5e0ff */
[----:B------:R-:W3:Y:S04]  /*25740*/  LDL.LU R9, [R1+0x730] ;  /* 0x0007300001097983 */ /* 0x000ee80000300800 */
[----:B------:R-:W-:Y:S04]  /*25750*/  STL [R1+0x4f0], R10 ;  /* 0x0004f00a01007387 */ /* 0x000fe80000100800 */
[----:B------:R1:W-:Y:S04]  /*25760*/  LDGSTS.E [R8+0x25e00], [R2.64], P0 ;  /* 0x25e0000002087fae */ /* 0x0003e80008121848 */
[----:B------:R1:W-:Y:S04]  /*25770*/  STL [R1+0x4ec], R12 ;  /* 0x0004ec0c01007387 */ /* 0x0003e80000100800 */
[----:B------:R-:W-:Y:S01]  /*25780*/  STL [R1+0x530], R45 ;  /* 0x0005302d01007387 */ /* 0x000fe20000100800 */
[----:B-1----:R-:W-:-:S03]  /*25790*/  IMAD.MOV.U32 R3, RZ, RZ, R12 ;  /* 0x000000ffff037224 */ /* 0x002fc600078e000c */
[----:B------:R-:W3:Y:S01]  /*257a0*/  LDL.LU R12, [R1+0x6ec] ;  /* 0x0006ec00010c7983 */ /* 0x000ee20000300800 */
[----:B------:R-:W-:Y:S01]  /*257b0*/  IADD3.X R46, R46, UR6, RZ, P2, !PT ;  /* 0x000000062e2e7c10 */ /* 0x000fe200097fe4ff */
[----:B------:R-:W-:-:S04]  /*257c0*/  IMAD.MOV.U32 R2, RZ, RZ, R10 ;  /* 0x000000ffff027224 */ /* 0x000fc800078e000a */
[----:B------:R-:W-:Y:S04]  /*257d0*/  STL [R1+0x52c], R46 ;  /* 0x00052c2e01007387 */ /* 0x000fe80000100800 */
[----:B------:R-:W3:Y:S04]  /*257e0*/  LDL.LU R10, [R1+0x72c] ;  /* 0x00072c00010a7983 */ /* 0x000ee80000300800 */
[----:B------:R1:W-:Y:S02]  /*257f0*/  LDGSTS.E [R8+0x26e00], [R2.64], P0 ;  /* 0x26e0000002087fae */ /* 0x0003e40008121848 */
[----:B-1----:R-:W-:-:S02]  /*25800*/  IMAD.MOV.U32 R2, RZ, RZ, R45 ;  /* 0x000000ffff027224 */ /* 0x002fc400078e002d */
[----:B------:R-:W-:-:S05]  /*25810*/  IMAD.MOV.U32 R3, RZ, RZ, R46 ;  /* 0x000000ffff037224 */ /* 0x000fca00078e002e */
[----:B------:R1:W-:Y:S01]  /*25820*/  LDGSTS.E [R8+0x27e00], [R2.64], P0 ;  /* 0x27e0000002087fae */ /* 0x0003e20008121848 */
[----:B------:R-:W-:-:S04]  /*25830*/  IADD3 R35, P1, R35, UR7, RZ ;  /* 0x0000000723237c10 */ /* 0x000fc8000ff3e0ff */
[----:B------:R-:W-:Y:S01]  /*25840*/  IADD3.X R44, R44, UR6, RZ, P1, !PT ;  /* 0x000000062c2c7c10 */ /* 0x000fe20008ffe4ff */
[----:B-1----:R-:W-:Y:S01]  /*25850*/  IMAD.MOV.U32 R2, RZ, RZ, R35 ;  /* 0x000000ffff027224 */ /* 0x002fe200078e0023 */
[----:B----4-:R-:W-:-:S03]  /*25860*/  IADD3 R33, P2, R33, UR7, RZ ;  /* 0x0000000721217c10 */ /* 0x010fc6000ff5e0ff */
[----:B------:R-:W-:Y:S01]  /*25870*/  IMAD.MOV.U32 R3, RZ, RZ, R44 ;  /* 0x000000ffff037224 */ /* 0x000fe200078e002c */
[----:B------:R-:W-:Y:S02]  /*25880*/  IADD3.X R34, R34, UR6, RZ, P2, !PT ;  /* 0x0000000622227c10 */ /* 0x000fe400097fe4ff */
[----:B-----5:R-:W-:Y:S02]  /*25890*/  IADD3 R31, P1, R31, UR7, RZ ;  /* 0x000000071f1f7c10 */ /* 0x020fe4000ff3e0ff */
[----:B------:R1:W-:Y:S01]  /*258a0*/  LDGSTS.E [R8+0x28e00], [R2.64], P0 ;  /* 0x28e0000002087fae */ /* 0x0003e20008121848 */
[----:B------:R-:W-:Y:S01]  /*258b0*/  IADD3 R29, P2, R29, UR7, RZ ;  /* 0x000000071d1d7c10 */ /* 0x000fe2000ff5e0ff */
[----:B-1----:R-:W-:Y:S02]  /*258c0*/  IMAD.MOV.U32 R2, RZ, RZ, R33 ;  /* 0x000000ffff027224 */ /* 0x002fe400078e0021 */
[----:B------:R-:W-:-:S05]  /*258d0*/  IMAD.MOV.U32 R3, RZ, RZ, R34 ;  /* 0x000000ffff037224 */ /* 0x000fca00078e0022 */
[----:B------:R1:W-:Y:S02]  /*258e0*/  LDGSTS.E [R8+0x29e00], [R2.64], P0 ;  /* 0x29e0000002087fae */ /* 0x0003e40008121848 */
[----:B-1----:R-:W-:Y:S02]  /*258f0*/  IMAD.MOV.U32 R2, RZ, RZ, R31 ;  /* 0x000000ffff027224 */ /* 0x002fe400078e001f */
[----:B------:R-:W-:Y:S04]  /*25900*/  STL [R1+0x570], R35 ;  /* 0x0005702301007387 */ /* 0x000fe80000100800 */
[----:B------:R-:W-:Y:S04]  /*25910*/  STL [R1+0x56c], R44 ;  /* 0x00056c2c01007387 */ /* 0x000fe80000100800 */
[----:B------:R-:W-:Y:S01]  /*25920*/  STL [R1+0x5b0], R33 ;  /* 0x0005b02101007387 */ /* 0x000fe20000100800 */
[----:B------:R-:W-:-:S03]  /*25930*/  IMAD.MOV.U32 R196, RZ, RZ, 0x7f ;  /* 0x0000007fffc47424 */ /* 0x000fc600078e00ff */
[----:B------:R-:W-:Y:S04]  /*25940*/  STL [R1+0x5ac], R34 ;  /* 0x0005ac2201007387 */ /* 0x000fe80000100800 */
[----:B------:R-:W-:Y:S01]  /*25950*/  STL [R1+0x5f0], R31 ;  /* 0x0005f01f01007387 */ /* 0x000fe20000100800 */
[----:B------:R-:W-:Y:S02]  /*25960*/  IADD3 R196, R196, c[0x0][0x180], RZ ;  /* 0x00006000c4c47a10 */ /* 0x000fe40007ffe0ff */
[----:B------:R-:W-:Y:S01]  /*25970*/  IADD3 R200, R200, 0x1, RZ ;  /* 0x00000001c8c87810 */ /* 0x000fe20007ffe0ff */
[C---:B------:R-:W-:Y:S08]  /*25980*/  HMMA.1688.F32.TF32 R100, R120.reuse, R50, R100 ;  /* 0x000000327864723c */ /* 0x040ff00000081064 */
[C---:B------:R-:W-:Y:S08]  /*25990*/  HMMA.1688.F32.TF32 R104, R120.reuse, R58, R104 ;  /* 0x0000003a7868723c */ /* 0x040ff00000081068 */
[----:B------:R-:W-:Y:S08]  /*259a0*/  HMMA.1688.F32.TF32 R108, R120, R62, R108 ;  /* 0x0000003e786c723c */ /* 0x000ff0000008106c */
[C---:B------:R-:W-:Y:S08]  /*259b0*/  HMMA.1688.F32.TF32 R156, R112.reuse, R50, R156 ;  /* 0x00000032709c723c */ /* 0x040ff0000008109c */
[C---:B------:R-:W-:Y:S08]  /*259c0*/  HMMA.1688.F32.TF32 R152, R112.reuse, R58, R152 ;  /* 0x0000003a7098723c */ /* 0x040ff00000081098 */
[----:B------:R-:W-:Y:S08]  /*259d0*/  HMMA.1688.F32.TF32 R148, R112, R62, R148 ;  /* 0x0000003e7094723c */ /* 0x000ff00000081094 */
[----:B------:R-:W-:Y:S01]  /*259e0*/  HMMA.1688.F32.TF32 R172, R96, R50, R172 ;  /* 0x0000003260ac723c */ /* 0x000fe200000810ac */
[----:B--2---:R-:W-:-:S05]  /*259f0*/  IADD3.X R32, R32, UR6, RZ, P1, !PT ;  /* 0x0000000620207c10 */ /* 0x004fca0008ffe4ff */
[----:B------:R-:W-:Y:S01]  /*25a00*/  IMAD.MOV.U32 R3, RZ, RZ, R32 ;  /* 0x000000ffff037224 */ /* 0x000fe200078e0020 */
[----:B------:R-:W-:-:S04]  /*25a10*/  IADD3.X R30, R30, UR6, RZ, P2, !PT ;  /* 0x000000061e1e7c10 */ /* 0x000fc800097fe4ff */
[----:B------:R1:W-:Y:S01]  /*25a20*/  LDGSTS.E [R8+0x2ae00], [R2.64], P0 ;  /* 0x2ae0000002087fae */ /* 0x0003e20008121848 */
[----:B------:R-:W-:-:S04]  /*25a30*/  IADD3 R15, P1, R15, UR7, RZ ;  /* 0x000000070f0f7c10 */ /* 0x000fc8000ff3e0ff */
[----:B------:R-:W-:Y:S01]  /*25a40*/  IADD3.X R28, R28, UR6, RZ, P1, !PT ;  /* 0x000000061c1c7c10 */ /* 0x000fe20008ffe4ff */
[----:B-1----:R-:W-:Y:S02]  /*25a50*/  IMAD.MOV.U32 R2, RZ, RZ, R29 ;  /* 0x000000ffff027224 */ /* 0x002fe400078e001d */
[----:B------:R-:W-:Y:S01]  /*25a60*/  IMAD.MOV.U32 R3, RZ, RZ, R30 ;  /* 0x000000ffff037224 */ /* 0x000fe200078e001e */
[----:B---3--:R-:W-:-:S04]  /*25a70*/  IADD3 R13, P2, R13, UR7, RZ ;  /* 0x000000070d0d7c10 */ /* 0x008fc8000ff5e0ff */
[----:B------:R1:W-:Y:S01]  /*25a80*/  LDGSTS.E [R8+0x2be00], [R2.64], P0 ;  /* 0x2be0000002087fae */ /* 0x0003e20008121848 */
[----:B------:R-:W-:Y:S01]  /*25a90*/  IADD3.X R14, R14, UR6, RZ, P2, !PT ;  /* 0x000000060e0e7c10 */ /* 0x000fe200097fe4ff */
[----:B-1----:R-:W-:Y:S02]  /*25aa0*/  IMAD.MOV.U32 R2, RZ, RZ, R15 ;  /* 0x000000ffff027224 */ /* 0x002fe400078e000f */
[----:B------:R-:W-:Y:S01]  /*25ab0*/  IMAD.MOV.U32 R3, RZ, RZ, R28 ;  /* 0x000000ffff037224 */ /* 0x000fe200078e001c */
[----:B------:R-:W-:-:S04]  /*25ac0*/  IADD3 R11, P1, R11, UR7, RZ ;  /* 0x000000070b0b7c10 */ /* 0x000fc8000ff3e0ff */
[----:B------:R1:W-:Y:S04]  /*25ad0*/  LDGSTS.E [R8+0x2ce00], [R2.64], P0 ;  /* 0x2ce0000002087fae */ /* 0x0003e80008121848 */
[----:B------:R-:W-:Y:S01]  /*25ae0*/  STL [R1+0x5ec], R32 ;  /* 0x0005ec2001007387 */ /* 0x000fe20000100800 */
[----:B------:R-:W-:-:S03]  /*25af0*/  IADD3 R9, P2, R9, UR7, RZ ;  /* 0x0000000709097c10 */ /* 0x000fc6000ff5e0ff */
[----:B------:R-:W-:Y:S01]  /*25b00*/  STL [R1+0x630], R29 ;  /* 0x0006301d01007387 */ /* 0x000fe20000100800 */
[----:B-1----:R-:W-:Y:S02]  /*25b10*/  IMAD.MOV.U32 R2, RZ, RZ, R13 ;  /* 0x000000ffff027224 */ /* 0x002fe400078e000d */
[----:B------:R-:W-:Y:S01]  /*25b20*/  IMAD.MOV.U32 R3, RZ, RZ, R14 ;  /* 0x000000ffff037224 */ /* 0x000fe200078e000e */
[----:B------:R-:W-:Y:S04]  /*25b30*/  STL [R1+0x62c], R30 ;  /* 0x00062c1e01007387 */ /* 0x000fe80000100800 */
[----:B------:R1:W-:Y:S01]  /*25b40*/  LDGSTS.E [R8+0x2de00], [R2.64], P0 ;  /* 0x2de0000002087fae */ /* 0x0003e20008121848 */
[----:B------:R-:W-:-:S03]  /*25b50*/  IADD3.X R12, R12, UR6, RZ, P1, !PT ;  /* 0x000000060c0c7c10 */ /* 0x000fc60008ffe4ff */
[----:B------:R-:W-:Y:S04]  /*25b60*/  STL [R1+0x670], R15 ;  /* 0x0006700f01007387 */ /* 0x000fe80000100800 */
[----:B------:R-:W-:Y:S01]  /*25b70*/  STL [R1+0x66c], R28 ;  /* 0x00066c1c01007387 */ /* 0x000fe20000100800 */
[----:B-1----:R-:W-:Y:S02]  /*25b80*/  IMAD.MOV.U32 R2, RZ, RZ, R11 ;  /* 0x000000ffff027224 */ /* 0x002fe400078e000b */
[----:B------:R-:W-:Y:S01]  /*25b90*/  IMAD.MOV.U32 R3, RZ, RZ, R12 ;  /* 0x000000ffff037224 */ /* 0x000fe200078e000c */
[----:B------:R-:W-:Y:S04]  /*25ba0*/  STL [R1+0x6b0], R13 ;  /* 0x0006b00d01007387 */ /* 0x000fe80000100800 */
[----:B------:R-:W-:Y:S04]  /*25bb0*/  STL [R1+0x6ac], R14 ;  /* 0x0006ac0e01007387 */ /* 0x000fe80000100800 */
[----:B------:R-:W-:Y:S01]  /*25bc0*/  STL [R1+0x6f0], R11 ;  /* 0x0006f00b01007387 */ /* 0x000fe20000100800 */
[----:B------:R-:W-:-:S03]  /*25bd0*/  IADD3.X R10, R10, UR6, RZ, P2, !PT ;  /* 0x000000060a0a7c10 */ /* 0x000fc600097fe4ff */
[----:B------:R-:W-:Y:S04]  /*25be0*/  STL [R1+0x6ec], R12 ;  /* 0x0006ec0c01007387 */ /* 0x000fe80000100800 */
[----:B------:R1:W-:Y:S04]  /*25bf0*/  LDGSTS.E [R8+0x2ee00], [R2.64], P0 ;  /* 0x2ee0000002087fae */ /* 0x0003e80008121848 */
[----:B------:R2:W-:Y:S01]  /*25c00*/  STL [R1+0x730], R9 ;  /* 0x0007300901007387 */ /* 0x0005e20000100800 */
[----:B-1----:R-:W-:Y:S01]  /*25c10*/  IMAD.MOV.U32 R2, RZ, RZ, R9 ;  /* 0x000000ffff027224 */ /* 0x002fe200078e0009 */
[----:B--2---:R-:W-:Y:S01]  /*25c20*/  SHF.R.S32.HI R9, RZ, 0x1f, R196 ;  /* 0x0000001fff097819 */ /* 0x004fe200000114c4 */
[----:B------:R-:W-:-:S03]  /*25c30*/  IMAD.MOV.U32 R3, RZ, RZ, R10 ;  /* 0x000000ffff037224 */ /* 0x000fc600078e000a */
[----:B------:R-:W-:Y:S01]  /*25c40*/  LEA.HI R9, R9, R196, RZ, 0x7 ;  /* 0x000000c409097211 */ /* 0x000fe200078f38ff */
[----:B------:R1:W-:Y:S03]  /*25c50*/  STL [R1+0x72c], R10 ;  /* 0x00072c0a01007387 */ /* 0x0003e60000100800 */
[----:B------:R-:W-:Y:S01]  /*25c60*/  SHF.R.S32.HI R9, RZ, 0x7, R9 ;  /* 0x00000007ff097819 */ /* 0x000fe20000011409 */
[----:B------:R1:W-:Y:S03]  /*25c70*/  LDGSTS.E [R8+0x2fe00], [R2.64], P0 ;  /* 0x2fe0000002087fae */ /* 0x0003e60008121848 */
[----:B------:R-:W-:Y:S01]  /*25c80*/  ISETP.NE.U32.AND P0, PT, R200, R9, PT ;  /* 0x00000009c800720c */ /* 0x000fe20003f05070 */
[C---:B------:R-:W-:Y:S01]  /*25c90*/  HMMA.1688.F32.TF32 R72, R96.reuse, R58, R72 ;  /* 0x0000003a6048723c */ /* 0x040fe20000081048 */
[----:B------:R-:W0:Y:S07]  /*25ca0*/  LDGDEPBAR ;  /* 0x00000000000079af */ /* 0x000e2e0000000000 */
[----:B------:R-:W-:Y:S04]  /*25cb0*/  HMMA.1688.F32.TF32 R76, R96, R62, R76 ;  /* 0x0000003e604c723c */ /* 0x000fe8000008104c */
[----:B-1----:R-:W-:Y:S01]  /*25cc0*/  @!P0 CALL.REL.NOINC `(.L_x_0) ;  /* 0x0000001000008944 */ /* 0x002fe20003c00000 */
[----:B------:R-:W-:Y:S05]  /*25cd0*/  BRA `(.L_x_1) ;  /* 0xffff1d2000007947 */ /* 0x000fea000383ffff */
.L_x_0:
[----:B------:R-:W2:Y:S01]  /*25ce0*/  LDL.LU R11, [R1+0x820] ;  /* 0x00082000010b7983 */ /* 0x000ea20000300800 */
[----:B------:R-:W-:-:S04]  /*25cf0*/  DEPBAR.LE SB0, 0x0 ;  /* 0x000080000000791a */ /* 0x000fc80000000000 */
[----:B------:R-:W3:Y:S04]  /*25d00*/  LDL.LU R10, [R1+0x81c] ;  /* 0x00081c00010a7983 */ /* 0x000ee80000300800 */
[----:B-----5:R-:W4:Y:S04]  /*25d10*/  LDL.LU R9, [R1+0x818] ;  /* 0x0008180001097983 */ /* 0x020f280000300800 */
[----:B------:R-:W2:Y:S04]  /*25d20*/  LDL.LU R176, [R1+0x7b8] ;  /* 0x0007b80001b07983 */ /* 0x000ea80000300800 */
[----:B------:R-:W1:Y:S01]  /*25d30*/  S2R R12, SR_TID.X ;  /* 0x00000000000c7919 */ /* 0x000e620000002100 */
[----:B------:R-:W-:-:S02]  /*25d40*/  IMAD.MOV.U32 R14, RZ, RZ, R152 ;  /* 0x000000ffff0e7224 */ /* 0x000fc400078e0098 */
[----:B------:R-:W-:Y:S02]  /*25d50*/  IMAD.MOV.U32 R15, RZ, RZ, R153 ;  /* 0x000000ffff0f7224 */ /* 0x000fe400078e0099 */
[C---:B-1----:R-:W-:Y:S02]  /*25d60*/  IMAD.SHL.U32 R2, R12.reuse, 0x200, RZ ;  /* 0x000002000c027824 */ /* 0x042fe400078e00ff */
[----:B------:R-:W-:-:S03]  /*25d70*/  IMAD.SHL.U32 R0, R12, 0x20, RZ ;  /* 0x000000200c007824 */ /* 0x000fc600078e00ff */
[----:B------:R-:W-:Y:S01]  /*25d80*/  LOP3.LUT R2, R2, 0x3000, RZ, 0xc0, !PT ;  /* 0x0000300002027812 */ /* 0x000fe200078ec0ff */
[----:B------:R-:W-:-:S03]  /*25d90*/  IMAD.SHL.U32 R8, R12, 0x4, RZ ;  /* 0x000000040c087824 */ /* 0x000fc600078e00ff */
[----:B------:R-:W-:Y:S01]  /*25da0*/  LOP3.LUT R2, R2, 0x60, R0, 0xf8, !PT ;  /* 0x0000006002027812 */ /* 0x000fe200078ef800 */
[C---:B------:R-:W-:Y:S02]  /*25db0*/  IMAD.SHL.U32 R0, R12.reuse, 0x800, RZ ;  /* 0x000008000c007824 */ /* 0x040fe400078e00ff */
[C---:B------:R-:W-:Y:S01]  /*25dc0*/  IMAD.SHL.U32 R3, R12.reuse, 0x40, RZ ;  /* 0x000000400c037824 */ /* 0x040fe200078e00ff */
[----:B------:R-:W-:Y:S02]  /*25dd0*/  LOP3.LUT R12, R12, 0x7f, RZ, 0xc0, !PT ;  /* 0x0000007f0c0c7812 */ /* 0x000fe400078ec0ff */
[----:B------:R-:W-:Y:S02]  /*25de0*/  LOP3.LUT R0, R0, 0x3000, RZ, 0xc0, !PT ;  /* 0x0000300000007812 */ /* 0x000fe400078ec0ff */
[----:B------:R-:W-:Y:S02]  /*25df0*/  LOP3.LUT R2, R2, 0x170, R8, 0x78, !PT ;  /* 0x0000017002027812 */ /* 0x000fe400078e7808 */
[----:B------:R-:W-:Y:S01]  /*25e00*/  LOP3.LUT R3, R3, 0x800, RZ, 0xc0, !PT ;  /* 0x0000080003037812 */ /* 0x000fe200078ec0ff */
[----:B------:R-:W-:Y:S01]  /*25e10*/  IMAD R0, R12, 0x10, R0 ;  /* 0x000000100c007824 */ /* 0x000fe200078e0200 */
[----:B------:R-:W-:Y:S01]  /*25e20*/  BAR.SYNC.DEFER_BLOCKING 0x0 ;  /* 0x0000000000007b1d */ /* 0x000fe20000010000 */
[----:B------:R-:W-:-:S02]  /*25e30*/  IMAD.MOV.U32 R30, RZ, RZ, R72 ;  /* 0x000000ffff1e7224 */ /* 0x000fc400078e0048 */
[----:B------:R-:W-:Y:S02]  /*25e40*/  IMAD.MOV.U32 R31, RZ, RZ, R73 ;  /* 0x000000ffff1f7224 */ /* 0x000fe400078e0049 */
[----:B------:R-:W-:Y:S02]  /*25e50*/  IMAD.MOV.U32 R34, RZ, RZ, R124 ;  /* 0x000000ffff227224 */ /* 0x000fe400078e007c */
[----:B------:R-:W-:Y:S02]  /*25e60*/  IMAD.MOV.U32 R35, RZ, RZ, R125 ;  /* 0x000000ffff237224 */ /* 0x000fe400078e007d */
[----:B------:R-:W-:Y:S02]  /*25e70*/  IMAD.IADD R2, R3, 0x1, R2 ;  /* 0x0000000103027824 */ /* 0x000fe400078e0202 */
        /* <DEDUP_REMOVED lines=12> */
[----:B------:R-:W-:Y:S01]  /*25f40*/  IMAD.MOV.U32 R125, RZ, RZ, R183 ;  /* 0x000000ffff7d7224 */ /* 0x000fe200078e00b7 */
[----:B------:R1:W-:Y:S04]  /*25f50*/  STS.128 [R2+0x200], R12 ;  /* 0x0002000c02007388 */ /* 0x0003e80000000c00 */
[----:B------:R-:W-:Y:S04]  /*25f60*/  STS.128 [R2+0x280], R152 ;  /* 0x0002809802007388 */ /* 0x000fe80000000c00 */
[----:B------:R-:W-:Y:S04]  /*25f70*/  STS.128 [R2+0x400], R28 ;  /* 0x0004001c02007388 */ /* 0x000fe80000000c00 */
[----:B------:R-:W-:Y:S04]  /*25f80*/  STS.128 [R2+0x480], R72 ;  /* 0x0004804802007388 */ /* 0x000fe80000000c00 */
[----:B------:R-:W-:Y:S04]  /*25f90*/  STS.128 [R2+0x600], R32 ;  /* 0x0006002002007388 */ /* 0x000fe80000000c00 */
[----:B------:R-:W-:Y:S01]  /*25fa0*/  STS.128 [R2+0x680], R124 ;  /* 0x0006807c02007388 */ /* 0x000fe20000000c00 */
[----:B------:R-:W-:Y:S01]  /*25fb0*/  LOP3.LUT R3, R0, 0x60, RZ, 0x3c, !PT ;  /* 0x0000006000037812 */ /* 0x000fe200078e3cff */
[----:B-1----:R-:W-:-:S02]  /*25fc0*/  IMAD.MOV.U32 R14, RZ, RZ, R88 ;  /* 0x000000ffff0e7224 */ /* 0x002fc400078e0058 */
        /* <DEDUP_REMOVED lines=27> */
[----:B------:R-:W-:Y:S01]  /*26180*/  IMAD.MOV.U32 R27, RZ, RZ, R23 ;  /* 0x000000ffff1b7224 */ /* 0x000fe200078e0017 */
[----:B--2---:R-:W-:-:S04]  /*26190*/  ISETP.GE.AND P0, PT, R176, c[0x0][0x178], PT ;  /* 0x00005e00b0007a0c */ /* 0x004fc80003f06270 */
[----:B------:R-:W-:Y:S01]  /*261a0*/  ISETP.LT.AND P1, PT, R11, c[0x0][0x17c], !P0 ;  /* 0x00005f000b007a0c */ /* 0x000fe20004721270 */
[----:B------:R-:W-:Y:S01]  /*261b0*/  IMAD.MOV.U32 R11, RZ, RZ, R105 ;  /* 0x000000ffff0b7224 */ /* 0x000fe200078e0069 */
[----:B---3--:R-:W-:Y:S01]  /*261c0*/  ISETP.LT.AND P5, PT, R10, c[0x0][0x17c], !P0 ;  /* 0x00005f000a007a0c */ /* 0x008fe200047a1270 */
[----:B------:R-:W-:Y:S01]  /*261d0*/  IMAD.MOV.U32 R10, RZ, RZ, R104 ;  /* 0x000000ffff0a7224 */ /* 0x000fe200078e0068 */
[----:B----4-:R-:W-:Y:S01]  /*261e0*/  ISETP.LT.AND P4, PT, R9, c[0x0][0x17c], !P0 ;  /* 0x00005f0009007a0c */ /* 0x010fe20004781270 */
[----:B------:R-:W-:Y:S02]  /*261f0*/  IMAD.MOV.U32 R9, RZ, RZ, R101 ;  /* 0x000000ffff097224 */ /* 0x000fe400078e0065 */
[----:B------:R-:W-:Y:S02]  /*26200*/  IMAD.MOV.U32 R104, RZ, RZ, R102 ;  /* 0x000000ffff687224 */ /* 0x000fe400078e0066 */
[----:B------:R-:W-:Y:S01]  /*26210*/  IMAD.MOV.U32 R105, RZ, RZ, R103 ;  /* 0x000000ffff697224 */ /* 0x000fe200078e0067 */
[----:B------:R1:W-:Y:S04]  /*26220*/  STS.128 [R2], R8 ;  /* 0x0000000802007388 */ /* 0x0003e80000000c00 */
[----:B------:R-:W-:Y:S04]  /*26230*/  STS.128 [R2+0x80], R104 ;  /* 0x0000806802007388 */ /* 0x000fe80000000c00 */
[----:B------:R-:W-:Y:S01]  /*26240*/  BAR.SYNC.DEFER_BLOCKING 0x0 ;  /* 0x0000000000007b1d */ /* 0x000fe20000010000 */
[----:B-1----:R-:W-:-:S02]  /*26250*/  LOP3.LUT R9, R0, 0x20, RZ, 0x3c, !PT ;  /* 0x0000002000097812 */ /* 0x002fc400078e3cff */
[----:B------:R-:W-:-:S03]  /*26260*/  LOP3.LUT R8, R0, 0x40, RZ, 0x3c, !PT ;  /* 0x0000004000087812 */ /* 0x000fc600078e3cff */
[----:B------:R-:W1:Y:S04]  /*26270*/  LDS.128 R72, [R0] ;  /* 0x0000000000487984 */ /* 0x000e680000000c00 */
[----:B------:R-:W-:Y:S04]  /*26280*/  LDS.128 R56, [R0+0x800] ;  /* 0x0008000000387984 */ /* 0x000fe80000000c00 */
[----:B------:R-:W2:Y:S04]  /*26290*/  LDS.128 R28, [R9] ;  /* 0x00000000091c7984 */ /* 0x000ea80000000c00 */
[----:B------:R-:W-:Y:S04]  /*262a0*/  LDS.128 R48, [R9+0x800] ;  /* 0x0008000009307984 */ /* 0x000fe80000000c00 */
[----:B------:R-:W3:Y:S04]  /*262b0*/  LDS.128 R68, [R8] ;  /* 0x0000000008447984 */ /* 0x000ee80000000c00 */
[----:B------:R-:W-:Y:S04]  /*262c0*/  LDS.128 R44, [R8+0x800] ;  /* 0x00080000082c7984 */ /* 0x000fe80000000c00 */
[----:B------:R-:W4:Y:S04]  /*262d0*/  LDS.128 R60, [R3] ;  /* 0x00000000033c7984 */ /* 0x000f280000000c00 */
[----:B------:R-:W1:Y:S04]  /*262e0*/  LDS.128 R32, [R3+0x800] ;  /* 0x0008000003207984 */ /* 0x000e680000000c00 */
[----:B------:R-:W-:Y:S01]  /*262f0*/  BAR.SYNC.DEFER_BLOCKING 0x0 ;  /* 0x0000000000007b1d */ /* 0x000fe20000010000 */
        /* <DEDUP_REMOVED lines=9> */
[----:B------:R-:W-:Y:S01]  /*26390*/  IMAD.MOV.U32 R93, RZ, RZ, R67 ;  /* 0x000000ffff5d7224 */ /* 0x000fe200078e0043 */
[----:B------:R1:W-:Y:S04]  /*263a0*/  STS.128 [R2], R12 ;  /* 0x0000000c02007388 */ /* 0x0003e80000000c00 */
[----:B------:R-:W-:Y:S04]  /*263b0*/  STS.128 [R2+0x80], R88 ;  /* 0x0000805802007388 */ /* 0x000fe80000000c00 */
[----:B------:R-:W-:Y:S04]  /*263c0*/  STS.128 [R2+0x200], R96 ;  /* 0x0002006002007388 */ /* 0x000fe80000000c00 */
[----:B------:R-:W-:Y:S04]  /*263d0*/  STS.128 [R2+0x280], R144 ;  /* 0x0002809002007388 */ /* 0x000fe80000000c00 */
[----:B------:R-:W-:Y:S04]  /*263e0*/  STS.128 [R2+0x400], R100 ;  /* 0x0004006402007388 */ /* 0x000fe80000000c00 */
[----:B------:R-:W-:Y:S04]  /*263f0*/  STS.128 [R2+0x480], R80 ;  /* 0x0004805002007388 */ /* 0x000fe80000000c00 */
[----:B------:R-:W-:Y:S04]  /*26400*/  STS.128 [R2+0x600], R76 ;  /* 0x0006004c02007388 */ /* 0x000fe80000000c00 */
[----:B------:R-:W-:Y:S04]  /*26410*/  STS.128 [R2+0x680], R92 ;  /* 0x0006805c02007388 */ /* 0x000fe80000000c00 */
[----:B------:R-:W-:Y:S01]  /*26420*/  BAR.SYNC.DEFER_BLOCKING 0x0 ;  /* 0x0000000000007b1d */ /* 0x000fe20000010000 */
[----:B-1----:R-:W-:-:S02]  /*26430*/  IMAD.MOV.U32 R14, RZ, RZ, R168 ;  /* 0x000000ffff0e7224 */ /* 0x002fc400078e00a8 */
[----:B------:R-:W-:Y:S02]  /*26440*/  IMAD.MOV.U32 R15, RZ, RZ, R169 ;  /* 0x000000ffff0f7224 */ /* 0x000fe400078e00a9 */
[----:B------:R-:W-:Y:S01]  /*26450*/  IMAD.MOV.U32 R66, RZ, RZ, R136 ;  /* 0x000000ffff427224 */ /* 0x000fe200078e0088 */
[----:B------:R-:W1:Y:S04]  /*26460*/  LDS.128 R76, [R0] ;  /* 0x00000000004c7984 */ /* 0x000e680000000c00 */
[----:B------:R-:W-:Y:S04]  /*26470*/  LDS.128 R80, [R0+0x800] ;  /* 0x0008000000507984 */ /* 0x000fe80000000c00 */
[----:B------:R-:W1:Y:S04]  /*26480*/  LDS.128 R88, [R9] ;  /* 0x0000000009587984 */ /* 0x000e680000000c00 */
[----:B------:R-:W-:Y:S04]  /*26490*/  LDS.128 R92, [R9+0x800] ;  /* 0x00080000095c7984 */ /* 0x000fe80000000c00 */
[----:B------:R-:W1:Y:S04]  /*264a0*/  LDS.128 R96, [R8] ;  /* 0x0000000008607984 */ /* 0x000e680000000c00 */
[----:B------:R-:W-:Y:S04]  /*264b0*/  LDS.128 R100, [R8+0x800] ;  /* 0x0008000008647984 */ /* 0x000fe80000000c00 */
[----:B------:R-:W1:Y:S04]  /*264c0*/  LDS.128 R104, [R3] ;  /* 0x0000000003687984 */ /* 0x000e680000000c00 */
        /* <DEDUP_REMOVED lines=8> */
[----:B------:R-:W-:Y:S01]  /*26550*/  IMAD.MOV.U32 R136, RZ, RZ, R142 ;  /* 0x000000ffff887224 */ /* 0x000fe200078e008e */
[----:B------:R-:W3:Y:S01]  /*26560*/  LDL.LU R141, [R1+0x8ec] ;  /* 0x0008ec00018d7983 */ /* 0x000ee20000300800 */
[----:B------:R-:W-:-:S02]  /*26570*/  IMAD.MOV.U32 R137, RZ, RZ, R143 ;  /* 0x000000ffff897224 */ /* 0x000fc400078e008f */
[----:B------:R-:W-:Y:S01]  /*26580*/  IMAD.MOV.U32 R126, RZ, RZ, R128 ;  /* 0x000000ffff7e7224 */ /* 0x000fe200078e0080 */
[----:B------:R-:W4:Y:S04]  /*26590*/  LDL.LU R140, [R1+0x8e8] ;  /* 0x0008e800018c7983 */ /* 0x000f280000300800 */
[----:B------:R1:W-:Y:S04]  /*265a0*/  STS.128 [R2], R12 ;  /* 0x0000000c02007388 */ /* 0x0003e80000000c00 */
[----:B------:R-:W-:Y:S04]  /*265b0*/  STS.128 [R2+0x80], R168 ;  /* 0x000080a802007388 */ /* 0x000fe80000000c00 */
[----:B------:R-:W-:Y:S04]  /*265c0*/  STS.128 [R2+0x200], R64 ;  /* 0x0002004002007388 */ /* 0x000fe80000000c00 */
[----:B------:R1:W-:Y:S04]  /*265d0*/  STS.128 [R2+0x280], R136 ;  /* 0x0002808802007388 */ /* 0x0003e80000000c00 */
[----:B------:R-:W-:Y:S04]  /*265e0*/  STS.128 [R2+0x400], R112 ;  /* 0x0004007002007388 */ /* 0x000fe80000000c00 */
[----:B------:R-:W-:Y:S04]  /*265f0*/  STS.128 [R2+0x480], R40 ;  /* 0x0004802802007388 */ /* 0x000fe80000000c00 */
[----:B------:R-:W-:Y:S04]  /*26600*/  STS.128 [R2+0x600], R52 ;  /* 0x0006003402007388 */ /* 0x000fe80000000c00 */
[----:B------:R-:W-:Y:S04]  /*26610*/  STS.128 [R2+0x680], R24 ;  /* 0x0006801802007388 */ /* 0x000fe80000000c00 */
[----:B------:R-:W-:Y:S01]  /*26620*/  BAR.SYNC.DEFER_BLOCKING 0x0 ;  /* 0x0000000000007b1d */ /* 0x000fe20000010000 */
[----:B-1----:R-:W-:-:S02]  /*26630*/  IMAD.MOV.U32 R12, RZ, RZ, R164 ;  /* 0x000000ffff0c7224 */ /* 0x002fc400078e00a4 */
[----:B------:R-:W-:Y:S02]  /*26640*/  IMAD.MOV.U32 R13, RZ, RZ, R165 ;  /* 0x000000ffff0d7224 */ /* 0x000fe400078e00a5 */
[----:B------:R-:W-:Y:S02]  /*26650*/  IMAD.MOV.U32 R14, RZ, RZ, R160 ;  /* 0x000000ffff0e7224 */ /* 0x000fe400078e00a0 */
[----:B------:R-:W-:Y:S02]  /*26660*/  IMAD.MOV.U32 R127, RZ, RZ, R129 ;  /* 0x000000ffff7f7224 */ /* 0x000fe400078e0081 */
[----:B------:R-:W-:Y:S02]  /*26670*/  IMAD.MOV.U32 R124, RZ, RZ, R132 ;  /* 0x000000ffff7c7224 */ /* 0x000fe400078e0084 */
[----:B------:R-:W-:Y:S01]  /*26680*/  IMAD.MOV.U32 R125, RZ, RZ, R133 ;  /* 0x000000ffff7d7224 */ /* 0x000fe200078e0085 */
[----:B------:R-:W-:Y:S01]  /*26690*/  ISETP.LT.AND P2, PT, R199, c[0x0][0x17c], !P0 ;  /* 0x00005f00c7007a0c */ /* 0x000fe20004741270 */
[----:B------:R-:W-:Y:S01]  /*266a0*/  IMAD.MOV.U32 R15, RZ, RZ, R161 ;  /* 0x000000ffff0f7224 */ /* 0x000fe200078e00a1 */
[----:B------:R-:W4:Y:S04]  /*266b0*/  LDL.LU R139, [R1+0x8f8] ;  /* 0x0008f800018b7983 */ /* 0x000f280000300800 */
        /* <DEDUP_REMOVED lines=11> */
[----:B------:R-:W-:Y:S01]  /*26770*/  IMAD.MOV.U32 R128, RZ, RZ, R134 ;  /* 0x000000ffff807224 */ /* 0x000fe200078e0086 */
[----:B------:R-:W4:Y:S01]  /*26780*/  LDL.LU R138, [R1+0x8f4] ;  /* 0x0008f400018a7983 */ /* 0x000f220000300800 */
[----:B------:R-:W-:Y:S02]  /*26790*/  IMAD.MOV.U32 R129, RZ, RZ, R135 ;  /* 0x000000ffff817224 */ /* 0x000fe400078e0087 */
[----:B------:R-:W-:Y:S01]  /*267a0*/  IMAD R10, R176, c[0x0][0x194], RZ ;  /* 0x00006500b00a7a24 */ /* 0x000fe200078e02ff */
[----:B------:R-:W4:Y:S04]  /*267b0*/  LDL.LU R137, [R1+0x8fc] ;  /* 0x0008fc0001897983 */ /* 0x000f280000300800 */
[----:B------:R1:W-:Y:S04]  /*267c0*/  STS.128 [R2], R12 ;  /* 0x0000000c02007388 */ /* 0x0003e80000000c00 */
[----:B------:R-:W-:Y:S04]  /*267d0*/  STS.128 [R2+0x80], R160 ;  /* 0x000080a002007388 */ /* 0x000fe80000000c00 */
[----:B------:R-:W-:Y:S04]  /*267e0*/  STS.128 [R2+0x200], R124 ;  /* 0x0002007c02007388 */ /* 0x000fe80000000c00 */
[----:B------:R-:W-:Y:S01]  /*267f0*/  STS.128 [R2+0x280], R128 ;  /* 0x0002808002007388 */ /* 0x000fe20000000c00 */
[----:B-1----:R-:W-:Y:S01]  /*26800*/  IMAD.MOV.U32 R14, RZ, RZ, R36 ;  /* 0x000000ffff0e7224 */ /* 0x002fe200078e0024 */
[----:B------:R-:W-:Y:S01]  /*26810*/  LEA R132, P3, R10, c[0x0][0x170], 0x2 ;  /* 0x00005c000a847a11 */ /* 0x000fe200078610ff */
[----:B------:R-:W-:Y:S01]  /*26820*/  IMAD.MOV.U32 R15, RZ, RZ, R37 ;  /* 0x000000ffff0f7224 */ /* 0x000fe200078e0025 */
[----:B------:R-:W4:Y:S01]  /*26830*/  LDL.LU R136, [R1+0x904] ;  /* 0x0009040001887983 */ /* 0x000f220000300800 */
        /* <DEDUP_REMOVED lines=10> */
[----:B------:R1:W-:Y:S04]  /*268e0*/  STS.128 [R2+0x400], R12 ;  /* 0x0004000c02007388 */ /* 0x0003e80000000c00 */
[----:B------:R-:W-:Y:S04]  /*268f0*/  STS.128 [R2+0x480], R36 ;  /* 0x0004802402007388 */ /* 0x000fe80000000c00 */
[----:B------:R-:W-:Y:S04]  /*26900*/  STS.128 [R2+0x600], R84 ;  /* 0x0006005402007388 */ /* 0x000fe80000000c00 */
[----:B------:R2:W-:Y:S01]  /*26910*/  STS.128 [R2+0x680], R4 ;  /* 0x0006800402007388 */ /* 0x0005e20000000c00 */
[----:B------:R-:W-:Y:S01]  /*26920*/  IMAD R199, R199, c[0x0][0x198], RZ ;  /* 0x00006600c7c77a24 */ /* 0x000fe200078e02ff */
[----:B-1----:R-:W-:-:S02]  /*26930*/  LEA.HI.X.SX32 R12, R10, c[0x0][0x174], 0x2, P3 ;  /* 0x00005d000a0c7a11 */ /* 0x002fc400018f16ff */
[----:B------:R-:W-:Y:S02]  /*26940*/  BAR.SYNC.DEFER_BLOCKING 0x0 ;  /* 0x0000000000007b1d */ /* 0x000fe40000010000 */
[----:B------:R-:W-:-:S04]  /*26950*/  LEA R10, P3, R199, R132, 0x2 ;  /* 0x00000084c70a7211 */ /* 0x000fc800078610ff */
[C---:B------:R-:W-:Y:S02]  /*26960*/  LEA.HI.X.SX32 R11, R199.reuse, R12, 0x2, P3 ;  /* 0x0000000cc70b7211 */ /* 0x040fe400018f16ff */
[----:B------:R-:W-:-:S04]  /*26970*/  IADD3 R13, R199, c[0x0][0x198], RZ ;  /* 0x00006600c70d7a10 */ /* 0x000fc80007ffe0ff */
[C---:B------:R-:W-:Y:S02]  /*26980*/  IADD3 R15, R13.reuse, c[0x0][0x198], RZ ;  /* 0x000066000d0f7a10 */ /* 0x040fe40007ffe0ff */
[-C--:B--2---:R-:W-:Y:S02]  /*26990*/  LEA R4, P3, R13, R132.reuse, 0x2 ;  /* 0x000000840d047211 */ /* 0x084fe400078610ff */
[----:B------:R-:W-:Y:S02]  /*269a0*/  LEA R6, P6, R15, R132, 0x2 ;  /* 0x000000840f067211 */ /* 0x000fe400078c10ff */
[-C--:B------:R-:W-:Y:S01]  /*269b0*/  LEA.HI.X.SX32 R5, R13, R12.reuse, 0x2, P3 ;  /* 0x0000000c0d057211 */ /* 0x080fe200018f16ff */
[----:B------:R1:W-:Y:S01]  /*269c0*/  @P2 STG.E [R10.64], R72 ;  /* 0x000000480a002986 */ /* 0x0003e2000c101908 */
[C---:B------:R-:W-:Y:S02]  /*269d0*/  IADD3 R13, R15.reuse, c[0x0][0x198], RZ ;  /* 0x000066000f0d7a10 */ /* 0x040fe40007ffe0ff */
[----:B------:R-:W-:Y:S01]  /*269e0*/  LEA.HI.X.SX32 R7, R15, R12, 0x2, P6 ;  /* 0x0000000c0f077211 */ /* 0x000fe200030f16ff */
[----:B-1----:R-:W2:Y:S04]  /*269f0*/  LDL.LU R10, [R1+0x908] ;  /* 0x00090800010a7983 */ /* 0x002ea80000300800 */
[----:B------:R-:W2:Y:S01]  /*26a00*/  LDL.LU R14, [R1+0x910] ;  /* 0x00091000010e7983 */ /* 0x000ea20000300800 */
[----:B------:R-:W-:-:S03]  /*26a10*/  IADD3 R15, R13, c[0x0][0x198], RZ ;  /* 0x000066000d0f7a10 */ /* 0x000fc60007ffe0ff */
[----:B------:R-:W2:Y:S04]  /*26a20*/  LDL.LU R16, [R1+0x914] ;  /* 0x0009140001107983 */ /* 0x000ea80000300800 */
[----:B------:R-:W-:Y:S04]  /*26a30*/  @P1 STG.E [R4.64], R73 ;  /* 0x0000004904001986 */ /* 0x000fe8000c101908 */
[----:B------:R1:W-:Y:S01]  /*26a40*/  @P5 STG.E [R6.64], R28 ;  /* 0x0000001c06005986 */ /* 0x0003e2000c101908 */
[----:B------:R-:W-:-:S03]  /*26a50*/  IADD3 R11, R15, c[0x0][0x198], RZ ;  /* 0x000066000f0b7a10 */ /* 0x000fc60007ffe0ff */
[----:B------:R-:W2:Y:S01]  /*26a60*/  LDL.LU R17, [R1+0x91c] ;  /* 0x00091c0001117983 */ /* 0x000ea20000300800 */
[----:B-1----:R-:W-:-:S04]  /*26a70*/  LEA R6, P6, R15, R132, 0x2 ;  /* 0x000000840f067211 */ /* 0x002fc800078c10ff */
[----:B------:R-:W-:Y:S02]  /*26a80*/  LEA.HI.X.SX32 R7, R15, R12, 0x2, P6 ;  /* 0x0000000c0f077211 */ /* 0x000fe400030f16ff */
[----:B------:R-:W2:Y:S04]  /*26a90*/  LDL.LU R15, [R1+0x920] ;  /* 0x00092000010f7983 */ /* 0x000ea80000300800 */
[----:B------:R-:W2:Y:S01]  /*26aa0*/  LDL.LU R2, [R1+0x924] ;  /* 0x0009240001027983 */ /* 0x000ea20000300800 */
[----:B------:R-:W-:-:S04]  /*26ab0*/  LEA R4, P1, R13, R132, 0x2 ;  /* 0x000000840d047211 */ /* 0x000fc800078210ff */
[----:B------:R-:W-:Y:S02]  /*26ac0*/  LEA.HI.X.SX32 R5, R13, R12, 0x2, P1 ;  /* 0x0000000c0d057211 */ /* 0x000fe400008f16ff */
[----:B------:R-:W-:-:S03]  /*26ad0*/  IADD3 R13, R11, c[0x0][0x198], RZ ;  /* 0x000066000b0d7a10 */ /* 0x000fc60007ffe0ff */
[----:B------:R1:W-:Y:S02]  /*26ae0*/  @P4 STG.E [R4.64], R29 ;  /* 0x0000001d04004986 */ /* 0x0003e4000c101908 */
[----:B-1----:R-:W-:-:S04]  /*26af0*/  LEA R4, P6, R11, R132, 0x2 ;  /* 0x000000840b047211 */ /* 0x002fc800078c10ff */
[----:B------:R-:W-:Y:S02]  /*26b00*/  LEA.HI.X.SX32 R5, R11, R12, 0x2, P6 ;  /* 0x0000000c0b057211 */ /* 0x000fe400030f16ff */
[----:B------:R-:W-:Y:S02]  /*26b10*/  IADD3 R11, R13, c[0x0][0x198], RZ ;  /* 0x000066000d0b7a10 */ /* 0x000fe40007ffe0ff */
[----:B---3--:R-:W-:Y:S02]  /*26b20*/  ISETP.LT.AND P3, PT, R141, c[0x0][0x17c], !P0 ;  /* 0x00005f008d007a0c */ /* 0x008fe40004761270 */
[----:B----4-:R-:W-:-:S11]  /*26b30*/  ISETP.LT.AND P2, PT, R140, c[0x0][0x17c], !P0 ;  /* 0x00005f008c007a0c */ /* 0x010fd60004741270 */
[----:B------:R1:W-:Y:S04]  /*26b40*/  @P3 STG.E [R6.64], R68 ;  /* 0x0000004406003986 */ /* 0x0003e8000c101908 */
[----:B------:R3:W-:Y:S01]  /*26b50*/  @P2 STG.E [R4.64], R69 ;  /* 0x0000004504002986 */ /* 0x0007e2000c101908 */
[----:B-1----:R-:W-:-:S04]  /*26b60*/  LEA R6, P6, R13, R132, 0x2 ;  /* 0x000000840d067211 */ /* 0x002fc800078c10ff */
[----:B------:R-:W-:Y:S02]  /*26b70*/  LEA.HI.X.SX32 R7, R13, R12, 0x2, P6 ;  /* 0x0000000c0d077211 */ /* 0x000fe400030f16ff */
[C---:B---3--:R-:W-:Y:S02]  /*26b80*/  LEA R4, P6, R11.reuse, R132, 0x2 ;  /* 0x000000840b047211 */ /* 0x048fe400078c10ff */
[C---:B------:R-:W-:Y:S02]  /*26b90*/  IADD3 R13, R11.reuse, c[0x0][0x198], RZ ;  /* 0x000066000b0d7a10 */ /* 0x040fe40007ffe0ff */
[----:B------:R-:W-:Y:S02]  /*26ba0*/  LEA.HI.X.SX32 R5, R11, R12, 0x2, P6 ;  /* 0x0000000c0b057211 */ /* 0x000fe400030f16ff */
[----:B------:R-:W-:Y:S02]  /*26bb0*/  IADD3 R11, R13, c[0x0][0x198], RZ ;  /* 0x000066000d0b7a10 */ /* 0x000fe40007ffe0ff */
[----:B------:R-:W-:-:S13]  /*26bc0*/  ISETP.LT.AND P1, PT, R139, c[0x0][0x17c], !P0 ;  /* 0x00005f008b007a0c */ /* 0x000fda0004721270 */
[----:B------:R1:W-:Y:S02]  /*26bd0*/  @P1 STG.E [R6.64], R60 ;  /* 0x0000003c06001986 */ /* 0x0003e4000c101908 */
[----:B-1----:R-:W-:-:S04]  /*26be0*/  LEA R6, P6, R13, R132, 0x2 ;  /* 0x000000840d067211 */ /* 0x002fc800078c10ff */
[----:B------:R-:W-:Y:S02]  /*26bf0*/  LEA.HI.X.SX32 R7, R13, R12, 0x2, P6 ;  /* 0x0000000c0d077211 */ /* 0x000fe400030f16ff */
[----:B------:R-:W-:Y:S02]  /*26c00*/  IADD3 R13, R11, c[0x0][0x198], RZ ;  /* 0x000066000b0d7a10 */ /* 0x000fe40007ffe0ff */
[----:B------:R-:W-:Y:S02]  /*26c10*/  ISETP.LT.AND P5, PT, R138, c[0x0][0x17c], !P0 ;  /* 0x00005f008a007a0c */ /* 0x000fe400047a1270 */
[----:B------:R-:W-:-:S11]  /*26c20*/  ISETP.LT.AND P4, PT, R137, c[0x0][0x17c], !P0 ;  /* 0x00005f0089007a0c */ /* 0x000fd60004781270 */
[----:B------:R1:W-:Y:S04]  /*26c30*/  @P5 STG.E [R4.64], R61 ;  /* 0x0000003d04005986 */ /* 0x0003e8000c101908 */
[----:B------:R3:W-:Y:S01]  /*26c40*/  @P4 STG.E [R6.64], R56 ;  /* 0x0000003806004986 */ /* 0x0007e2000c101908 */
[----:B-1----:R-:W-:-:S04]  /*26c50*/  LEA R4, P6, R11, R132, 0x2 ;  /* 0x000000840b047211 */ /* 0x002fc800078c10ff */
[----:B------:R-:W-:Y:S02]  /*26c60*/  LEA.HI.X.SX32 R5, R11, R12, 0x2, P6 ;  /* 0x0000000c0b057211 */ /* 0x000fe400030f16ff */
[C---:B---3--:R-:W-:Y:S02]  /*26c70*/  LEA R6, P6, R13.reuse, R132, 0x2 ;  /* 0x000000840d067211 */ /* 0x048fe400078c10ff */
[----:B------:R-:W-:Y:S02]  /*26c80*/  ISETP.LT.AND P3, PT, R136, c[0x0][0x17c], !P0 ;  /* 0x00005f0088007a0c */ /* 0x000fe40004761270 */
[----:B------:R-:W-:-:S11]  /*26c90*/  LEA.HI.X.SX32 R7, R13, R12, 0x2, P6 ;  /* 0x0000000c0d077211 */ /* 0x000fd600030f16ff */
[----:B------:R1:W-:Y:S01]  /*26ca0*/  @P3 STG.E [R4.64], R57 ;  /* 0x0000003904003986 */ /* 0x0003e2000c101908 */
[----:B--2---:R-:W-:-:S03]  /*26cb0*/  ISETP.LT.AND P2, PT, R10, c[0x0][0x17c], !P0 ;  /* 0x00005f000a007a0c */ /* 0x004fc60004741270 */
[----:B------:R-:W2:Y:S01]  /*26cc0*/  LDL.LU R10, [R1+0x928] ;  /* 0x00092800010a7983 */ /* 0x000ea20000300800 */
[----:B------:R-:W-:-:S03]  /*26cd0*/  ISETP.LT.AND P1, PT, R14, c[0x0][0x17c], !P0 ;  /* 0x00005f000e007a0c */ /* 0x000fc60004721270 */
[----:B------:R-:W3:Y:S01]  /*26ce0*/  LDL.LU R14, [R1+0x930] ;  /* 0x00093000010e7983 */ /* 0x000ee20000300800 */
[----:B------:R-:W-:-:S03]  /*26cf0*/  ISETP.LT.AND P5, PT, R16, c[0x0][0x17c], !P0 ;  /* 0x00005f0010007a0c */ /* 0x000fc600047a1270 */
[----:B------:R-:W4:Y:S04]  /*26d00*/  LDL.LU R16, [R1+0x92c] ;  /* 0x00092c0001107983 */ /* 0x000f280000300800 */
[----:B------:R1:W-:Y:S01]  /*26d10*/  @P2 STG.E [R6.64], R48 ;  /* 0x0000003006002986 */ /* 0x0003e2000c101908 */
[----:B------:R-:W-:-:S03]  /*26d20*/  ISETP.LT.AND P4, PT, R17, c[0x0][0x17c], !P0 ;  /* 0x00005f0011007a0c */ /* 0x000fc60004781270 */
[----:B------:R-:W4:Y:S01]  /*26d30*/  LDL.LU R17, [R1+0x938] ;  /* 0x0009380001117983 */ /* 0x000f220000300800 */
[----:B------:R-:W-:-:S03]  /*26d40*/  ISETP.LT.AND P3, PT, R15, c[0x0][0x17c], !P0 ;  /* 0x00005f000f007a0c */ /* 0x000fc60004761270 */
[----:B------:R-:W4:Y:S01]  /*26d50*/  LDL.LU R15, [R1+0x93c] ;  /* 0x00093c00010f7983 */ /* 0x000f220000300800 */
[----:B------:R-:W-:-:S03]  /*26d60*/  ISETP.LT.AND P2, PT, R2, c[0x0][0x17c], !P0 ;  /* 0x00005f0002007a0c */ /* 0x000fc60004741270 */
[----:B------:R-:W4:Y:S01]  /*26d70*/  LDL.LU R2, [R1+0x944] ;  /* 0x0009440001027983 */ /* 0x000f220000300800 */
[----:B------:R-:W-:-:S04]  /*26d80*/  IADD3 R11, R13, c[0x0][0x198], RZ ;  /* 0x000066000d0b7a10 */ /* 0x000fc80007ffe0ff */
[C---:B-1----:R-:W-:Y:S02]  /*26d90*/  LEA R4, P6, R11.reuse, R132, 0x2 ;  /* 0x000000840b047211 */ /* 0x042fe400078c10ff */
[C---:B------:R-:W-:Y:S02]  /*26da0*/  IADD3 R13, R11.reuse, c[0x0][0x198], RZ ;  /* 0x000066000b0d7a10 */ /* 0x040fe40007ffe0ff */
[----:B------:R-:W-:Y:S02]  /*26db0*/  LEA.HI.X.SX32 R5, R11, R12, 0x2, P6 ;  /* 0x0000000c0b057211 */ /* 0x000fe400030f16ff */
[C---:B------:R-:W-:Y:S02]  /*26dc0*/  LEA R6, P6, R13.reuse, R132, 0x2 ;  /* 0x000000840d067211 */ /* 0x040fe400078c10ff */
[C---:B------:R-:W-:Y:S01]  /*26dd0*/  IADD3 R11, R13.reuse, c[0x0][0x198], RZ ;  /* 0x000066000d0b7a10 */ /* 0x040fe20007ffe0ff */
[----:B------:R1:W-:Y:S01]  /*26de0*/  @P1 STG.E [R4.64], R49 ;  /* 0x0000003104001986 */ /* 0x0003e2000c101908 */
[----:B------:R-:W-:-:S02]  /*26df0*/  LEA.HI.X.SX32 R7, R13, R12, 0x2, P6 ;  /* 0x0000000c0d077211 */ /* 0x000fc400030f16ff */
[----:B------:R-:W-:-:S03]  /*26e00*/  IADD3 R13, R11, c[0x0][0x198], RZ ;  /* 0x000066000b0d7a10 */ /* 0x000fc60007ffe0ff */
[----:B------:R1:W-:Y:S02]  /*26e10*/  @P5 STG.E [R6.64], R44 ;  /* 0x0000002c06005986 */ /* 0x0003e4000c101908 */
[----:B-1----:R-:W-:-:S04]  /*26e20*/  LEA R4, P6, R11, R132, 0x2 ;  /* 0x000000840b047211 */ /* 0x002fc800078c10ff */
[----:B------:R-:W-:Y:S02]  /*26e30*/  LEA.HI.X.SX32 R5, R11, R12, 0x2, P6 ;  /* 0x0000000c0b057211 */ /* 0x000fe400030f16ff */
[C---:B------:R-:W-:Y:S02]  /*26e40*/  LEA R6, P6, R13.reuse, R132, 0x2 ;  /* 0x000000840d067211 */ /* 0x040fe400078c10ff */
[C---:B------:R-:W-:Y:S01]  /*26e50*/  IADD3 R11, R13.reuse, c[0x0][0x198], RZ ;  /* 0x000066000d0b7a10 */ /* 0x040fe20007ffe0ff */
[----:B------:R1:W-:Y:S01]  /*26e60*/  @P4 STG.E [R4.64], R45 ;  /* 0x0000002d04004986 */ /* 0x0003e2000c101908 */
[----:B------:R-:W-:Y:S02]  /*26e70*/  LEA.HI.X.SX32 R7, R13, R12, 0x2, P6 ;  /* 0x0000000c0d077211 */ /* 0x000fe400030f16ff */
[----:B------:R-:W-:-:S03]  /*26e80*/  IADD3 R13, R11, c[0x0][0x198], RZ ;  /* 0x000066000b0d7a10 */ /* 0x000fc60007ffe0ff */
[----:B------:R1:W-:Y:S02]  /*26e90*/  @P3 STG.E [R6.64], R32 ;  /* 0x0000002006003986 */ /* 0x0003e4000c101908 */
[----:B-1----:R-:W-:-:S04]  /*26ea0*/  LEA R4, P6, R11, R132, 0x2 ;  /* 0x000000840b047211 */ /* 0x002fc800078c10ff */
[----:B------:R-:W-:Y:S02]  /*26eb0*/  LEA.HI.X.SX32 R5, R11, R12, 0x2, P6 ;  /* 0x0000000c0b057211 */ /* 0x000fe400030f16ff */
[----:B------:R-:W-:-:S04]  /*26ec0*/  LEA R6, P6, R13, R132, 0x2 ;  /* 0x000000840d067211 */ /* 0x000fc800078c10ff */
[----:B------:R-:W-:Y:S01]  /*26ed0*/  LEA.HI.X.SX32 R7, R13, R12, 0x2, P6 ;  /* 0x0000000c0d077211 */ /* 0x000fe200030f16ff */
[----:B------:R1:W-:Y:S01]  /*26ee0*/  @P2 STG.E [R4.64], R33 ;  /* 0x0000002104002986 */ /* 0x0003e2000c101908 */
[----:B--2---:R-:W-:-:S03]  /*26ef0*/  ISETP.LT.AND P1, PT, R10, c[0x0][0x17c], !P0 ;  /* 0x00005f000a007a0c */ /* 0x004fc60004721270 */
[----:B------:R-:W2:Y:S01]  /*26f00*/  LDL.LU R10, [R1+0x948] ;  /* 0x00094800010a7983 */ /* 0x000ea20000300800 */
[----:B---3--:R-:W-:-:S03]  /*26f10*/  ISETP.LT.AND P5, PT, R14, c[0x0][0x17c], !P0 ;  /* 0x00005f000e007a0c */ /* 0x008fc600047a1270 */
[----:B------:R-:W3:Y:S01]  /*26f20*/  LDL.LU R14, [R1+0x950] ;  /* 0x00095000010e7983 */ /* 0x000ee20000300800 */
[----:B----4-:R-:W-:-:S03]  /*26f30*/  ISETP.LT.AND P4, PT, R16, c[0x0][0x17c], !P0 ;  /* 0x00005f0010007a0c */ /* 0x010fc60004781270 */
        /* <DEDUP_REMOVED lines=111> */
[----:B------:R-:W4:Y:S04]  /*27630*/  LDL.LU R17, [R1+0x994] ;  /* 0x0009940001117983 */ /* 0x000f280000300800 */
[----:B------:R-:W4:Y:S01]  /*27640*/  LDL.LU R28, [R1+0x988] ;  /* 0x00098800011c7983 */ /* 0x000f220000300800 */
[----:B------:R-:W-:-:S03]  /*27650*/  ISETP.LT.AND P3, PT, R2, c[0x0][0x17c], !P0 ;  /* 0x00005f0002007a0c */ /* 0x000fc60004761270 */
[----:B------:R-:W4:Y:S01]  /*27660*/  LDL.LU R2, [R1+0x97c] ;  /* 0x00097c0001027983 */ /* 0x000f220000300800 */
[----:B------:R-:W-:Y:S02]  /*27670*/  IADD3 R11, R13, c[0x0][0x198], RZ ;  /* 0x000066000d0b7a10 */ /* 0x000fe40007ffe0ff */
[----:B------:R-:W-:Y:S01]  /*27680*/  ISETP.LT.AND P4, PT, R15, c[0x0][0x17c], !P0 ;  /* 0x00005f000f007a0c */ /* 0x000fe20004781270 */
[----:B------:R-:W4:Y:S01]  /*27690*/  LDL.LU R29, [R1+0x970] ;  /* 0x00097000011d7983 */ /* 0x000f220000300800 */
[C---:B-1----:R-:W-:Y:S02]  /*276a0*/  LEA R4, P6, R11.reuse, R132, 0x2 ;  /* 0x000000840b047211 */ /* 0x042fe400078c10ff */
[C---:B------:R-:W-:Y:S01]  /*276b0*/  IADD3 R13, R11.reuse, c[0x0][0x198], RZ ;  /* 0x000066000b0d7a10 */ /* 0x040fe20007ffe0ff */
[----:B------:R-:W4:Y:S01]  /*276c0*/  LDL.LU R19, [R1+0x964] ;  /* 0x0009640001137983 */ /* 0x000f220000300800 */
[----:B------:R-:W-:Y:S02]  /*276d0*/  LEA.HI.X.SX32 R5, R11, R12, 0x2, P6 ;  /* 0x0000000c0b057211 */ /* 0x000fe400030f16ff */
[----:B------:R-:W-:-:S02]  /*276e0*/  LEA R6, P6, R13, R132, 0x2 ;  /* 0x000000840d067211 */ /* 0x000fc400078c10ff */
[C---:B------:R-:W-:Y:S01]  /*276f0*/  IADD3 R11, R13.reuse, c[0x0][0x198], RZ ;  /* 0x000066000d0b7a10 */ /* 0x040fe20007ffe0ff */
[----:B------:R1:W-:Y:S01]  /*27700*/  @P2 STG.E [R4.64], R89 ;  /* 0x0000005904002986 */ /* 0x0003e2000c101908 */
[----:B------:R-:W-:Y:S02]  /*27710*/  LEA.HI.X.SX32 R7, R13, R12, 0x2, P6 ;  /* 0x0000000c0d077211 */ /* 0x000fe400030f16ff */
[C---:B------:R-:W-:Y:S02]  /*27720*/  IADD3 R13, R11.reuse, c[0x0][0x198], RZ ;  /* 0x000066000b0d7a10 */ /* 0x040fe40007ffe0ff */
[----:B-1----:R-:W-:Y:S02]  /*27730*/  LEA R4, P6, R11, R132, 0x2 ;  /* 0x000000840b047211 */ /* 0x002fe400078c10ff */
[----:B------:R-:W-:Y:S02]  /*27740*/  IADD3 R15, R13, c[0x0][0x198], RZ ;  /* 0x000066000d0f7a10 */ /* 0x000fe40007ffe0ff */
[----:B------:R-:W-:Y:S01]  /*27750*/  LEA.HI.X.SX32 R5, R11, R12, 0x2, P6 ;  /* 0x0000000c0b057211 */ /* 0x000fe200030f16ff */
[----:B------:R1:W-:Y:S04]  /*27760*/  @P1 STG.E [R6.64], R96 ;  /* 0x0000006006001986 */ /* 0x0003e8000c101908 */
[----:B------:R1:W-:Y:S01]  /*27770*/  @P5 STG.E [R4.64], R97 ;  /* 0x0000006104005986 */ /* 0x0003e2000c101908 */
[----:B--2---:R-:W-:-:S02]  /*27780*/  ISETP.LT.AND P2, PT, R10, c[0x0][0x17c], !P0 ;  /* 0x00005f000a007a0c */ /* 0x004fc40004741270 */
[C---:B------:R-:W-:Y:S02]  /*27790*/  LEA R10, P6, R13.reuse, R132, 0x2 ;  /* 0x000000840d0a7211 */ /* 0x040fe400078c10ff */
[----:B---3--:R-:W-:Y:S02]  /*277a0*/  ISETP.LT.AND P1, PT, R14, c[0x0][0x17c], !P0 ;  /* 0x00005f000e007a0c */ /* 0x008fe40004721270 */
[----:B------:R-:W-:Y:S02]  /*277b0*/  LEA.HI.X.SX32 R11, R13, R12, 0x2, P6 ;  /* 0x0000000c0d0b7211 */ /* 0x000fe400030f16ff */
[C---:B------:R-:W-:Y:S02]  /*277c0*/  LEA R14, P6, R15.reuse, R132, 0x2 ;  /* 0x000000840f0e7211 */ /* 0x040fe400078c10ff */
[----:B------:R-:W-:Y:S02]  /*277d0*/  IADD3 R13, R15, c[0x0][0x198], RZ ;  /* 0x000066000f0d7a10 */ /* 0x000fe40007ffe0ff */
[----:B----4-:R-:W-:-:S02]  /*277e0*/  ISETP.LT.AND P5, PT, R16, c[0x0][0x17c], !P0 ;  /* 0x00005f0010007a0c */ /* 0x010fc400047a1270 */
[----:B------:R-:W-:Y:S01]  /*277f0*/  LEA.HI.X.SX32 R15, R15, R12, 0x2, P6 ;  /* 0x0000000c0f0f7211 */ /* 0x000fe200030f16ff */
[----:B------:R-:W2:Y:S01]  /*27800*/  LDL.LU R16, [R1+0x958] ;  /* 0x0009580001107983 */ /* 0x000ea20000300800 */
[----:B-1----:R-:W-:-:S03]  /*27810*/  LEA R6, P6, R13, R132, 0x2 ;  /* 0x000000840d067211 */ /* 0x002fc600078c10ff */
[----:B------:R1:W-:Y:S01]  /*27820*/  @P4 STG.E [R10.64], R104 ;  /* 0x000000680a004986 */ /* 0x0003e2000c101908 */
[----:B------:R-:W-:-:S03]  /*27830*/  LEA.HI.X.SX32 R7, R13, R12, 0x2, P6 ;  /* 0x0000000c0d077211 */ /* 0x000fc600030f16ff */
[----:B------:R3:W-:Y:S01]  /*27840*/  @P3 STG.E [R14.64], R105 ;  /* 0x000000690e003986 */ /* 0x0007e2000c101908 */
[----:B------:R-:W-:-:S03]  /*27850*/  ISETP.LT.AND P3, PT, R28, c[0x0][0x17c], !P0 ;  /* 0x00005f001c007a0c */ /* 0x000fc60004761270 */
[----:B------:R-:W4:Y:S04]  /*27860*/  LDL.LU R18, [R1+0x94c] ;  /* 0x00094c0001127983 */ /* 0x000f280000300800 */
[----:B------:R1:W-:Y:S04]  /*27870*/  @P2 STG.E [R6.64], R80 ;  /* 0x0000005006002986 */ /* 0x0003e8000c101908 */
[----:B------:R-:W4:Y:S01]  /*27880*/  LDL.LU R28, [R1+0x940] ;  /* 0x00094000011c7983 */ /* 0x000f220000300800 */
[----:B------:R-:W-:-:S03]  /*27890*/  ISETP.LT.AND P2, PT, R2, c[0x0][0x17c], !P0 ;  /* 0x00005f0002007a0c */ /* 0x000fc60004741270 */
[----:B------:R-:W4:Y:S01]  /*278a0*/  LDL.LU R2, [R1+0x934] ;  /* 0x0009340001027983 */ /* 0x000f220000300800 */
[----:B------:R-:W-:Y:S02]  /*278b0*/  ISETP.LT.AND P4, PT, R17, c[0x0][0x17c], !P0 ;  /* 0x00005f0011007a0c */ /* 0x000fe40004781270 */
[----:B------:R-:W-:-:S04]  /*278c0*/  IADD3 R17, R13, c[0x0][0x198], RZ ;  /* 0x000066000d117a10 */ /* 0x000fc80007ffe0ff */
[C---:B------:R-:W-:Y:S02]  /*278d0*/  LEA R4, P6, R17.reuse, R132, 0x2 ;  /* 0x0000008411047211 */ /* 0x040fe400078c10ff */
[C---:B------:R-:W-:Y:S02]  /*278e0*/  IADD3 R13, R17.reuse, c[0x0][0x198], RZ ;  /* 0x00006600110d7a10 */ /* 0x040fe40007ffe0ff */
[----:B------:R-:W-:Y:S02]  /*278f0*/  LEA.HI.X.SX32 R5, R17, R12, 0x2, P6 ;  /* 0x0000000c11057211 */ /* 0x000fe400030f16ff */
[C---:B-1----:R-:W-:Y:S02]  /*27900*/  LEA R10, P6, R13.reuse, R132, 0x2 ;  /* 0x000000840d0a7211 */ /* 0x042fe400078c10ff */
[C---:B------:R-:W-:Y:S02]  /*27910*/  IADD3 R17, R13.reuse, c[0x0][0x198], RZ ;  /* 0x000066000d117a10 */ /* 0x040fe40007ffe0ff */
[----:B------:R-:W-:-:S02]  /*27920*/  LEA.HI.X.SX32 R11, R13, R12, 0x2, P6 ;  /* 0x0000000c0d0b7211 */ /* 0x000fc400030f16ff */
[C---:B---3--:R-:W-:Y:S02]  /*27930*/  LEA R14, P6, R17.reuse, R132, 0x2 ;  /* 0x00000084110e7211 */ /* 0x048fe400078c10ff */
[C---:B------:R-:W-:Y:S02]  /*27940*/  IADD3 R13, R17.reuse, c[0x0][0x198], RZ ;  /* 0x00006600110d7a10 */ /* 0x040fe40007ffe0ff */
[----:B------:R-:W-:Y:S02]  /*27950*/  LEA.HI.X.SX32 R15, R17, R12, 0x2, P6 ;  /* 0x0000000c110f7211 */ /* 0x000fe400030f16ff */
[C---:B------:R-:W-:Y:S02]  /*27960*/  LEA R6, P6, R13.reuse, R132, 0x2 ;  /* 0x000000840d067211 */ /* 0x040fe400078c10ff */
[C---:B------:R-:W-:Y:S01]  /*27970*/  IADD3 R17, R13.reuse, c[0x0][0x198], RZ ;  /* 0x000066000d117a10 */ /* 0x040fe20007ffe0ff */
[----:B------:R1:W-:Y:S01]  /*27980*/  @P1 STG.E [R4.64], R81 ;  /* 0x0000005104001986 */ /* 0x0003e2000c101908 */
[----:B------:R-:W-:-:S02]  /*27990*/  LEA.HI.X.SX32 R7, R13, R12, 0x2, P6 ;  /* 0x0000000c0d077211 */ /* 0x000fc400030f16ff */
[----:B------:R-:W-:Y:S01]  /*279a0*/  ISETP.LT.AND P1, PT, R29, c[0x0][0x17c], !P0 ;  /* 0x00005f001d007a0c */ /* 0x000fe20004721270 */
[----:B------:R3:W-:Y:S01]  /*279b0*/  @P5 STG.E [R10.64], R92 ;  /* 0x0000005c0a005986 */ /* 0x0007e2000c101908 */
[----:B------:R-:W-:Y:S02]  /*279c0*/  IADD3 R13, R17, c[0x0][0x198], RZ ;  /* 0x00006600110d7a10 */ /* 0x000fe40007ffe0ff */
[----:B------:R-:W-:Y:S01]  /*279d0*/  ISETP.LT.AND P5, PT, R19, c[0x0][0x17c], !P0 ;  /* 0x00005f0013007a0c */ /* 0x000fe200047a1270 */
[----:B------:R-:W4:Y:S01]  /*279e0*/  LDL.LU R29, [R1+0x918] ;  /* 0x00091800011d7983 */ /* 0x000f220000300800 */
[----:B-1----:R-:W-:-:S03]  /*279f0*/  LEA R4, P6, R17, R132, 0x2 ;  /* 0x0000008411047211 */ /* 0x002fc600078c10ff */
[----:B------:R1:W-:Y:S01]  /*27a00*/  @P4 STG.E [R14.64], R93 ;  /* 0x0000005d0e004986 */ /* 0x0003e2000c101908 */
[----:B------:R-:W-:-:S03]  /*27a10*/  LEA.HI.X.SX32 R5, R17, R12, 0x2, P6 ;  /* 0x0000000c11057211 */ /* 0x000fc600030f16ff */
[----:B------:R-:W4:Y:S01]  /*27a20*/  LDL.LU R19, [R1+0x90c] ;  /* 0x00090c0001137983 */ /* 0x000f220000300800 */
[----:B---3--:R-:W-:-:S04]  /*27a30*/  LEA R10, P6, R13, R132, 0x2 ;  /* 0x000000840d0a7211 */ /* 0x008fc800078c10ff */
[----:B------:R-:W-:Y:S01]  /*27a40*/  LEA.HI.X.SX32 R11, R13, R12, 0x2, P6 ;  /* 0x0000000c0d0b7211 */ /* 0x000fe200030f16ff */
[----:B------:R3:W-:Y:S04]  /*27a50*/  @P3 STG.E [R6.64], R100 ;  /* 0x0000006406003986 */ /* 0x0007e8000c101908 */
[----:B------:R1:W-:Y:S04]  /*27a60*/  @P2 STG.E [R4.64], R101 ;  /* 0x0000006504002986 */ /* 0x0003e8000c101908 */
[----:B------:R1:W-:Y:S01]  /*27a70*/  @P1 STG.E [R10.64], R108 ;  /* 0x0000006c0a001986 */ /* 0x0003e2000c101908 */
[----:B--2---:R-:W-:-:S03]  /*27a80*/  ISETP.LT.AND P4, PT, R16, c[0x0][0x17c], !P0 ;  /* 0x00005f0010007a0c */ /* 0x004fc60004781270 */
[----:B------:R-:W2:Y:S01]  /*27a90*/  LDL.LU R16, [R1+0x900] ;  /* 0x0009000001107983 */ /* 0x000ea20000300800 */
[----:B----4-:R-:W-:-:S03]  /*27aa0*/  ISETP.LT.AND P3, PT, R18, c[0x0][0x17c], !P0 ;  /* 0x00005f0012007a0c */ /* 0x010fc60004761270 */
        /* <DEDUP_REMOVED lines=9> */
[C---:B---3--:R-:W-:Y:S02]  /*27b40*/  LEA R6, P6, R13.reuse, R132, 0x2 ;  /* 0x000000840d067211 */ /* 0x048fe400078c10ff */
[C---:B------:R-:W-:Y:S02]  /*27b50*/  IADD3 R17, R13.reuse, c[0x0][0x198], RZ ;  /* 0x000066000d117a10 */ /* 0x040fe40007ffe0ff */
[----:B------:R-:W-:-:S02]  /*27b60*/  LEA.HI.X.SX32 R7, R13, R12, 0x2, P6 ;  /* 0x0000000c0d077211 */ /* 0x000fc400030f16ff */
[C---:B------:R-:W-:Y:S02]  /*27b70*/  LEA R4, P6, R17.reuse, R132, 0x2 ;  /* 0x0000008411047211 */ /* 0x040fe400078c10ff */
[C---:B------:R-:W-:Y:S02]  /*27b80*/  IADD3 R13, R17.reuse, c[0x0][0x198], RZ ;  /* 0x00006600110d7a10 */ /* 0x040fe40007ffe0ff */
[----:B------:R-:W-:Y:S02]  /*27b90*/  LEA.HI.X.SX32 R5, R17, R12, 0x2, P6 ;  /* 0x0000000c11057211 */ /* 0x000fe400030f16ff */
[C---:B------:R-:W-:Y:S02]  /*27ba0*/  LEA R10, P6, R13.reuse, R132, 0x2 ;  /* 0x000000840d0a7211 */ /* 0x040fe400078c10ff */
[C---:B------:R-:W-:Y:S01]  /*27bb0*/  IADD3 R17, R13.reuse, c[0x0][0x198], RZ ;  /* 0x000066000d117a10 */ /* 0x040fe20007ffe0ff */
[----:B------:R1:W-:Y:S01]  /*27bc0*/  @P5 STG.E [R14.64], R109 ;  /* 0x0000006d0e005986 */ /* 0x0003e2000c101908 */
[----:B------:R-:W-:-:S02]  /*27bd0*/  LEA.HI.X.SX32 R11, R13, R12, 0x2, P6 ;  /* 0x0000000c0d0b7211 */ /* 0x000fc400030f16ff */
[----:B------:R-:W-:Y:S01]  /*27be0*/  IADD3 R13, R17, c[0x0][0x198], RZ ;  /* 0x00006600110d7a10 */ /* 0x000fe20007ffe0ff */
[----:B------:R3:W-:Y:S01]  /*27bf0*/  @P4 STG.E [R6.64], R78 ;  /* 0x0000004e06004986 */ /* 0x0007e2000c101908 */
[----:B------:R-:W-:-:S03]  /*27c00*/  ISETP.LT.AND P5, PT, R29, c[0x0][0x17c], !P0 ;  /* 0x00005f001d007a0c */ /* 0x000fc600047a1270 */
[----:B------:R2:W-:Y:S01]  /*27c10*/  @P3 STG.E [R4.64], R79 ;  /* 0x0000004f04003986 */ /* 0x0005e2000c101908 */
[----:B-1----:R-:W-:-:S03]  /*27c20*/  LEA R14, P6, R17, R132, 0x2 ;  /* 0x00000084110e7211 */ /* 0x002fc600078c10ff */
[----:B------:R-:W4:Y:S01]  /*27c30*/  LDL.LU R29, [R1+0x8dc] ;  /* 0x0008dc00011d7983 */ /* 0x000f220000300800 */
[----:B------:R-:W-:Y:S02]  /*27c40*/  LEA.HI.X.SX32 R15, R17, R12, 0x2, P6 ;  /* 0x0000000c110f7211 */ /* 0x000fe400030f16ff */
[----:B------:R-:W-:Y:S02]  /*27c50*/  ISETP.LT.AND P4, PT, R19, c[0x0][0x17c], !P0 ;  /* 0x00005f0013007a0c */ /* 0x000fe40004781270 */
        /* <DEDUP_REMOVED lines=28> */
[----:B------:R-:W-:Y:S01]  /*27e20*/  IADD3 R13, R17, c[0x0][0x198], RZ ;  /* 0x00006600110d7a10 */ /* 0x000fe20007ffe0ff */
[----:B------:R3:W-:Y:S04]  /*27e30*/  @P3 STG.E [R10.64], R106 ;  /* 0x0000006a0a003986 */ /* 0x0007e8000c101908 */
[----:B------:R2:W-:Y:S01]  /*27e40*/  @P2 STG.E [R14.64], R107 ;  /* 0x0000006b0e002986 */ /* 0x0005e2000c101908 */
[----:B------:R-:W-:Y:S02]  /*27e50*/  ISETP.LT.AND P4, PT, R29, c[0x0][0x17c], !P0 ;  /* 0x00005f001d007a0c */ /* 0x000fe40004781270 */
[C---:B-1----:R-:W-:Y:S01]  /*27e60*/  LEA R4, P6, R17.reuse, R132, 0x2 ;  /* 0x0000008411047211 */ /* 0x042fe200078c10ff */
[----:B------:R-:W4:Y:S03]  /*27e70*/  LDL.LU R29, [R1+0x8c4] ;  /* 0x0008c400011d7983 */ /* 0x000f260000300800 */
[----:B------:R-:W-:-:S02]  /*27e80*/  LEA.HI.X.SX32 R5, R17, R12, 0x2, P6 ;  /* 0x0000000c11057211 */ /* 0x000fc400030f16ff */
        /* <DEDUP_REMOVED lines=29> */
[C---:B------:R-:W-:Y:S01]  /*28060*/  IADD3 R13, R17.reuse, c[0x0][0x198], RZ ;  /* 0x00006600110d7a10 */ /* 0x040fe20007ffe0ff */
[----:B------:R3:W-:Y:S04]  /*28070*/  @P2 STG.E [R6.64], R102 ;  /* 0x0000006606002986 */ /* 0x0007e8000c101908 */
[----:B------:R2:W-:Y:S01]  /*28080*/  @P1 STG.E [R4.64], R103 ;  /* 0x0000006704001986 */ /* 0x0005e2000c101908 */
[----:B-1----:R-:W-:Y:S02]  /*28090*/  LEA R14, P6, R17, R132, 0x2 ;  /* 0x00000084110e7211 */ /* 0x002fe400078c10ff */
[----:B------:R-:W-:Y:S02]  /*280a0*/  ISETP.LT.AND P3, PT, R29, c[0x0][0x17c], !P0 ;  /* 0x00005f001d007a0c */ /* 0x000fe40004761270 */
[----:B------:R-:W4:Y:S01]  /*280b0*/  LDL.LU R29, [R1+0x8ac] ;  /* 0x0008ac00011d7983 */ /* 0x000f220000300800 */
        /* <DEDUP_REMOVED lines=33> */
[----:B-1----:R-:W-:-:S03]  /*282d0*/  LEA R4, P6, R17, R132, 0x2 ;  /* 0x0000008411047211 */ /* 0x002fc600078c10ff */
[----:B------:R-:W4:Y:S01]  /*282e0*/  LDL.LU R21, [R1+0x894] ;  /* 0x0008940001157983 */ /* 0x000f220000300800 */
[----:B------:R-:W-:Y:S02]  /*282f0*/  ISETP.LT.AND P2, PT, R29, c[0x0][0x17c], !P0 ;  /* 0x00005f001d007a0c */ /* 0x000fe40004741270 */
        /* <DEDUP_REMOVED lines=11> */
[----:B------:R-:W4:Y:S04]  /*283b0*/  LDL.LU R18, [R1+0x888] ;  /* 0x0008880001127983 */ /* 0x000f280000300800 */
        /* <DEDUP_REMOVED lines=14> */
[----:B------:R-:W-:Y:S01]  /*284a0*/  IADD3 R17, R13, c[0x0][0x198], RZ ;  /* 0x000066000d117a10 */ /* 0x000fe20007ffe0ff */
[----:B------:R1:W-:Y:S01]  /*284b0*/  @P1 STG.E [R14.64], R117 ;  /* 0x000000750e001986 */ /* 0x0003e2000c101908 */
[----:B------:R-:W-:-:S02]  /*284c0*/  ISETP.LT.AND P3, PT, R28, c[0x0][0x17c], !P0 ;  /* 0x00005f001c007a0c */ /* 0x000fc40004761270 */
[----:B------:R-:W-:Y:S01]  /*284d0*/  LEA.HI.X.SX32 R11, R13, R12, 0x2, P6 ;  /* 0x0000000c0d0b7211 */ /* 0x000fe200030f16ff */
[----:B------:R3:W-:Y:S01]  /*284e0*/  @P5 STG.E [R6.64], R24 ;  /* 0x0000001806005986 */ /* 0x0007e2000c101908 */
[----:B------:R-:W-:-:S03]  /*284f0*/  IADD3 R13, R17, c[0x0][0x198], RZ ;  /* 0x00006600110d7a10 */ /* 0x000fc60007ffe0ff */
[----:B------:R2:W-:Y:S01]  /*28500*/  @P4 STG.E [R4.64], R25 ;  /* 0x0000001904004986 */ /* 0x0005e2000c101908 */
[----:B------:R-:W-:Y:S02]  /*28510*/  ISETP.LT.AND P1, PT, R21, c[0x0][0x17c], !P0 ;  /* 0x00005f0015007a0c */ /* 0x000fe40004721270 */
[C---:B-1----:R-:W-:Y:S01]  /*28520*/  LEA R14, P6, R17.reuse, R132, 0x2 ;  /* 0x00000084110e7211 */ /* 0x042fe200078c10ff */
[----:B------:R-:W4:Y:S03]  /*28530*/  LDL.LU R21, [R1+0x87c] ;  /* 0x00087c0001157983 */ /* 0x000f260000300800 */
        /* <DEDUP_REMOVED lines=32> */
[----:B------:R-:W-:Y:S01]  /*28740*/  @P3 STG.E [R14.64], R121 ;  /* 0x000000790e003986 */ /* 0x000fe2000c101908 */
        /* <DEDUP_REMOVED lines=8> */
[----:B------:R-:W-:Y:S04]  /*287d0*/  @P2 STG.E [R6.64], R22 ;  /* 0x0000001606002986 */ /* 0x000fe8000c101908 */
        /* <DEDUP_REMOVED lines=10> */
[----:B------:R-:W-:-:S03]  /*28880*/  IADD3 R17, R13, c[0x0][0x198], RZ ;  /* 0x000066000d117a10 */ /* 0x000fc60007ffe0ff */
[----:B-1----:R-:W4:Y:S01]  /*28890*/  LDL.LU R23, [R1+0x84c] ;  /* 0x00084c0001177983 */ /* 0x002f220000300800 */
[C---:B------:R-:W-:Y:S02]  /*288a0*/  LEA R14, P6, R17.reuse, R132, 0x2 ;  /* 0x00000084110e7211 */ /* 0x040fe400078c10ff */
[C---:B------:R-:W-:Y:S01]  /*288b0*/  IADD3 R13, R17.reuse, c[0x0][0x198], RZ ;  /* 0x00006600110d7a10 */ /* 0x040fe20007ffe0ff */
[----:B------:R-:W4:Y:S01]  /*288c0*/  LDL.LU R22, [R1+0x848] ;  /* 0x0008480001167983 */ /* 0x000f220000300800 */
[----:B------:R-:W-:Y:S02]  /*288d0*/  LEA.HI.X.SX32 R15, R17, R12, 0x2, P6 ;  /* 0x0000000c110f7211 */ /* 0x000fe400030f16ff */
[C---:B------:R-:W-:Y:S02]  /*288e0*/  LEA R6, P6, R13.reuse, R132, 0x2 ;  /* 0x000000840d067211 */ /* 0x040fe400078c10ff */
[C---:B------:R-:W-:Y:S02]  /*288f0*/  IADD3 R17, R13.reuse, c[0x0][0x198], RZ ;  /* 0x000066000d117a10 */ /* 0x040fe40007ffe0ff */
[----:B------:R-:W-:-:S02]  /*28900*/  LEA.HI.X.SX32 R7, R13, R12, 0x2, P6 ;  /* 0x0000000c0d077211 */ /* 0x000fc400030f16ff */
[C---:B------:R-:W-:Y:S02]  /*28910*/  LEA R4, P6, R17.reuse, R132, 0x2 ;  /* 0x0000008411047211 */ /* 0x040fe400078c10ff */
[C---:B------:R-:W-:Y:S02]  /*28920*/  IADD3 R13, R17.reuse, c[0x0][0x198], RZ ;  /* 0x00006600110d7a10 */ /* 0x040fe40007ffe0ff */
[----:B------:R-:W-:Y:S02]  /*28930*/  LEA.HI.X.SX32 R5, R17, R12, 0x2, P6 ;  /* 0x0000000c11057211 */ /* 0x000fe400030f16ff */
[C---:B---3--:R-:W-:Y:S02]  /*28940*/  LEA R10, P6, R13.reuse, R132, 0x2 ;  /* 0x000000840d0a7211 */ /* 0x048fe400078c10ff */
        /* <DEDUP_REMOVED lines=8> */
[----:B------:R-:W-:Y:S01]  /*289d0*/  LEA.HI.X.SX32 R15, R17, R12, 0x2, P6 ;  /* 0x0000000c110f7211 */ /* 0x000fe200030f16ff */
[----:B------:R1:W-:Y:S04]  /*289e0*/  @P1 STG.E [R10.64], R118 ;  /* 0x000000760a001986 */ /* 0x0003e8000c101908 */
[----:B------:R1:W-:Y:S04]  /*289f0*/  @P5 STG.E [R14.64], R119 ;  /* 0x000000770e005986 */ /* 0x0003e8000c101908 */
[----:B------:R-:W4:Y:S01]  /*28a00*/  LDL.LU R21, [R1+0x844] ;  /* 0x0008440001157983 */ /* 0x000f220000300800 */
[----:B--2---:R-:W-:-:S02]  /*28a10*/  ISETP.LT.AND P2, PT, R16, c[0x0][0x17c], !P0 ;  /* 0x00005f0010007a0c */ /* 0x004fc40004741270 */
[----:B------:R-:W-:-:S04]  /*28a20*/  LEA R16, P6, R13, R132, 0x2 ;  /* 0x000000840d107211 */ /* 0x000fc800078c10ff */
[----:B------:R-:W-:-:S05]  /*28a30*/  LEA.HI.X.SX32 R17, R13, R12, 0x2, P6 ;  /* 0x0000000c0d117211 */ /* 0x000fca00030f16ff */
[----:B------:R2:W-:Y:S01]  /*28a40*/  @P4 STG.E [R16.64], R26 ;  /* 0x0000001a10004986 */ /* 0x0005e2000c101908 */
[----:B----4-:R-:W-:-:S03]  /*28a50*/  ISETP.LT.AND P5, PT, R20, c[0x0][0x17c], !P0 ;  /* 0x00005f0014007a0c */ /* 0x010fc600047a1270 */
[----:B------:R-:W4:Y:S01]  /*28a60*/  LDL.LU R20, [R1+0x840] ;  /* 0x0008400001147983 */ /* 0x000f220000300800 */
[----:B------:R-:W-:-:S03]  /*28a70*/  ISETP.LT.AND P4, PT, R2, c[0x0][0x17c], !P0 ;  /* 0x00005f0002007a0c */ /* 0x000fc60004781270 */
[----:B------:R-:W4:Y:S01]  /*28a80*/  LDL.LU R2, [R1+0x83c] ;  /* 0x00083c0001027983 */ /* 0x000f220000300800 */
[----:B---3--:R-:W-:Y:S02]  /*28a90*/  IADD3 R7, R13, c[0x0][0x198], RZ ;  /* 0x000066000d077a10 */ /* 0x008fe40007ffe0ff */
[----:B------:R-:W-:Y:S01]  /*28aa0*/  ISETP.LT.AND P1, PT, R18, c[0x0][0x17c], !P0 ;  /* 0x00005f0012007a0c */ /* 0x000fe20004721270 */
[----:B------:R-:W3:Y:S01]  /*28ab0*/  LDL.LU R31, [R1+0x838] ;  /* 0x00083800011f7983 */ /* 0x000ee20000300800 */
[C---:B------:R-:W-:Y:S02]  /*28ac0*/  LEA R18, P6, R7.reuse, R132, 0x2 ;  /* 0x0000008407127211 */ /* 0x040fe400078c10ff */
[----:B------:R-:W-:Y:S01]  /*28ad0*/  IADD3 R5, R7, c[0x0][0x198], RZ ;  /* 0x0000660007057a10 */ /* 0x000fe20007ffe0ff */
[----:B------:R-:W3:Y:S01]  /*28ae0*/  LDL.LU R30, [R1+0x834] ;  /* 0x00083400011e7983 */ /* 0x000ee20000300800 */
[----:B------:R-:W-:Y:S02]  /*28af0*/  ISETP.LT.AND P3, PT, R19, c[0x0][0x17c], !P0 ;  /* 0x00005f0013007a0c */ /* 0x000fe40004761270 */
[----:B------:R-:W-:Y:S01]  /*28b00*/  LEA.HI.X.SX32 R19, R7, R12, 0x2, P6 ;  /* 0x0000000c07137211 */ /* 0x000fe200030f16ff */
[----:B------:R-:W3:Y:S01]  /*28b10*/  LDL.LU R29, [R1+0x830] ;  /* 0x00083000011d7983 */ /* 0x000ee20000300800 */
[----:B-1----:R-:W-:-:S02]  /*28b20*/  LEA R10, P6, R5, R132, 0x2 ;  /* 0x00000084050a7211 */ /* 0x002fc400078c10ff */
[C---:B------:R-:W-:Y:S01]  /*28b30*/  IADD3 R7, R5.reuse, c[0x0][0x198], RZ ;  /* 0x0000660005077a10 */ /* 0x040fe20007ffe0ff */
[----:B------:R-:W3:Y:S01]  /*28b40*/  LDL.LU R28, [R1+0x82c] ;  /* 0x00082c00011c7983 */ /* 0x000ee20000300800 */
[----:B------:R-:W-:Y:S02]  /*28b50*/  LEA.HI.X.SX32 R11, R5, R12, 0x2, P6 ;  /* 0x0000000c050b7211 */ /* 0x000fe400030f16ff */
[C---:B------:R-:W-:Y:S01]  /*28b60*/  LEA R14, P6, R7.reuse, R132, 0x2 ;  /* 0x00000084070e7211 */ /* 0x040fe200078c10ff */
[----:B------:R-:W3:Y:S01]  /*28b70*/  LDL.LU R39, [R1+0x828] ;  /* 0x0008280001277983 */ /* 0x000ee20000300800 */
[C---:B------:R-:W-:Y:S02]  /*28b80*/  IADD3 R13, R7.reuse, c[0x0][0x198], RZ ;  /* 0x00006600070d7a10 */ /* 0x040fe40007ffe0ff */
[----:B------:R-:W-:Y:S02]  /*28b90*/  LEA.HI.X.SX32 R15, R7, R12, 0x2, P6 ;  /* 0x0000000c070f7211 */ /* 0x000fe400030f16ff */
[C---:B------:R-:W-:Y:S01]  /*28ba0*/  LEA R24, P6, R13.reuse, R132, 0x2 ;  /* 0x000000840d187211 */ /* 0x040fe200078c10ff */
[----:B------:R1:W-:Y:S01]  /*28bb0*/  @P3 STG.E [R18.64], R27 ;  /* 0x0000001b12003986 */ /* 0x0003e2000c101908 */
[----:B--2---:R-:W-:-:S02]  /*28bc0*/  IADD3 R17, R13, c[0x0][0x198], RZ ;  /* 0x000066000d117a10 */ /* 0x004fc40007ffe0ff */
[----:B------:R-:W-:Y:S01]  /*28bd0*/  LEA.HI.X.SX32 R25, R13, R12, 0x2, P6 ;  /* 0x0000000c0d197211 */ /* 0x000fe200030f16ff */
[----:B------:R-:W2:Y:S01]  /*28be0*/  LDS.128 R4, [R0] ;  /* 0x0000000000047984 */ /* 0x000ea20000000c00 */
[----:B------:R-:W-:-:S03]  /*28bf0*/  LEA R26, P6, R17, R132, 0x2 ;  /* 0x00000084111a7211 */ /* 0x000fc600078c10ff */
[----:B------:R2:W-:Y:S01]  /*28c00*/  @P2 STG.E [R10.64], R54 ;  /* 0x000000360a002986 */ /* 0x0005e2000c101908 */
[----:B-1----:R-:W-:-:S03]  /*28c10*/  LEA.HI.X.SX32 R27, R17, R12, 0x2, P6 ;  /* 0x0000000c111b7211 */ /* 0x002fc600030f16ff */
[----:B------:R1:W-:Y:S04]  /*28c20*/  @P1 STG.E [R14.64], R55 ;  /* 0x000000370e001986 */ /* 0x0003e8000c101908 */
[----:B------:R1:W-:Y:S04]  /*28c30*/  @P5 STG.E [R24.64], R114 ;  /* 0x0000007218005986 */ /* 0x0003e8000c101908 */
[----:B------:R-:W-:Y:S01]  /*28c40*/  @P4 STG.E [R26.64], R115 ;  /* 0x000000731a004986 */ /* 0x000fe2000c101908 */
[----:B----4-:R-:W-:-:S03]  /*28c50*/  ISETP.LT.AND P4, PT, R2, c[0x0][0x17c], !P0 ;  /* 0x00005f0002007a0c */ /* 0x010fc60004781270 */
[----:B------:R-:W4:Y:S01]  /*28c60*/  LDL.LU R2, [R1+0x824] ;  /* 0x0008240001027983 */ /* 0x000f220000300800 */
[----:B------:R-:W-:-:S03]  /*28c70*/  IADD3 R13, R17, c[0x0][0x198], RZ ;  /* 0x00006600110d7a10 */ /* 0x000fc60007ffe0ff */
[----:B------:R-:W3:Y:S01]  /*28c80*/  LDS.128 R16, [R9] ;  /* 0x0000000009107984 */ /* 0x000ee20000000c00 */
[----:B------:R-:W-:Y:S02]  /*28c90*/  ISETP.LT.AND P1, PT, R21, c[0x0][0x17c], !P0 ;  /* 0x00005f0015007a0c */ /* 0x000fe40004721270 */
[C---:B--2---:R-:W-:Y:S01]  /*28ca0*/  LEA R10, P6, R13.reuse, R132, 0x2 ;  /* 0x000000840d0a7211 */ /* 0x044fe200078c10ff */
[----:B------:R-:W2:Y:S01]  /*28cb0*/  LDL.LU R40, [R1+0x814] ;  /* 0x0008140001287983 */ /* 0x000ea20000300800 */
[----:B------:R-:W-:Y:S02]  /*28cc0*/  IADD3 R21, R13, c[0x0][0x198], RZ ;  /* 0x000066000d157a10 */ /* 0x000fe40007ffe0ff */
[----:B------:R-:W-:Y:S01]  /*28cd0*/  ISETP.LT.AND P3, PT, R23, c[0x0][0x17c], !P0 ;  /* 0x00005f0017007a0c */ /* 0x000fe20004761270 */
[----:B------:R-:W2:Y:S01]  /*28ce0*/  LDL.LU R43, [R1+0x810] ;  /* 0x00081000012b7983 */ /* 0x000ea20000300800 */
[----:B------:R-:W-:Y:S02]  /*28cf0*/  LEA.HI.X.SX32 R11, R13, R12, 0x2, P6 ;  /* 0x0000000c0d0b7211 */ /* 0x000fe400030f16ff */
[----:B------:R-:W-:Y:S01]  /*28d00*/  ISETP.LT.AND P2, PT, R22, c[0x0][0x17c], !P0 ;  /* 0x00005f0016007a0c */ /* 0x000fe20004741270 */
[----:B------:R-:W2:Y:S01]  /*28d10*/  LDL.LU R42, [R1+0x80c] ;  /* 0x00080c00012a7983 */ /* 0x000ea20000300800 */
[----:B-1----:R-:W-:-:S02]  /*28d20*/  LEA R14, P6, R21, R132, 0x2 ;  /* 0x00000084150e7211 */ /* 0x002fc400078c10ff */
[C---:B------:R-:W-:Y:S01]  /*28d30*/  IADD3 R13, R21.reuse, c[0x0][0x198], RZ ;  /* 0x00006600150d7a10 */ /* 0x040fe20007ffe0ff */
[----:B------:R-:W2:Y:S01]  /*28d40*/  LDL.LU R38, [R1+0x808] ;  /* 0x0008080001267983 */ /* 0x000ea20000300800 */
[----:B------:R-:W-:Y:S02]  /*28d50*/  LEA.HI.X.SX32 R15, R21, R12, 0x2, P6 ;  /* 0x0000000c150f7211 */ /* 0x000fe400030f16ff */
[C---:B------:R-:W-:Y:S02]  /*28d60*/  LEA R32, P6, R13.reuse, R132, 0x2 ;  /* 0x000000840d207211 */ /* 0x040fe400078c10ff */
[C---:B------:R-:W-:Y:S02]  /*28d70*/  IADD3 R25, R13.reuse, c[0x0][0x198], RZ ;  /* 0x000066000d197a10 */ /* 0x040fe40007ffe0ff */
[----:B------:R-:W-:Y:S02]  /*28d80*/  LEA.HI.X.SX32 R33, R13, R12, 0x2, P6 ;  /* 0x0000000c0d217211 */ /* 0x000fe400030f16ff */
[C---:B------:R-:W-:Y:S01]  /*28d90*/  LEA R34, P6, R25.reuse, R132, 0x2 ;  /* 0x0000008419227211 */ /* 0x040fe200078c10ff */
[----:B------:R1:W-:Y:S01]  /*28da0*/  @P3 STG.E [R10.64], R122 ;  /* 0x0000007a0a003986 */ /* 0x0003e2000c101908 */
[----:B------:R-:W-:-:S02]  /*28db0*/  IADD3 R13, R25, c[0x0][0x198], RZ ;  /* 0x00006600190d7a10 */ /* 0x000fc40007ffe0ff */
[----:B------:R-:W-:Y:S01]  /*28dc0*/  ISETP.LT.AND P5, PT, R20, c[0x0][0x17c], !P0 ;  /* 0x00005f0014007a0c */ /* 0x000fe200047a1270 */
[----:B------:R3:W-:Y:S01]  /*28dd0*/  @P2 STG.E [R14.64], R123 ;  /* 0x0000007b0e002986 */ /* 0x0007e2000c101908 */
[----:B------:R-:W-:-:S03]  /*28de0*/  LEA.HI.X.SX32 R35, R25, R12, 0x2, P6 ;  /* 0x0000000c19237211 */ /* 0x000fc600030f16ff */
[----:B------:R-:W-:Y:S01]  /*28df0*/  @P1 STG.E [R32.64], R4 ;  /* 0x0000000420001986 */ /* 0x000fe2000c101908 */
[----:B---3--:R-:W-:Y:S02]  /*28e00*/  ISETP.LT.AND P1, PT, R29, c[0x0][0x17c], !P0 ;  /* 0x00005f001d007a0c */ /* 0x008fe40004721270 */
[----:B------:R-:W-:Y:S01]  /*28e10*/  ISETP.LT.AND P3, PT, R31, c[0x0][0x17c], !P0 ;  /* 0x00005f001f007a0c */ /* 0x000fe20004761270 */
[----:B------:R-:W3:Y:S01]  /*28e20*/  LDS.128 R20, [R8] ;  /* 0x0000000008147984 */ /* 0x000ee20000000c00 */
[C---:B-1----:R-:W-:Y:S02]  /*28e30*/  LEA R10, P6, R13.reuse, R132, 0x2 ;  /* 0x000000840d0a7211 */ /* 0x042fe400078c10ff */
[C---:B------:R-:W-:Y:S01]  /*28e40*/  IADD3 R29, R13.reuse, c[0x0][0x198], RZ ;  /* 0x000066000d1d7a10 */ /* 0x040fe20007ffe0ff */
[----:B------:R-:W1:Y:S01]  /*28e50*/  LDS.128 R24, [R3] ;  /* 0x0000000003187984 */ /* 0x000e620000000c00 */
[----:B------:R-:W-:Y:S02]  /*28e60*/  LEA.HI.X.SX32 R11, R13, R12, 0x2, P6 ;  /* 0x0000000c0d0b7211 */ /* 0x000fe400030f16ff */
[C---:B------:R-:W-:Y:S01]  /*28e70*/  LEA R14, P6, R29.reuse, R132, 0x2 ;  /* 0x000000841d0e7211 */ /* 0x040fe200078c10ff */
[----:B------:R-:W-:Y:S03]  /*28e80*/  @P5 STG.E [R34.64], R5 ;  /* 0x0000000522005986 */ /* 0x000fe6000c101908 */
[----:B------:R-:W-:Y:S01]  /*28e90*/  LEA.HI.X.SX32 R15, R29, R12, 0x2, P6 ;  /* 0x0000000c1d0f7211 */ /* 0x000fe200030f16ff */
[----:B------:R-:W-:Y:S01]  /*28ea0*/  @P4 STG.E [R10.64], R16 ;  /* 0x000000100a004986 */ /* 0x000fe2000c101908 */
[----:B------:R-:W-:-:S02]  /*28eb0*/  ISETP.LT.AND P2, PT, R30, c[0x0][0x17c], !P0 ;  /* 0x00005f001e007a0c */ /* 0x000fc40004741270 */
[----:B------:R-:W-:Y:S01]  /*28ec0*/  ISETP.LT.AND P5, PT, R28, c[0x0][0x17c], !P0 ;  /* 0x00005f001c007a0c */ /* 0x000fe200047a1270 */
[----:B------:R-:W-:Y:S01]  /*28ed0*/  @P3 STG.E [R14.64], R17 ;  /* 0x000000110e003986 */ /* 0x000fe2000c101908 */
[----:B------:R-:W-:-:S03]  /*28ee0*/  IADD3 R13, R29, c[0x0][0x198], RZ ;  /* 0x000066001d0d7a10 */ /* 0x000fc60007ffe0ff */
[----:B------:R1:W1:Y:S04]  /*28ef0*/  LDS.128 R28, [R0+0x800] ;  /* 0x00080000001c7984 */ /* 0x0002680000000c00 */
[----:B------:R-:W1:Y:S01]  /*28f00*/  LDS.128 R32, [R9+0x800] ;  /* 0x0008000009207984 */ /* 0x000e620000000c00 */
[----:B----4-:R-:W-:-:S03]  /*28f10*/  ISETP.LT.AND P3, PT, R2, c[0x0][0x17c], !P0 ;  /* 0x00005f0002007a0c */ /* 0x010fc60004761270 */
[----:B------:R-:W4:Y:S04]  /*28f20*/  LDS.128 R8, [R8+0x800] ;  /* 0x0008000008087984 */ /* 0x000f280000000c00 */
[----:B------:R-:W4:Y:S04]  /*28f30*/  LDL.LU R2, [R1+0x804] ;  /* 0x0008040001027983 */ /* 0x000f280000300800 */
[----:B-1----:R-:W4:Y:S01]  /*28f40*/  LDL.LU R0, [R1+0x800] ;  /* 0x0008000001007983 */ /* 0x002f220000300800 */
[----:B------:R-:W-:Y:S02]  /*28f50*/  LEA R36, P6, R13, R132, 0x2 ;  /* 0x000000840d247211 */ /* 0x000fe400078c10ff */
[----:B------:R-:W-:Y:S01]  /*28f60*/  ISETP.LT.AND P4, PT, R39, c[0x0][0x17c], !P0 ;  /* 0x00005f0027007a0c */ /* 0x000fe20004781270 */
[----:B------:R-:W4:Y:S01]  /*28f70*/  LDL.LU R44, [R1+0x7fc] ;  /* 0x0007fc00012c7983 */ /* 0x000f220000300800 */
[----:B------:R-:W-:-:S02]  /*28f80*/  IADD3 R39, R13, c[0x0][0x198], RZ ;  /* 0x000066000d277a10 */ /* 0x000fc40007ffe0ff */
[----:B------:R-:W-:Y:S02]  /*28f90*/  LEA.HI.X.SX32 R37, R13, R12, 0x2, P6 ;  /* 0x0000000c0d257211 */ /* 0x000fe400030f16ff */
[C---:B------:R-:W-:Y:S02]  /*28fa0*/  LEA R4, P6, R39.reuse, R132, 0x2 ;  /* 0x0000008427047211 */ /* 0x040fe400078c10ff */
[C---:B------:R-:W-:Y:S01]  /*28fb0*/  IADD3 R13, R39.reuse, c[0x0][0x198], RZ ;  /* 0x00006600270d7a10 */ /* 0x040fe20007ffe0ff */
[----:B---3--:R-:W-:Y:S01]  /*28fc0*/  @P2 STG.E [R36.64], R20 ;  /* 0x0000001424002986 */ /* 0x008fe2000c101908 */
[----:B------:R-:W-:Y:S02]  /*28fd0*/  LEA.HI.X.SX32 R5, R39, R12, 0x2, P6 ;  /* 0x0000000c27057211 */ /* 0x000fe400030f16ff */
[----:B--2---:R-:W-:Y:S02]  /*28fe0*/  ISETP.LT.AND P2, PT, R40, c[0x0][0x17c], !P0 ;  /* 0x00005f0028007a0c */ /* 0x004fe40004741270 */
[----:B------:R-:W-:-:S02]  /*28ff0*/  LEA R40, P6, R13, R132, 0x2 ;  /* 0x000000840d287211 */ /* 0x000fc400078c10ff */
[C---:B------:R-:W-:Y:S02]  /*29000*/  IADD3 R39, R13.reuse, c[0x0][0x198], RZ ;  /* 0x000066000d277a10 */ /* 0x040fe40007ffe0ff */
[----:B------:R-:W-:Y:S02]  /*29010*/  LEA.HI.X.SX32 R41, R13, R12, 0x2, P6 ;  /* 0x0000000c0d297211 */ /* 0x000fe400030f16ff */
[C---:B------:R-:W-:Y:S02]  /*29020*/  LEA R14, P6, R39.reuse, R132, 0x2 ;  /* 0x00000084270e7211 */ /* 0x040fe400078c10ff */
[C---:B------:R-:W-:Y:S01]  /*29030*/  IADD3 R13, R39.reuse, c[0x0][0x198], RZ ;  /* 0x00006600270d7a10 */ /* 0x040fe20007ffe0ff */
[----:B------:R1:W-:Y:S01]  /*29040*/  @P1 STG.E [R4.64], R21 ;  /* 0x0000001504001986 */ /* 0x0003e2000c101908 */
[----:B------:R-:W-:Y:S02]  /*29050*/  LEA.HI.X.SX32 R15, R39, R12, 0x2, P6 ;  /* 0x0000000c270f7211 */ /* 0x000fe400030f16ff */
[----:B------:R-:W-:-:S02]  /*29060*/  ISETP.LT.AND P1, PT, R43, c[0x0][0x17c], !P0 ;  /* 0x00005f002b007a0c */ /* 0x000fc40004721270 */
[C---:B------:R-:W-:Y:S02]  /*29070*/  LEA R16, P6, R13.reuse, R132, 0x2 ;  /* 0x000000840d107211 */ /* 0x040fe400078c10ff */
[C---:B------:R-:W-:Y:S02]  /*29080*/  IADD3 R43, R13.reuse, c[0x0][0x198], RZ ;  /* 0x000066000d2b7a10 */ /* 0x040fe40007ffe0ff */
[----:B------:R-:W-:Y:S02]  /*29090*/  LEA.HI.X.SX32 R17, R13, R12, 0x2, P6 ;  /* 0x0000000c0d117211 */ /* 0x000fe400030f16ff */
[C---:B-1----:R-:W-:Y:S01]  /*290a0*/  LEA R4, P6, R43.reuse, R132, 0x2 ;  /* 0x000000842b047211 */ /* 0x042fe200078c10ff */
[----:B------:R1:W-:Y:S01]  /*290b0*/  @P5 STG.E [R40.64], R24 ;  /* 0x0000001828005986 */ /* 0x0003e2000c101908 */
[----:B------:R-:W-:Y:S02]  /*290c0*/  ISETP.LT.AND P5, PT, R42, c[0x0][0x17c], !P0 ;  /* 0x00005f002a007a0c */ /* 0x000fe400047a1270 */
[----:B------:R-:W-:Y:S01]  /*290d0*/  LEA.HI.X.SX32 R5, R43, R12, 0x2, P6 ;  /* 0x0000000c2b057211 */ /* 0x000fe200030f16ff */
[----:B------:R-:W2:Y:S04]  /*290e0*/  LDL.LU R42, [R1+0x7f8] ;  /* 0x0007f800012a7983 */ /* 0x000ea80000300800 */
[----:B------:R3:W-:Y:S04]  /*290f0*/  @P4 STG.E [R14.64], R25 ;  /* 0x000000190e004986 */ /* 0x0007e8000c101908 */
[----:B-1----:R-:W2:Y:S04]  /*29100*/  LDL.LU R40, [R1+0x7f4] ;  /* 0x0007f40001287983 */ /* 0x002ea80000300800 */
[----:B------:R-:W-:Y:S04]  /*29110*/  @P3 STG.E [R16.64], R28 ;  /* 0x0000001c10003986 */ /* 0x000fe8000c101908 */
[----:B---3--:R-:W3:Y:S04]  /*29120*/  LDL.LU R25, [R1+0x7f0] ;  /* 0x0007f00001197983 */ /* 0x008ee80000300800 */
[----:B------:R1:W-:Y:S04]  /*29130*/  @P2 STG.E [R4.64], R29 ;  /* 0x0000001d04002986 */ /* 0x0003e8000c101908 */
[----:B------:R-:W2:Y:S01]  /*29140*/  LDL.LU R24, [R1+0x7ec] ;  /* 0x0007ec0001187983 */ /* 0x000ea20000300800 */
[----:B----4-:R-:W-:-:S03]  /*29150*/  ISETP.LT.AND P2, PT, R0, c[0x0][0x17c], !P0 ;  /* 0x00005f0000007a0c */ /* 0x010fc60004741270 */
[----:B------:R-:W4:Y:S01]  /*29160*/  LDL.LU R0, [R1+0x7e8] ;  /* 0x0007e80001007983 */ /* 0x000f220000300800 */
[----:B------:R-:W-:-:S03]  /*29170*/  ISETP.LT.AND P4, PT, R38, c[0x0][0x17c], !P0 ;  /* 0x00005f0026007a0c */ /* 0x000fc60004781270 */
[----:B------:R1:W3:Y:S01]  /*29180*/  LDS.128 R36, [R3+0x800] ;  /* 0x0008000003247984 */ /* 0x0002e20000000c00 */
[----:B------:R-:W-:Y:S02]  /*29190*/  IADD3 R13, R43, c[0x0][0x198], RZ ;  /* 0x000066002b0d7a10 */ /* 0x000fe40007ffe0ff */
[----:B------:R-:W-:Y:S01]  /*291a0*/  ISETP.LT.AND P3, PT, R2, c[0x0][0x17c], !P0 ;  /* 0x00005f0002007a0c */ /* 0x000fe20004761270 */
[----:B-1----:R-:W4:Y:S01]  /*291b0*/  LDL.LU R29, [R1+0x7e4] ;  /* 0x0007e400011d7983 */ /* 0x002f220000300800 */
[C---:B------:R-:W-:Y:S02]  /*291c0*/  LEA R20, P6, R13.reuse, R132, 0x2 ;  /* 0x000000840d147211 */ /* 0x040fe400078c10ff */
[C---:B------:R-:W-:Y:S02]  /*291d0*/  IADD3 R41, R13.reuse, c[0x0][0x198], RZ ;  /* 0x000066000d297a10 */ /* 0x040fe40007ffe0ff */
[----:B------:R-:W-:Y:S02]  /*291e0*/  LEA.HI.X.SX32 R21, R13, R12, 0x2, P6 ;  /* 0x0000000c0d157211 */ /* 0x000fe400030f16ff */
[----:B------:R-:W-:-:S02]  /*291f0*/  LEA R14, P6, R41, R132, 0x2 ;  /* 0x00000084290e7211 */ /* 0x000fc400078c10ff */
[C---:B------:R-:W-:Y:S02]  /*29200*/  IADD3 R3, R41.reuse, c[0x0][0x198], RZ ;  /* 0x0000660029037a10 */ /* 0x040fe40007ffe0ff */
[----:B------:R-:W-:Y:S02]  /*29210*/  LEA.HI.X.SX32 R15, R41, R12, 0x2, P6 ;  /* 0x0000000c290f7211 */ /* 0x000fe400030f16ff */
[C---:B------:R-:W-:Y:S02]  /*29220*/  LEA R2, P6, R3.reuse, R132, 0x2 ;  /* 0x0000008403027211 */ /* 0x040fe400078c10ff */
[C---:B------:R-:W-:Y:S02]  /*29230*/  IADD3 R13, R3.reuse, c[0x0][0x198], RZ ;  /* 0x00006600030d7a10 */ /* 0x040fe40007ffe0ff */
[----:B------:R-:W-:Y:S02]  /*29240*/  LEA.HI.X.SX32 R3, R3, R12, 0x2, P6 ;  /* 0x0000000c03037211 */ /* 0x000fe400030f16ff */
[----:B------:R-:W-:-:S02]  /*29250*/  LEA R4, P6, R13, R132, 0x2 ;  /* 0x000000840d047211 */ /* 0x000fc400078c10ff */
[C---:B------:R-:W-:Y:S01]  /*29260*/  IADD3 R17, R13.reuse, c[0x0][0x198], RZ ;  /* 0x000066000d117a10 */ /* 0x040fe20007ffe0ff */
[----:B------:R1:W-:Y:S01]  /*29270*/  @P1 STG.E [R20.64], R32 ;  /* 0x0000002014001986 */ /* 0x0003e2000c101908 */
[----:B------:R-:W-:Y:S02]  /*29280*/  LEA.HI.X.SX32 R5, R13, R12, 0x2, P6 ;  /* 0x0000000c0d057211 */ /* 0x000fe400030f16ff */
[C---:B------:R-:W-:Y:S02]  /*29290*/  LEA R16, P6, R17.reuse, R132, 0x2 ;  /* 0x0000008411107211 */ /* 0x040fe400078c10ff */
[----:B------:R-:W-:Y:S02]  /*292a0*/  ISETP.LT.AND P1, PT, R44, c[0x0][0x17c], !P0 ;  /* 0x00005f002c007a0c */ /* 0x000fe40004721270 */
[C---:B------:R-:W-:Y:S01]  /*292b0*/  IADD3 R13, R17.reuse, c[0x0][0x198], RZ ;  /* 0x00006600110d7a10 */ /* 0x040fe20007ffe0ff */
[----:B------:R1:W-:Y:S01]  /*292c0*/  @P5 STG.E [R14.64], R33 ;  /* 0x000000210e005986 */ /* 0x0003e2000c101908 */
[----:B------:R-:W-:-:S03]  /*292d0*/  LEA.HI.X.SX32 R17, R17, R12, 0x2, P6 ;  /* 0x0000000c11117211 */ /* 0x000fc600030f16ff */
[----:B------:R2:W-:Y:S04]  /*292e0*/  @P4 STG.E [R2.64], R8 ;  /* 0x0000000802004986 */ /* 0x0005e8000c101908 */
[----:B-1----:R-:W4:Y:S01]  /*292f0*/  LDL.LU R20, [R1+0x7e0] ;  /* 0x0007e00001147983 */ /* 0x002f220000300800 */
[----:B------:R-:W-:-:S03]  /*29300*/  LEA R14, P6, R13, R132, 0x2 ;  /* 0x000000840d0e7211 */ /* 0x000fc600078c10ff */
[----:B------:R1:W-:Y:S01]  /*29310*/  @P3 STG.E [R4.64], R9 ;  /* 0x0000000904003986 */ /* 0x0003e2000c101908 */
[----:B------:R-:W-:-:S03]  /*29320*/  LEA.HI.X.SX32 R15, R13, R12, 0x2, P6 ;  /* 0x0000000c0d0f7211 */ /* 0x000fc600030f16ff */
[----:B------:R-:W4:Y:S01]  /*29330*/  LDL.LU R28, [R1+0x7dc] ;  /* 0x0007dc00011c7983 */ /* 0x000f220000300800 */
[----:B---3--:R-:W-:-:S03]  /*29340*/  ISETP.LT.AND P3, PT, R25, c[0x0][0x17c], !P0 ;  /* 0x00005f0019007a0c */ /* 0x008fc60004761270 */
[----:B------:R-:W-:Y:S04]  /*29350*/  @P2 STG.E [R16.64], R36 ;  /* 0x0000002410002986 */ /* 0x000fe8000c101908 */
[----:B------:R-:W3:Y:S01]  /*29360*/  LDL.LU R25, [R1+0x7d8] ;  /* 0x0007d80001197983 */ /* 0x000ee20000300800 */
[----:B--2---:R-:W-:-:S03]  /*29370*/  ISETP.LT.AND P2, PT, R24, c[0x0][0x17c], !P0 ;  /* 0x00005f0018007a0c */ /* 0x004fc60004741270 */
[----:B------:R2:W-:Y:S04]  /*29380*/  @P1 STG.E [R14.64], R37 ;  /* 0x000000250e001986 */ /* 0x0005e8000c101908 */
[----:B------:R-:W3:Y:S01]  /*29390*/  LDL.LU R24, [R1+0x7d4] ;  /* 0x0007d40001187983 */ /* 0x000ee20000300800 */
[----:B----4-:R-:W-:-:S03]  /*293a0*/  ISETP.LT.AND P1, PT, R0, c[0x0][0x17c], !P0 ;  /* 0x00005f0000007a0c */ /* 0x010fc60004721270 */
[----:B------:R-:W4:Y:S01]  /*293b0*/  LDL.LU R0, [R1+0x7d0] ;  /* 0x0007d00001007983 */ /* 0x000f220000300800 */
[----:B------:R-:W-:-:S04]  /*293c0*/  IADD3 R21, R13, c[0x0][0x198], RZ ;  /* 0x000066000d157a10 */ /* 0x000fc80007ffe0ff */
[C---:B------:R-:W-:Y:S02]  /*293d0*/  LEA R2, P6, R21.reuse, R132, 0x2 ;  /* 0x0000008415027211 */ /* 0x040fe400078c10ff */
[C---:B------:R-:W-:Y:S02]  /*293e0*/  IADD3 R13, R21.reuse, c[0x0][0x198], RZ ;  /* 0x00006600150d7a10 */ /* 0x040fe40007ffe0ff */
[----:B------:R-:W-:Y:S02]  /*293f0*/  LEA.HI.X.SX32 R3, R21, R12, 0x2, P6 ;  /* 0x0000000c15037211 */ /* 0x000fe400030f16ff */
[C---:B-1----:R-:W-:Y:S01]  /*29400*/  LEA R4, P6, R13.reuse, R132, 0x2 ;  /* 0x000000840d047211 */ /* 0x042fe200078c10ff */
[----:B------:R-:W3:Y:S01]  /*29410*/  LDL.LU R21, [R1+0x7cc] ;  /* 0x0007cc0001157983 */ /* 0x000ee20000300800 */
[----:B------:R-:W-:Y:S02]  /*29420*/  ISETP.LT.AND P5, PT, R42, c[0x0][0x17c], !P0 ;  /* 0x00005f002a007a0c */ /* 0x000fe400047a1270 */
[----:B------:R-:W-:-:S02]  /*29430*/  IADD3 R9, R13, c[0x0][0x198], RZ ;  /* 0x000066000d097a10 */ /* 0x000fc40007ffe0ff */
[----:B------:R-:W-:Y:S02]  /*29440*/  LEA.HI.X.SX32 R5, R13, R12, 0x2, P6 ;  /* 0x0000000c0d057211 */ /* 0x000fe400030f16ff */
[C---:B------:R-:W-:Y:S02]  /*29450*/  LEA R8, P6, R9.reuse, R132, 0x2 ;  /* 0x0000008409087211 */ /* 0x040fe400078c10ff */
[----:B------:R-:W-:Y:S02]  /*29460*/  ISETP.LT.AND P4, PT, R40, c[0x0][0x17c], !P0 ;  /* 0x00005f0028007a0c */ /* 0x000fe40004781270 */
[C---:B------:R-:W-:Y:S02]  /*29470*/  IADD3 R13, R9.reuse, c[0x0][0x198], RZ ;  /* 0x00006600090d7a10 */ /* 0x040fe40007ffe0ff */
[----:B------:R-:W-:Y:S02]  /*29480*/  LEA.HI.X.SX32 R9, R9, R12, 0x2, P6 ;  /* 0x0000000c09097211 */ /* 0x000fe400030f16ff */
[----:B--2---:R-:W-:-:S02]  /*29490*/  LEA R14, P6, R13, R132, 0x2 ;  /* 0x000000840d0e7211 */ /* 0x004fc400078c10ff */
[C---:B------:R-:W-:Y:S01]  /*294a0*/  IADD3 R17, R13.reuse, c[0x0][0x198], RZ ;  /* 0x000066000d117a10 */ /* 0x040fe20007ffe0ff */
[----:B------:R1:W-:Y:S01]  /*294b0*/  @P5 STG.E [R2.64], R6 ;  /* 0x0000000602005986 */ /* 0x0003e2000c101908 */
[----:B------:R-:W-:Y:S02]  /*294c0*/  LEA.HI.X.SX32 R15, R13, R12, 0x2, P6 ;  /* 0x0000000c0d0f7211 */ /* 0x000fe400030f16ff */
[----:B------:R-:W-:Y:S02]  /*294d0*/  ISETP.LT.AND P5, PT, R29, c[0x0][0x17c], !P0 ;  /* 0x00005f001d007a0c */ /* 0x000fe400047a1270 */
[C---:B------:R-:W-:Y:S01]  /*294e0*/  IADD3 R13, R17.reuse, c[0x0][0x198], RZ ;  /* 0x00006600110d7a10 */ /* 0x040fe20007ffe0ff */
[----:B------:R2:W-:Y:S01]  /*294f0*/  @P4 STG.E [R4.64], R7 ;  /* 0x0000000704004986 */ /* 0x0005e2000c101908 */
[----:B-1----:R-:W-:-:S04]  /*29500*/  LEA R2, P6, R17, R132, 0x2 ;  /* 0x0000008411027211 */ /* 0x002fc800078c10ff */
[----:B------:R-:W-:Y:S02]  /*29510*/  LEA.HI.X.SX32 R3, R17, R12, 0x2, P6 ;  /* 0x0000000c11037211 */ /* 0x000fe400030f16ff */
[C---:B--2---:R-:W-:Y:S01]  /*29520*/  LEA R4, P6, R13.reuse, R132, 0x2 ;  /* 0x000000840d047211 */ /* 0x044fe200078c10ff */
[----:B------:R1:W-:Y:S03]  /*29530*/  @P3 STG.E [R8.64], R18 ;  /* 0x0000001208003986 */ /* 0x0003e6000c101908 */
[----:B------:R-:W-:Y:S01]  /*29540*/  LEA.HI.X.SX32 R5, R13, R12, 0x2, P6 ;  /* 0x0000000c0d057211 */ /* 0x000fe200030f16ff */
[----:B------:R-:W-:Y:S01]  /*29550*/  @P2 STG.E [R14.64], R19 ;  /* 0x000000130e002986 */ /* 0x000fe2000c101908 */
[----:B------:R-:W-:-:S03]  /*29560*/  ISETP.LT.AND P4, PT, R20, c[0x0][0x17c], !P0 ;  /* 0x00005f0014007a0c */ /* 0x000fc60004781270 */
[----:B------:R-:W2:Y:S04]  /*29570*/  LDL.LU R20, [R1+0x7c8] ;  /* 0x0007c80001147983 */ /* 0x000ea80000300800 */
[----:B------:R1:W-:Y:S04]  /*29580*/  @P1 STG.E [R2.64], R22 ;  /* 0x0000001602001986 */ /* 0x0003e8000c101908 */
[----:B------:R-:W2:Y:S04]  /*29590*/  LDL.LU R16, [R1+0x7c4] ;  /* 0x0007c40001107983 */ /* 0x000ea80000300800 */
[----:B------:R3:W-:Y:S04]  /*295a0*/  @P5 STG.E [R4.64], R23 ;  /* 0x0000001704005986 */ /* 0x0007e8000c101908 */
[----:B-1----:R-:W2:Y:S01]  /*295b0*/  LDL.LU R18, [R1+0x7c0] ;  /* 0x0007c00001127983 */ /* 0x002ea20000300800 */
[----:B----4-:R-:W-:-:S03]  /*295c0*/  ISETP.LT.AND P5, PT, R0, c[0x0][0x17c], !P0 ;  /* 0x00005f0000007a0c */ /* 0x010fc600047a1270 */
[----:B------:R-:W4:Y:S01]  /*295d0*/  LDL.LU R0, [R1+0x7bc] ;  /* 0x0007bc0001007983 */ /* 0x000f220000300800 */
[----:B------:R-:W-:-:S04]  /*295e0*/  IADD3 R7, R13, c[0x0][0x198], RZ ;  /* 0x000066000d077a10 */ /* 0x000fc80007ffe0ff */
[C---:B------:R-:W-:Y:S02]  /*295f0*/  LEA R6, P6, R7.reuse, R132, 0x2 ;  /* 0x0000008407067211 */ /* 0x040fe400078c10ff */
[C---:B------:R-:W-:Y:S02]  /*29600*/  IADD3 R9, R7.reuse, c[0x0][0x198], RZ ;  /* 0x0000660007097a10 */ /* 0x040fe40007ffe0ff */
[----:B------:R-:W-:Y:S02]  /*29610*/  LEA.HI.X.SX32 R7, R7, R12, 0x2, P6 ;  /* 0x0000000c07077211 */ /* 0x000fe400030f16ff */
[C---:B------:R-:W-:Y:S02]  /*29620*/  LEA R8, P6, R9.reuse, R132, 0x2 ;  /* 0x0000008409087211 */ /* 0x040fe400078c10ff */
[C---:B------:R-:W-:Y:S02]  /*29630*/  IADD3 R13, R9.reuse, c[0x0][0x198], RZ ;  /* 0x00006600090d7a10 */ /* 0x040fe40007ffe0ff */
[----:B------:R-:W-:-:S02]  /*29640*/  LEA.HI.X.SX32 R9, R9, R12, 0x2, P6 ;  /* 0x0000000c09097211 */ /* 0x000fc400030f16ff */
[----:B------:R-:W-:Y:S02]  /*29650*/  ISETP.LT.AND P3, PT, R28, c[0x0][0x17c], !P0 ;  /* 0x00005f001c007a0c */ /* 0x000fe40004761270 */
[----:B------:R-:W-:Y:S02]  /*29660*/  LEA R2, P6, R13, R132, 0x2 ;  /* 0x000000840d027211 */ /* 0x000fe400078c10ff */
[----:B---3--:R-:W-:Y:S02]  /*29670*/  ISETP.LT.AND P2, PT, R25, c[0x0][0x17c], !P0 ;  /* 0x00005f0019007a0c */ /* 0x008fe40004741270 */
[C---:B------:R-:W-:Y:S02]  /*29680*/  IADD3 R15, R13.reuse, c[0x0][0x198], RZ ;  /* 0x000066000d0f7a10 */ /* 0x040fe40007ffe0ff */
[----:B------:R-:W-:Y:S02]  /*29690*/  ISETP.LT.AND P1, PT, R24, c[0x0][0x17c], !P0 ;  /* 0x00005f0018007a0c */ /* 0x000fe40004721270 */
[----:B------:R-:W-:-:S02]  /*296a0*/  LEA.HI.X.SX32 R3, R13, R12, 0x2, P6 ;  /* 0x0000000c0d037211 */ /* 0x000fc400030f16ff */
[C---:B------:R-:W-:Y:S02]  /*296b0*/  IADD3 R13, R15.reuse, c[0x0][0x198], RZ ;  /* 0x000066000f0d7a10 */ /* 0x040fe40007ffe0ff */
[----:B------:R-:W-:Y:S02]  /*296c0*/  LEA R4, P6, R15, R132, 0x2 ;  /* 0x000000840f047211 */ /* 0x000fe400078c10ff */
[----:B------:R-:W-:Y:S02]  /*296d0*/  IADD3 R17, R13, c[0x0][0x198], RZ ;  /* 0x000066000d117a10 */ /* 0x000fe40007ffe0ff */
[----:B------:R-:W-:Y:S01]  /*296e0*/  LEA.HI.X.SX32 R5, R15, R12, 0x2, P6 ;  /* 0x0000000c0f057211 */ /* 0x000fe200030f16ff */
[----:B------:R-:W-:Y:S01]  /*296f0*/  @P4 STG.E [R6.64], R26 ;  /* 0x0000001a06004986 */ /* 0x000fe2000c101908 */
[----:B------:R-:W-:-:S03]  /*29700*/  IADD3 R15, R17, c[0x0][0x198], RZ ;  /* 0x00006600110f7a10 */ /* 0x000fc60007ffe0ff */
[----:B------:R1:W-:Y:S01]  /*29710*/  @P3 STG.E [R8.64], R27 ;  /* 0x0000001b08003986 */ /* 0x0003e2000c101908 */
[----:B------:R-:W-:-:S03]  /*29720*/  IADD3 R19, R15, c[0x0][0x198], RZ ;  /* 0x000066000f137a10 */ /* 0x000fc60007ffe0ff */
[----:B------:R3:W-:Y:S04]  /*29730*/  @P2 STG.E [R2.64], R30 ;  /* 0x0000001e02002986 */ /* 0x0007e8000c101908 */
[----:B------:R2:W-:Y:S01]  /*29740*/  @P1 STG.E [R4.64], R31 ;  /* 0x0000001f04001986 */ /* 0x0005e2000c101908 */
[-C--:B-1----:R-:W-:Y:S02]  /*29750*/  LEA R8, P1, R17, R132.reuse, 0x2 ;  /* 0x0000008411087211 */ /* 0x082fe400078210ff */
[----:B------:R-:W-:Y:S02]  /*29760*/  LEA R6, P6, R13, R132, 0x2 ;  /* 0x000000840d067211 */ /* 0x000fe400078c10ff */
[----:B------:R-:W-:Y:S02]  /*29770*/  LEA.HI.X.SX32 R9, R17, R12, 0x2, P1 ;  /* 0x0000000c11097211 */ /* 0x000fe400008f16ff */
[----:B---3--:R-:W-:-:S02]  /*29780*/  LEA R2, P1, R19, R132, 0x2 ;  /* 0x0000008413027211 */ /* 0x008fc400078210ff */
[----:B------:R-:W-:Y:S02]  /*29790*/  ISETP.LT.AND P4, PT, R21, c[0x0][0x17c], !P0 ;  /* 0x00005f0015007a0c */ /* 0x000fe40004781270 */
[----:B--2---:R-:W-:Y:S02]  /*297a0*/  ISETP.LT.AND P3, PT, R20, c[0x0][0x17c], !P0 ;  /* 0x00005f0014007a0c */ /* 0x004fe40004761270 */
[----:B------:R-:W-:Y:S02]  /*297b0*/  LEA.HI.X.SX32 R7, R13, R12, 0x2, P6 ;  /* 0x0000000c0d077211 */ /* 0x000fe400030f16ff */
[----:B------:R-:W-:Y:S02]  /*297c0*/  ISETP.LT.AND P2, PT, R16, c[0x0][0x17c], !P0 ;  /* 0x00005f0010007a0c */ /* 0x000fe40004741270 */
[----:B------:R-:W-:Y:S02]  /*297d0*/  LEA R14, P6, R15, R132, 0x2 ;  /* 0x000000840f0e7211 */ /* 0x000fe400078c10ff */
[----:B------:R-:W-:-:S02]  /*297e0*/  LEA.HI.X.SX32 R3, R19, R12, 0x2, P1 ;  /* 0x0000000c13037211 */ /* 0x000fc400008f16ff */
[----:B------:R-:W-:Y:S02]  /*297f0*/  IADD3 R13, R19, c[0x0][0x198], RZ ;  /* 0x00006600130d7a10 */ /* 0x000fe40007ffe0ff */
[----:B------:R-:W-:Y:S02]  /*29800*/  ISETP.LT.AND P1, PT, R18, c[0x0][0x17c], !P0 ;  /* 0x00005f0012007a0c */ /* 0x000fe40004721270 */
[----:B------:R-:W-:Y:S02]  /*29810*/  LEA.HI.X.SX32 R15, R15, R12, 0x2, P6 ;  /* 0x0000000c0f0f7211 */ /* 0x000fe400030f16ff */
[C---:B------:R-:W-:Y:S01]  /*29820*/  LEA R16, P6, R13.reuse, R132, 0x2 ;  /* 0x000000840d107211 */ /* 0x040fe200078c10ff */
[----:B------:R1:W-:Y:S01]  /*29830*/  @P5 STG.E [R6.64], R34 ;  /* 0x0000002206005986 */ /* 0x0003e2000c101908 */
[C---:B------:R-:W-:Y:S02]  /*29840*/  IADD3 R21, R13.reuse, c[0x0][0x198], RZ ;  /* 0x000066000d157a10 */ /* 0x040fe40007ffe0ff */
[----:B------:R-:W-:Y:S01]  /*29850*/  LEA.HI.X.SX32 R17, R13, R12, 0x2, P6 ;  /* 0x0000000c0d117211 */ /* 0x000fe200030f16ff */
[----:B------:R1:W-:Y:S01]  /*29860*/  @P4 STG.E [R8.64], R35 ;  /* 0x0000002308004986 */ /* 0x0003e2000c101908 */
[----:B------:R-:W-:-:S03]  /*29870*/  LEA R132, P6, R21, R132, 0x2 ;  /* 0x0000008415847211 */ /* 0x000fc600078c10ff */
[----:B------:R1:W-:Y:S04]  /*29880*/  @P3 STG.E [R14.64], R10 ;  /* 0x0000000a0e003986 */ /* 0x0003e8000c101908 */
[----:B------:R1:W-:Y:S01]  /*29890*/  @P2 STG.E [R2.64], R11 ;  /* 0x0000000b02002986 */ /* 0x0003e2000c101908 */
[----:B------:R-:W-:-:S03]  /*298a0*/  LEA.HI.X.SX32 R133, R21, R12, 0x2, P6 ;  /* 0x0000000c15857211 */ /* 0x000fc600030f16ff */
[----:B------:R1:W-:Y:S01]  /*298b0*/  @P1 STG.E [R16.64], R38 ;  /* 0x0000002610001986 */ /* 0x0003e2000c101908 */
[----:B----4-:R-:W-:-:S13]  /*298c0*/  ISETP.LT.AND P0, PT, R0, c[0x0][0x17c], !P0 ;  /* 0x00005f0000007a0c */ /* 0x010fda0004701270 */
[----:B------:R-:W-:Y:S05]  /*298d0*/  @!P0 EXIT ;  /* 0x000000000000894d */ /* 0x000fea0003800000 */
[----:B-1----:R-:W-:Y:S01]  /*298e0*/  STG.E [R132.64], R39 ;  /* 0x0000002784007986 */ /* 0x002fe2000c101908 */
[----:B------:R-:W-:Y:S05]  /*298f0*/  EXIT ;  /* 0x000000000000794d */ /* 0x000fea0003800000 */
.L_x_2:
[----:B------:R-:W-:-:S00]  /*29900*/  BRA `(.L_x_2) ;  /* 0xfffffff000007947 */ /* 0x000fc0000383ffff */
[----:B------:R-:W-:-:S00]  /*29910*/  NOP ;  /* 0x0000000000007918 */ /* 0x000fc00000000000 */
        /* <DEDUP_REMOVED lines=14> */
.L_x_3:


//--------------------- .nv.shared.matmul_kernel  --------------------------
	.section	.nv.shared.matmul_kernel,"aw",@nobits
	.sectionflags	@""
	.align	16
